//
// Generated by NVIDIA NVVM Compiler
//
// Compiler Build ID: CL-36424714
// Cuda compilation tools, release 13.0, V13.0.88
// Based on NVVM 20.0.0
//

.version 9.0
.target sm_100
.address_size 64


.entry _ZN36_GLOBAL__N__0f6441ae_4_k_cu_32d3bb9619fill_next_layer_potEjjjjjPKfPf(
	.param .u32 _ZN36_GLOBAL__N__0f6441ae_4_k_cu_32d3bb9619fill_next_layer_potEjjjjjPKfPf_param_0,
	.param .u32 _ZN36_GLOBAL__N__0f6441ae_4_k_cu_32d3bb9619fill_next_layer_potEjjjjjPKfPf_param_1,
	.param .u32 _ZN36_GLOBAL__N__0f6441ae_4_k_cu_32d3bb9619fill_next_layer_potEjjjjjPKfPf_param_2,
	.param .u32 _ZN36_GLOBAL__N__0f6441ae_4_k_cu_32d3bb9619fill_next_layer_potEjjjjjPKfPf_param_3,
	.param .u32 _ZN36_GLOBAL__N__0f6441ae_4_k_cu_32d3bb9619fill_next_layer_potEjjjjjPKfPf_param_4,
	.param .u64 .ptr .align 1 _ZN36_GLOBAL__N__0f6441ae_4_k_cu_32d3bb9619fill_next_layer_potEjjjjjPKfPf_param_5,
	.param .u64 .ptr .align 1 _ZN36_GLOBAL__N__0f6441ae_4_k_cu_32d3bb9619fill_next_layer_potEjjjjjPKfPf_param_6
)
{
	.reg .pred 	%p<43>;
	.reg .b32 	%r<113>;
	.reg .b32 	%f<291>;
	.reg .b64 	%rd<163>;

	ld.param.u32 	%r69, [_ZN36_GLOBAL__N__0f6441ae_4_k_cu_32d3bb9619fill_next_layer_potEjjjjjPKfPf_param_0];
	ld.param.u32 	%r70, [_ZN36_GLOBAL__N__0f6441ae_4_k_cu_32d3bb9619fill_next_layer_potEjjjjjPKfPf_param_1];
	ld.param.u32 	%r73, [_ZN36_GLOBAL__N__0f6441ae_4_k_cu_32d3bb9619fill_next_layer_potEjjjjjPKfPf_param_2];
	ld.param.u32 	%r71, [_ZN36_GLOBAL__N__0f6441ae_4_k_cu_32d3bb9619fill_next_layer_potEjjjjjPKfPf_param_3];
	ld.param.u32 	%r72, [_ZN36_GLOBAL__N__0f6441ae_4_k_cu_32d3bb9619fill_next_layer_potEjjjjjPKfPf_param_4];
	ld.param.u64 	%rd57, [_ZN36_GLOBAL__N__0f6441ae_4_k_cu_32d3bb9619fill_next_layer_potEjjjjjPKfPf_param_5];
	ld.param.u64 	%rd56, [_ZN36_GLOBAL__N__0f6441ae_4_k_cu_32d3bb9619fill_next_layer_potEjjjjjPKfPf_param_6];
	cvta.to.global.u64 	%rd1, %rd57;
	mov.u32 	%r75, %ctaid.x;
	mov.u32 	%r76, %ntid.x;
	mov.u32 	%r77, %tid.x;
	mad.lo.s32 	%r1, %r75, %r76, %r77;
	mov.u32 	%r78, %ctaid.y;
	mov.u32 	%r79, %ntid.y;
	mov.u32 	%r80, %tid.y;
	mad.lo.s32 	%r81, %r78, %r79, %r80;
	setp.ge.u32 	%p1, %r1, %r70;
	setp.ge.u32 	%p2, %r81, %r73;
	or.pred  	%p3, %p1, %p2;
	@%p3 bra 	$L__BB0_56;
	cvta.to.global.u64 	%rd2, %rd56;
	mad.lo.s32 	%r82, %r70, %r81, %r1;
	mul.lo.s32 	%r3, %r82, %r69;
	mul.wide.u32 	%rd58, %r3, 4;
	add.s64 	%rd3, %rd2, %rd58;
	shl.b32 	%r4, %r1, 1;
	shl.b32 	%r5, %r81, 1;
	mad.lo.s32 	%r6, %r71, %r5, %r4;
	mul.lo.s32 	%r83, %r6, %r69;
	cvt.u64.u32 	%rd4, %r83;
	setp.eq.s32 	%p4, %r69, 0;
	@%p4 bra 	$L__BB0_14;
	and.b32  	%r7, %r69, 15;
	setp.lt.u32 	%p5, %r69, 16;
	mov.b32 	%r95, 0;
	@%p5 bra 	$L__BB0_5;
	and.b32  	%r95, %r69, -16;
	neg.s32 	%r93, %r95;
	shl.b64 	%rd59, %rd4, 2;
	add.s64 	%rd60, %rd59, %rd1;
	add.s64 	%rd148, %rd60, 32;
	add.s64 	%rd62, %rd58, %rd2;
	add.s64 	%rd147, %rd62, 32;
$L__BB0_4:
	.pragma "nounroll";
	ld.global.f32 	%f1, [%rd148+-32];
	st.global.f32 	[%rd147+-32], %f1;
	ld.global.f32 	%f2, [%rd148+-28];
	st.global.f32 	[%rd147+-28], %f2;
	ld.global.f32 	%f3, [%rd148+-24];
	st.global.f32 	[%rd147+-24], %f3;
	ld.global.f32 	%f4, [%rd148+-20];
	st.global.f32 	[%rd147+-20], %f4;
	ld.global.f32 	%f5, [%rd148+-16];
	st.global.f32 	[%rd147+-16], %f5;
	ld.global.f32 	%f6, [%rd148+-12];
	st.global.f32 	[%rd147+-12], %f6;
	ld.global.f32 	%f7, [%rd148+-8];
	st.global.f32 	[%rd147+-8], %f7;
	ld.global.f32 	%f8, [%rd148+-4];
	st.global.f32 	[%rd147+-4], %f8;
	ld.global.f32 	%f9, [%rd148];
	st.global.f32 	[%rd147], %f9;
	ld.global.f32 	%f10, [%rd148+4];
	st.global.f32 	[%rd147+4], %f10;
	ld.global.f32 	%f11, [%rd148+8];
	st.global.f32 	[%rd147+8], %f11;
	ld.global.f32 	%f12, [%rd148+12];
	st.global.f32 	[%rd147+12], %f12;
	ld.global.f32 	%f13, [%rd148+16];
	st.global.f32 	[%rd147+16], %f13;
	ld.global.f32 	%f14, [%rd148+20];
	st.global.f32 	[%rd147+20], %f14;
	ld.global.f32 	%f15, [%rd148+24];
	st.global.f32 	[%rd147+24], %f15;
	ld.global.f32 	%f16, [%rd148+28];
	st.global.f32 	[%rd147+28], %f16;
	add.s32 	%r93, %r93, 16;
	add.s64 	%rd148, %rd148, 64;
	add.s64 	%rd147, %rd147, 64;
	setp.ne.s32 	%p6, %r93, 0;
	@%p6 bra 	$L__BB0_4;
$L__BB0_5:
	setp.eq.s32 	%p7, %r7, 0;
	@%p7 bra 	$L__BB0_14;
	and.b32  	%r13, %r69, 7;
	setp.lt.u32 	%p8, %r7, 8;
	@%p8 bra 	$L__BB0_8;
	cvt.u64.u32 	%rd63, %r95;
	add.s64 	%rd64, %rd63, %rd4;
	shl.b64 	%rd65, %rd64, 2;
	add.s64 	%rd66, %rd1, %rd65;
	ld.global.f32 	%f17, [%rd66];
	mul.wide.u32 	%rd67, %r95, 4;
	add.s64 	%rd68, %rd3, %rd67;
	st.global.f32 	[%rd68], %f17;
	ld.global.f32 	%f18, [%rd66+4];
	st.global.f32 	[%rd68+4], %f18;
	ld.global.f32 	%f19, [%rd66+8];
	st.global.f32 	[%rd68+8], %f19;
	ld.global.f32 	%f20, [%rd66+12];
	st.global.f32 	[%rd68+12], %f20;
	ld.global.f32 	%f21, [%rd66+16];
	st.global.f32 	[%rd68+16], %f21;
	ld.global.f32 	%f22, [%rd66+20];
	st.global.f32 	[%rd68+20], %f22;
	ld.global.f32 	%f23, [%rd66+24];
	st.global.f32 	[%rd68+24], %f23;
	ld.global.f32 	%f24, [%rd66+28];
	st.global.f32 	[%rd68+28], %f24;
	add.s32 	%r95, %r95, 8;
$L__BB0_8:
	setp.eq.s32 	%p9, %r13, 0;
	@%p9 bra 	$L__BB0_14;
	and.b32  	%r16, %r69, 3;
	setp.lt.u32 	%p10, %r13, 4;
	@%p10 bra 	$L__BB0_11;
	cvt.u64.u32 	%rd69, %r95;
	add.s64 	%rd70, %rd69, %rd4;
	shl.b64 	%rd71, %rd70, 2;
	add.s64 	%rd72, %rd1, %rd71;
	ld.global.f32 	%f25, [%rd72];
	mul.wide.u32 	%rd73, %r95, 4;
	add.s64 	%rd74, %rd3, %rd73;
	st.global.f32 	[%rd74], %f25;
	ld.global.f32 	%f26, [%rd72+4];
	st.global.f32 	[%rd74+4], %f26;
	ld.global.f32 	%f27, [%rd72+8];
	st.global.f32 	[%rd74+8], %f27;
	ld.global.f32 	%f28, [%rd72+12];
	st.global.f32 	[%rd74+12], %f28;
	add.s32 	%r95, %r95, 4;
$L__BB0_11:
	setp.eq.s32 	%p11, %r16, 0;
	@%p11 bra 	$L__BB0_14;
	cvt.u64.u32 	%rd75, %r95;
	mul.wide.u32 	%rd76, %r95, 4;
	add.s64 	%rd78, %rd76, %rd58;
	add.s64 	%rd150, %rd2, %rd78;
	add.s64 	%rd79, %rd75, %rd4;
	shl.b64 	%rd80, %rd79, 2;
	add.s64 	%rd149, %rd1, %rd80;
	neg.s32 	%r97, %r16;
$L__BB0_13:
	.pragma "nounroll";
	ld.global.f32 	%f29, [%rd149];
	st.global.f32 	[%rd150], %f29;
	add.s64 	%rd150, %rd150, 4;
	add.s64 	%rd149, %rd149, 4;
	add.s32 	%r97, %r97, 1;
	setp.ne.s32 	%p12, %r97, 0;
	@%p12 bra 	$L__BB0_13;
$L__BB0_14:
	add.s32 	%r22, %r4, 1;
	setp.ge.u32 	%p13, %r22, %r71;
	@%p13 bra 	$L__BB0_28;
	setp.eq.s32 	%p14, %r69, 0;
	mad.lo.s32 	%r85, %r69, %r6, %r69;
	cvt.u64.u32 	%rd17, %r85;
	@%p14 bra 	$L__BB0_28;
	and.b32  	%r23, %r69, 15;
	setp.lt.u32 	%p15, %r69, 16;
	mov.b32 	%r100, 0;
	@%p15 bra 	$L__BB0_19;
	and.b32  	%r100, %r69, -16;
	neg.s32 	%r98, %r100;
	shl.b64 	%rd81, %rd17, 2;
	add.s64 	%rd82, %rd81, %rd1;
	add.s64 	%rd152, %rd82, 32;
	add.s64 	%rd84, %rd58, %rd2;
	add.s64 	%rd151, %rd84, 32;
$L__BB0_18:
	.pragma "nounroll";
	ld.global.f32 	%f30, [%rd152+-32];
	ld.global.f32 	%f31, [%rd151+-32];
	add.f32 	%f32, %f30, %f31;
	st.global.f32 	[%rd151+-32], %f32;
	ld.global.f32 	%f33, [%rd152+-28];
	ld.global.f32 	%f34, [%rd151+-28];
	add.f32 	%f35, %f33, %f34;
	st.global.f32 	[%rd151+-28], %f35;
	ld.global.f32 	%f36, [%rd152+-24];
	ld.global.f32 	%f37, [%rd151+-24];
	add.f32 	%f38, %f36, %f37;
	st.global.f32 	[%rd151+-24], %f38;
	ld.global.f32 	%f39, [%rd152+-20];
	ld.global.f32 	%f40, [%rd151+-20];
	add.f32 	%f41, %f39, %f40;
	st.global.f32 	[%rd151+-20], %f41;
	ld.global.f32 	%f42, [%rd152+-16];
	ld.global.f32 	%f43, [%rd151+-16];
	add.f32 	%f44, %f42, %f43;
	st.global.f32 	[%rd151+-16], %f44;
	ld.global.f32 	%f45, [%rd152+-12];
	ld.global.f32 	%f46, [%rd151+-12];
	add.f32 	%f47, %f45, %f46;
	st.global.f32 	[%rd151+-12], %f47;
	ld.global.f32 	%f48, [%rd152+-8];
	ld.global.f32 	%f49, [%rd151+-8];
	add.f32 	%f50, %f48, %f49;
	st.global.f32 	[%rd151+-8], %f50;
	ld.global.f32 	%f51, [%rd152+-4];
	ld.global.f32 	%f52, [%rd151+-4];
	add.f32 	%f53, %f51, %f52;
	st.global.f32 	[%rd151+-4], %f53;
	ld.global.f32 	%f54, [%rd152];
	ld.global.f32 	%f55, [%rd151];
	add.f32 	%f56, %f54, %f55;
	st.global.f32 	[%rd151], %f56;
	ld.global.f32 	%f57, [%rd152+4];
	ld.global.f32 	%f58, [%rd151+4];
	add.f32 	%f59, %f57, %f58;
	st.global.f32 	[%rd151+4], %f59;
	ld.global.f32 	%f60, [%rd152+8];
	ld.global.f32 	%f61, [%rd151+8];
	add.f32 	%f62, %f60, %f61;
	st.global.f32 	[%rd151+8], %f62;
	ld.global.f32 	%f63, [%rd152+12];
	ld.global.f32 	%f64, [%rd151+12];
	add.f32 	%f65, %f63, %f64;
	st.global.f32 	[%rd151+12], %f65;
	ld.global.f32 	%f66, [%rd152+16];
	ld.global.f32 	%f67, [%rd151+16];
	add.f32 	%f68, %f66, %f67;
	st.global.f32 	[%rd151+16], %f68;
	ld.global.f32 	%f69, [%rd152+20];
	ld.global.f32 	%f70, [%rd151+20];
	add.f32 	%f71, %f69, %f70;
	st.global.f32 	[%rd151+20], %f71;
	ld.global.f32 	%f72, [%rd152+24];
	ld.global.f32 	%f73, [%rd151+24];
	add.f32 	%f74, %f72, %f73;
	st.global.f32 	[%rd151+24], %f74;
	ld.global.f32 	%f75, [%rd152+28];
	ld.global.f32 	%f76, [%rd151+28];
	add.f32 	%f77, %f75, %f76;
	st.global.f32 	[%rd151+28], %f77;
	add.s32 	%r98, %r98, 16;
	add.s64 	%rd152, %rd152, 64;
	add.s64 	%rd151, %rd151, 64;
	setp.ne.s32 	%p16, %r98, 0;
	@%p16 bra 	$L__BB0_18;
$L__BB0_19:
	setp.eq.s32 	%p17, %r23, 0;
	@%p17 bra 	$L__BB0_28;
	and.b32  	%r29, %r69, 7;
	setp.lt.u32 	%p18, %r23, 8;
	@%p18 bra 	$L__BB0_22;
	cvt.u64.u32 	%rd85, %r100;
	add.s64 	%rd86, %rd85, %rd17;
	shl.b64 	%rd87, %rd86, 2;
	add.s64 	%rd88, %rd1, %rd87;
	ld.global.f32 	%f78, [%rd88];
	mul.wide.u32 	%rd89, %r100, 4;
	add.s64 	%rd90, %rd3, %rd89;
	ld.global.f32 	%f79, [%rd90];
	add.f32 	%f80, %f78, %f79;
	st.global.f32 	[%rd90], %f80;
	ld.global.f32 	%f81, [%rd88+4];
	ld.global.f32 	%f82, [%rd90+4];
	add.f32 	%f83, %f81, %f82;
	st.global.f32 	[%rd90+4], %f83;
	ld.global.f32 	%f84, [%rd88+8];
	ld.global.f32 	%f85, [%rd90+8];
	add.f32 	%f86, %f84, %f85;
	st.global.f32 	[%rd90+8], %f86;
	ld.global.f32 	%f87, [%rd88+12];
	ld.global.f32 	%f88, [%rd90+12];
	add.f32 	%f89, %f87, %f88;
	st.global.f32 	[%rd90+12], %f89;
	ld.global.f32 	%f90, [%rd88+16];
	ld.global.f32 	%f91, [%rd90+16];
	add.f32 	%f92, %f90, %f91;
	st.global.f32 	[%rd90+16], %f92;
	ld.global.f32 	%f93, [%rd88+20];
	ld.global.f32 	%f94, [%rd90+20];
	add.f32 	%f95, %f93, %f94;
	st.global.f32 	[%rd90+20], %f95;
	ld.global.f32 	%f96, [%rd88+24];
	ld.global.f32 	%f97, [%rd90+24];
	add.f32 	%f98, %f96, %f97;
	st.global.f32 	[%rd90+24], %f98;
	ld.global.f32 	%f99, [%rd88+28];
	ld.global.f32 	%f100, [%rd90+28];
	add.f32 	%f101, %f99, %f100;
	st.global.f32 	[%rd90+28], %f101;
	add.s32 	%r100, %r100, 8;
$L__BB0_22:
	setp.eq.s32 	%p19, %r29, 0;
	@%p19 bra 	$L__BB0_28;
	and.b32  	%r32, %r69, 3;
	setp.lt.u32 	%p20, %r29, 4;
	@%p20 bra 	$L__BB0_25;
	cvt.u64.u32 	%rd91, %r100;
	add.s64 	%rd92, %rd91, %rd17;
	shl.b64 	%rd93, %rd92, 2;
	add.s64 	%rd94, %rd1, %rd93;
	ld.global.f32 	%f102, [%rd94];
	mul.wide.u32 	%rd95, %r100, 4;
	add.s64 	%rd96, %rd3, %rd95;
	ld.global.f32 	%f103, [%rd96];
	add.f32 	%f104, %f102, %f103;
	st.global.f32 	[%rd96], %f104;
	ld.global.f32 	%f105, [%rd94+4];
	ld.global.f32 	%f106, [%rd96+4];
	add.f32 	%f107, %f105, %f106;
	st.global.f32 	[%rd96+4], %f107;
	ld.global.f32 	%f108, [%rd94+8];
	ld.global.f32 	%f109, [%rd96+8];
	add.f32 	%f110, %f108, %f109;
	st.global.f32 	[%rd96+8], %f110;
	ld.global.f32 	%f111, [%rd94+12];
	ld.global.f32 	%f112, [%rd96+12];
	add.f32 	%f113, %f111, %f112;
	st.global.f32 	[%rd96+12], %f113;
	add.s32 	%r100, %r100, 4;
$L__BB0_25:
	setp.eq.s32 	%p21, %r32, 0;
	@%p21 bra 	$L__BB0_28;
	cvt.u64.u32 	%rd97, %r100;
	mul.wide.u32 	%rd98, %r100, 4;
	add.s64 	%rd100, %rd98, %rd58;
	add.s64 	%rd154, %rd2, %rd100;
	add.s64 	%rd101, %rd97, %rd17;
	shl.b64 	%rd102, %rd101, 2;
	add.s64 	%rd153, %rd1, %rd102;
	neg.s32 	%r102, %r32;
$L__BB0_27:
	.pragma "nounroll";
	ld.global.f32 	%f114, [%rd153];
	ld.global.f32 	%f115, [%rd154];
	add.f32 	%f116, %f114, %f115;
	st.global.f32 	[%rd154], %f116;
	add.s64 	%rd154, %rd154, 4;
	add.s64 	%rd153, %rd153, 4;
	add.s32 	%r102, %r102, 1;
	setp.ne.s32 	%p22, %r102, 0;
	@%p22 bra 	$L__BB0_27;
$L__BB0_28:
	add.s32 	%r87, %r5, 2;
	setp.ge.u32 	%p23, %r87, %r72;
	@%p23 bra 	$L__BB0_56;
	setp.eq.s32 	%p24, %r69, 0;
	shl.b32 	%r88, %r71, 1;
	add.s32 	%r38, %r6, %r88;
	mul.lo.s32 	%r89, %r38, %r69;
	cvt.u64.u32 	%rd30, %r89;
	@%p24 bra 	$L__BB0_42;
	and.b32  	%r39, %r69, 15;
	setp.lt.u32 	%p25, %r69, 16;
	mov.b32 	%r105, 0;
	@%p25 bra 	$L__BB0_33;
	and.b32  	%r105, %r69, -16;
	neg.s32 	%r103, %r105;
	shl.b64 	%rd103, %rd30, 2;
	add.s64 	%rd104, %rd103, %rd1;
	add.s64 	%rd156, %rd104, 32;
	add.s64 	%rd106, %rd58, %rd2;
	add.s64 	%rd155, %rd106, 32;
$L__BB0_32:
	.pragma "nounroll";
	ld.global.f32 	%f117, [%rd156+-32];
	ld.global.f32 	%f118, [%rd155+-32];
	add.f32 	%f119, %f117, %f118;
	st.global.f32 	[%rd155+-32], %f119;
	ld.global.f32 	%f120, [%rd156+-28];
	ld.global.f32 	%f121, [%rd155+-28];
	add.f32 	%f122, %f120, %f121;
	st.global.f32 	[%rd155+-28], %f122;
	ld.global.f32 	%f123, [%rd156+-24];
	ld.global.f32 	%f124, [%rd155+-24];
	add.f32 	%f125, %f123, %f124;
	st.global.f32 	[%rd155+-24], %f125;
	ld.global.f32 	%f126, [%rd156+-20];
	ld.global.f32 	%f127, [%rd155+-20];
	add.f32 	%f128, %f126, %f127;
	st.global.f32 	[%rd155+-20], %f128;
	ld.global.f32 	%f129, [%rd156+-16];
	ld.global.f32 	%f130, [%rd155+-16];
	add.f32 	%f131, %f129, %f130;
	st.global.f32 	[%rd155+-16], %f131;
	ld.global.f32 	%f132, [%rd156+-12];
	ld.global.f32 	%f133, [%rd155+-12];
	add.f32 	%f134, %f132, %f133;
	st.global.f32 	[%rd155+-12], %f134;
	ld.global.f32 	%f135, [%rd156+-8];
	ld.global.f32 	%f136, [%rd155+-8];
	add.f32 	%f137, %f135, %f136;
	st.global.f32 	[%rd155+-8], %f137;
	ld.global.f32 	%f138, [%rd156+-4];
	ld.global.f32 	%f139, [%rd155+-4];
	add.f32 	%f140, %f138, %f139;
	st.global.f32 	[%rd155+-4], %f140;
	ld.global.f32 	%f141, [%rd156];
	ld.global.f32 	%f142, [%rd155];
	add.f32 	%f143, %f141, %f142;
	st.global.f32 	[%rd155], %f143;
	ld.global.f32 	%f144, [%rd156+4];
	ld.global.f32 	%f145, [%rd155+4];
	add.f32 	%f146, %f144, %f145;
	st.global.f32 	[%rd155+4], %f146;
	ld.global.f32 	%f147, [%rd156+8];
	ld.global.f32 	%f148, [%rd155+8];
	add.f32 	%f149, %f147, %f148;
	st.global.f32 	[%rd155+8], %f149;
	ld.global.f32 	%f150, [%rd156+12];
	ld.global.f32 	%f151, [%rd155+12];
	add.f32 	%f152, %f150, %f151;
	st.global.f32 	[%rd155+12], %f152;
	ld.global.f32 	%f153, [%rd156+16];
	ld.global.f32 	%f154, [%rd155+16];
	add.f32 	%f155, %f153, %f154;
	st.global.f32 	[%rd155+16], %f155;
	ld.global.f32 	%f156, [%rd156+20];
	ld.global.f32 	%f157, [%rd155+20];
	add.f32 	%f158, %f156, %f157;
	st.global.f32 	[%rd155+20], %f158;
	ld.global.f32 	%f159, [%rd156+24];
	ld.global.f32 	%f160, [%rd155+24];
	add.f32 	%f161, %f159, %f160;
	st.global.f32 	[%rd155+24], %f161;
	ld.global.f32 	%f162, [%rd156+28];
	ld.global.f32 	%f163, [%rd155+28];
	add.f32 	%f164, %f162, %f163;
	st.global.f32 	[%rd155+28], %f164;
	add.s32 	%r103, %r103, 16;
	add.s64 	%rd156, %rd156, 64;
	add.s64 	%rd155, %rd155, 64;
	setp.ne.s32 	%p26, %r103, 0;
	@%p26 bra 	$L__BB0_32;
$L__BB0_33:
	setp.eq.s32 	%p27, %r39, 0;
	@%p27 bra 	$L__BB0_42;
	and.b32  	%r45, %r69, 7;
	setp.lt.u32 	%p28, %r39, 8;
	@%p28 bra 	$L__BB0_36;
	cvt.u64.u32 	%rd107, %r105;
	add.s64 	%rd108, %rd107, %rd30;
	shl.b64 	%rd109, %rd108, 2;
	add.s64 	%rd110, %rd1, %rd109;
	ld.global.f32 	%f165, [%rd110];
	mul.wide.u32 	%rd111, %r105, 4;
	add.s64 	%rd112, %rd3, %rd111;
	ld.global.f32 	%f166, [%rd112];
	add.f32 	%f167, %f165, %f166;
	st.global.f32 	[%rd112], %f167;
	ld.global.f32 	%f168, [%rd110+4];
	ld.global.f32 	%f169, [%rd112+4];
	add.f32 	%f170, %f168, %f169;
	st.global.f32 	[%rd112+4], %f170;
	ld.global.f32 	%f171, [%rd110+8];
	ld.global.f32 	%f172, [%rd112+8];
	add.f32 	%f173, %f171, %f172;
	st.global.f32 	[%rd112+8], %f173;
	ld.global.f32 	%f174, [%rd110+12];
	ld.global.f32 	%f175, [%rd112+12];
	add.f32 	%f176, %f174, %f175;
	st.global.f32 	[%rd112+12], %f176;
	ld.global.f32 	%f177, [%rd110+16];
	ld.global.f32 	%f178, [%rd112+16];
	add.f32 	%f179, %f177, %f178;
	st.global.f32 	[%rd112+16], %f179;
	ld.global.f32 	%f180, [%rd110+20];
	ld.global.f32 	%f181, [%rd112+20];
	add.f32 	%f182, %f180, %f181;
	st.global.f32 	[%rd112+20], %f182;
	ld.global.f32 	%f183, [%rd110+24];
	ld.global.f32 	%f184, [%rd112+24];
	add.f32 	%f185, %f183, %f184;
	st.global.f32 	[%rd112+24], %f185;
	ld.global.f32 	%f186, [%rd110+28];
	ld.global.f32 	%f187, [%rd112+28];
	add.f32 	%f188, %f186, %f187;
	st.global.f32 	[%rd112+28], %f188;
	add.s32 	%r105, %r105, 8;
$L__BB0_36:
	setp.eq.s32 	%p29, %r45, 0;
	@%p29 bra 	$L__BB0_42;
	and.b32  	%r48, %r69, 3;
	setp.lt.u32 	%p30, %r45, 4;
	@%p30 bra 	$L__BB0_39;
	cvt.u64.u32 	%rd113, %r105;
	add.s64 	%rd114, %rd113, %rd30;
	shl.b64 	%rd115, %rd114, 2;
	add.s64 	%rd116, %rd1, %rd115;
	ld.global.f32 	%f189, [%rd116];
	mul.wide.u32 	%rd117, %r105, 4;
	add.s64 	%rd118, %rd3, %rd117;
	ld.global.f32 	%f190, [%rd118];
	add.f32 	%f191, %f189, %f190;
	st.global.f32 	[%rd118], %f191;
	ld.global.f32 	%f192, [%rd116+4];
	ld.global.f32 	%f193, [%rd118+4];
	add.f32 	%f194, %f192, %f193;
	st.global.f32 	[%rd118+4], %f194;
	ld.global.f32 	%f195, [%rd116+8];
	ld.global.f32 	%f196, [%rd118+8];
	add.f32 	%f197, %f195, %f196;
	st.global.f32 	[%rd118+8], %f197;
	ld.global.f32 	%f198, [%rd116+12];
	ld.global.f32 	%f199, [%rd118+12];
	add.f32 	%f200, %f198, %f199;
	st.global.f32 	[%rd118+12], %f200;
	add.s32 	%r105, %r105, 4;
$L__BB0_39:
	setp.eq.s32 	%p31, %r48, 0;
	@%p31 bra 	$L__BB0_42;
	cvt.u64.u32 	%rd119, %r105;
	mul.wide.u32 	%rd120, %r105, 4;
	add.s64 	%rd122, %rd120, %rd58;
	add.s64 	%rd158, %rd2, %rd122;
	add.s64 	%rd123, %rd119, %rd30;
	shl.b64 	%rd124, %rd123, 2;
	add.s64 	%rd157, %rd1, %rd124;
	neg.s32 	%r107, %r48;
$L__BB0_41:
	.pragma "nounroll";
	ld.global.f32 	%f201, [%rd157];
	ld.global.f32 	%f202, [%rd158];
	add.f32 	%f203, %f201, %f202;
	st.global.f32 	[%rd158], %f203;
	add.s64 	%rd158, %rd158, 4;
	add.s64 	%rd157, %rd157, 4;
	add.s32 	%r107, %r107, 1;
	setp.ne.s32 	%p32, %r107, 0;
	@%p32 bra 	$L__BB0_41;
$L__BB0_42:
	setp.ge.u32 	%p33, %r22, %r71;
	@%p33 bra 	$L__BB0_56;
	setp.eq.s32 	%p34, %r69, 0;
	mad.lo.s32 	%r91, %r69, %r38, %r69;
	cvt.u64.u32 	%rd43, %r91;
	@%p34 bra 	$L__BB0_56;
	and.b32  	%r54, %r69, 15;
	setp.lt.u32 	%p35, %r69, 16;
	mov.b32 	%r110, 0;
	@%p35 bra 	$L__BB0_47;
	and.b32  	%r110, %r69, -16;
	neg.s32 	%r108, %r110;
	shl.b64 	%rd125, %rd43, 2;
	add.s64 	%rd126, %rd125, %rd1;
	add.s64 	%rd160, %rd126, 32;
	add.s64 	%rd128, %rd58, %rd2;
	add.s64 	%rd159, %rd128, 32;
$L__BB0_46:
	.pragma "nounroll";
	ld.global.f32 	%f204, [%rd160+-32];
	ld.global.f32 	%f205, [%rd159+-32];
	add.f32 	%f206, %f204, %f205;
	st.global.f32 	[%rd159+-32], %f206;
	ld.global.f32 	%f207, [%rd160+-28];
	ld.global.f32 	%f208, [%rd159+-28];
	add.f32 	%f209, %f207, %f208;
	st.global.f32 	[%rd159+-28], %f209;
	ld.global.f32 	%f210, [%rd160+-24];
	ld.global.f32 	%f211, [%rd159+-24];
	add.f32 	%f212, %f210, %f211;
	st.global.f32 	[%rd159+-24], %f212;
	ld.global.f32 	%f213, [%rd160+-20];
	ld.global.f32 	%f214, [%rd159+-20];
	add.f32 	%f215, %f213, %f214;
	st.global.f32 	[%rd159+-20], %f215;
	ld.global.f32 	%f216, [%rd160+-16];
	ld.global.f32 	%f217, [%rd159+-16];
	add.f32 	%f218, %f216, %f217;
	st.global.f32 	[%rd159+-16], %f218;
	ld.global.f32 	%f219, [%rd160+-12];
	ld.global.f32 	%f220, [%rd159+-12];
	add.f32 	%f221, %f219, %f220;
	st.global.f32 	[%rd159+-12], %f221;
	ld.global.f32 	%f222, [%rd160+-8];
	ld.global.f32 	%f223, [%rd159+-8];
	add.f32 	%f224, %f222, %f223;
	st.global.f32 	[%rd159+-8], %f224;
	ld.global.f32 	%f225, [%rd160+-4];
	ld.global.f32 	%f226, [%rd159+-4];
	add.f32 	%f227, %f225, %f226;
	st.global.f32 	[%rd159+-4], %f227;
	ld.global.f32 	%f228, [%rd160];
	ld.global.f32 	%f229, [%rd159];
	add.f32 	%f230, %f228, %f229;
	st.global.f32 	[%rd159], %f230;
	ld.global.f32 	%f231, [%rd160+4];
	ld.global.f32 	%f232, [%rd159+4];
	add.f32 	%f233, %f231, %f232;
	st.global.f32 	[%rd159+4], %f233;
	ld.global.f32 	%f234, [%rd160+8];
	ld.global.f32 	%f235, [%rd159+8];
	add.f32 	%f236, %f234, %f235;
	st.global.f32 	[%rd159+8], %f236;
	ld.global.f32 	%f237, [%rd160+12];
	ld.global.f32 	%f238, [%rd159+12];
	add.f32 	%f239, %f237, %f238;
	st.global.f32 	[%rd159+12], %f239;
	ld.global.f32 	%f240, [%rd160+16];
	ld.global.f32 	%f241, [%rd159+16];
	add.f32 	%f242, %f240, %f241;
	st.global.f32 	[%rd159+16], %f242;
	ld.global.f32 	%f243, [%rd160+20];
	ld.global.f32 	%f244, [%rd159+20];
	add.f32 	%f245, %f243, %f244;
	st.global.f32 	[%rd159+20], %f245;
	ld.global.f32 	%f246, [%rd160+24];
	ld.global.f32 	%f247, [%rd159+24];
	add.f32 	%f248, %f246, %f247;
	st.global.f32 	[%rd159+24], %f248;
	ld.global.f32 	%f249, [%rd160+28];
	ld.global.f32 	%f250, [%rd159+28];
	add.f32 	%f251, %f249, %f250;
	st.global.f32 	[%rd159+28], %f251;
	add.s32 	%r108, %r108, 16;
	add.s64 	%rd160, %rd160, 64;
	add.s64 	%rd159, %rd159, 64;
	setp.ne.s32 	%p36, %r108, 0;
	@%p36 bra 	$L__BB0_46;
$L__BB0_47:
	setp.eq.s32 	%p37, %r54, 0;
	@%p37 bra 	$L__BB0_56;
	and.b32  	%r60, %r69, 7;
	setp.lt.u32 	%p38, %r54, 8;
	@%p38 bra 	$L__BB0_50;
	cvt.u64.u32 	%rd129, %r110;
	add.s64 	%rd130, %rd129, %rd43;
	shl.b64 	%rd131, %rd130, 2;
	add.s64 	%rd132, %rd1, %rd131;
	ld.global.f32 	%f252, [%rd132];
	mul.wide.u32 	%rd133, %r110, 4;
	add.s64 	%rd134, %rd3, %rd133;
	ld.global.f32 	%f253, [%rd134];
	add.f32 	%f254, %f252, %f253;
	st.global.f32 	[%rd134], %f254;
	ld.global.f32 	%f255, [%rd132+4];
	ld.global.f32 	%f256, [%rd134+4];
	add.f32 	%f257, %f255, %f256;
	st.global.f32 	[%rd134+4], %f257;
	ld.global.f32 	%f258, [%rd132+8];
	ld.global.f32 	%f259, [%rd134+8];
	add.f32 	%f260, %f258, %f259;
	st.global.f32 	[%rd134+8], %f260;
	ld.global.f32 	%f261, [%rd132+12];
	ld.global.f32 	%f262, [%rd134+12];
	add.f32 	%f263, %f261, %f262;
	st.global.f32 	[%rd134+12], %f263;
	ld.global.f32 	%f264, [%rd132+16];
	ld.global.f32 	%f265, [%rd134+16];
	add.f32 	%f266, %f264, %f265;
	st.global.f32 	[%rd134+16], %f266;
	ld.global.f32 	%f267, [%rd132+20];
	ld.global.f32 	%f268, [%rd134+20];
	add.f32 	%f269, %f267, %f268;
	st.global.f32 	[%rd134+20], %f269;
	ld.global.f32 	%f270, [%rd132+24];
	ld.global.f32 	%f271, [%rd134+24];
	add.f32 	%f272, %f270, %f271;
	st.global.f32 	[%rd134+24], %f272;
	ld.global.f32 	%f273, [%rd132+28];
	ld.global.f32 	%f274, [%rd134+28];
	add.f32 	%f275, %f273, %f274;
	st.global.f32 	[%rd134+28], %f275;
	add.s32 	%r110, %r110, 8;
$L__BB0_50:
	setp.eq.s32 	%p39, %r60, 0;
	@%p39 bra 	$L__BB0_56;
	and.b32  	%r63, %r69, 3;
	setp.lt.u32 	%p40, %r60, 4;
	@%p40 bra 	$L__BB0_53;
	cvt.u64.u32 	%rd135, %r110;
	add.s64 	%rd136, %rd135, %rd43;
	shl.b64 	%rd137, %rd136, 2;
	add.s64 	%rd138, %rd1, %rd137;
	ld.global.f32 	%f276, [%rd138];
	mul.wide.u32 	%rd139, %r110, 4;
	add.s64 	%rd140, %rd3, %rd139;
	ld.global.f32 	%f277, [%rd140];
	add.f32 	%f278, %f276, %f277;
	st.global.f32 	[%rd140], %f278;
	ld.global.f32 	%f279, [%rd138+4];
	ld.global.f32 	%f280, [%rd140+4];
	add.f32 	%f281, %f279, %f280;
	st.global.f32 	[%rd140+4], %f281;
	ld.global.f32 	%f282, [%rd138+8];
	ld.global.f32 	%f283, [%rd140+8];
	add.f32 	%f284, %f282, %f283;
	st.global.f32 	[%rd140+8], %f284;
	ld.global.f32 	%f285, [%rd138+12];
	ld.global.f32 	%f286, [%rd140+12];
	add.f32 	%f287, %f285, %f286;
	st.global.f32 	[%rd140+12], %f287;
	add.s32 	%r110, %r110, 4;
$L__BB0_53:
	setp.eq.s32 	%p41, %r63, 0;
	@%p41 bra 	$L__BB0_56;
	cvt.u64.u32 	%rd141, %r110;
	mul.wide.u32 	%rd142, %r110, 4;
	add.s64 	%rd144, %rd142, %rd58;
	add.s64 	%rd162, %rd2, %rd144;
	add.s64 	%rd145, %rd141, %rd43;
	shl.b64 	%rd146, %rd145, 2;
	add.s64 	%rd161, %rd1, %rd146;
	neg.s32 	%r112, %r63;
$L__BB0_55:
	.pragma "nounroll";
	ld.global.f32 	%f288, [%rd161];
	ld.global.f32 	%f289, [%rd162];
	add.f32 	%f290, %f288, %f289;
	st.global.f32 	[%rd162], %f290;
	add.s64 	%rd162, %rd162, 4;
	add.s64 	%rd161, %rd161, 4;
	add.s32 	%r112, %r112, 1;
	setp.ne.s32 	%p42, %r112, 0;
	@%p42 bra 	$L__BB0_55;
$L__BB0_56:
	ret;

}
.entry _ZN36_GLOBAL__N__0f6441ae_4_k_cu_32d3bb962bpEjjjfjPKfPfS2_S2_S2_(
	.param .u32 _ZN36_GLOBAL__N__0f6441ae_4_k_cu_32d3bb962bpEjjjfjPKfPfS2_S2_S2__param_0,
	.param .u32 _ZN36_GLOBAL__N__0f6441ae_4_k_cu_32d3bb962bpEjjjfjPKfPfS2_S2_S2__param_1,
	.param .u32 _ZN36_GLOBAL__N__0f6441ae_4_k_cu_32d3bb962bpEjjjfjPKfPfS2_S2_S2__param_2,
	.param .f32 _ZN36_GLOBAL__N__0f6441ae_4_k_cu_32d3bb962bpEjjjfjPKfPfS2_S2_S2__param_3,
	.param .u32 _ZN36_GLOBAL__N__0f6441ae_4_k_cu_32d3bb962bpEjjjfjPKfPfS2_S2_S2__param_4,
	.param .u64 .ptr .align 1 _ZN36_GLOBAL__N__0f6441ae_4_k_cu_32d3bb962bpEjjjfjPKfPfS2_S2_S2__param_5,
	.param .u64 .ptr .align 1 _ZN36_GLOBAL__N__0f6441ae_4_k_cu_32d3bb962bpEjjjfjPKfPfS2_S2_S2__param_6,
	.param .u64 .ptr .align 1 _ZN36_GLOBAL__N__0f6441ae_4_k_cu_32d3bb962bpEjjjfjPKfPfS2_S2_S2__param_7,
	.param .u64 .ptr .align 1 _ZN36_GLOBAL__N__0f6441ae_4_k_cu_32d3bb962bpEjjjfjPKfPfS2_S2_S2__param_8,
	.param .u64 .ptr .align 1 _ZN36_GLOBAL__N__0f6441ae_4_k_cu_32d3bb962bpEjjjfjPKfPfS2_S2_S2__param_9
)
{
	.reg .pred 	%p<221>;
	.reg .b32 	%r<755>;
	.reg .b32 	%f<2125>;
	.reg .b64 	%rd<858>;

	ld.param.u32 	%r400, [_ZN36_GLOBAL__N__0f6441ae_4_k_cu_32d3bb962bpEjjjfjPKfPfS2_S2_S2__param_0];
	ld.param.u32 	%r401, [_ZN36_GLOBAL__N__0f6441ae_4_k_cu_32d3bb962bpEjjjfjPKfPfS2_S2_S2__param_1];
	ld.param.u32 	%r403, [_ZN36_GLOBAL__N__0f6441ae_4_k_cu_32d3bb962bpEjjjfjPKfPfS2_S2_S2__param_2];
	ld.param.u32 	%r402, [_ZN36_GLOBAL__N__0f6441ae_4_k_cu_32d3bb962bpEjjjfjPKfPfS2_S2_S2__param_4];
	ld.param.u64 	%rd161, [_ZN36_GLOBAL__N__0f6441ae_4_k_cu_32d3bb962bpEjjjfjPKfPfS2_S2_S2__param_6];
	ld.param.u64 	%rd162, [_ZN36_GLOBAL__N__0f6441ae_4_k_cu_32d3bb962bpEjjjfjPKfPfS2_S2_S2__param_8];
	ld.param.u64 	%rd163, [_ZN36_GLOBAL__N__0f6441ae_4_k_cu_32d3bb962bpEjjjfjPKfPfS2_S2_S2__param_9];
	cvta.to.global.u64 	%rd1, %rd163;
	cvta.to.global.u64 	%rd2, %rd162;
	cvta.to.global.u64 	%rd3, %rd161;
	mov.u32 	%r404, %ctaid.x;
	mov.u32 	%r405, %ntid.x;
	mov.u32 	%r406, %tid.x;
	mad.lo.s32 	%r1, %r404, %r405, %r406;
	mov.u32 	%r407, %ctaid.y;
	mov.u32 	%r408, %ntid.y;
	mov.u32 	%r409, %tid.y;
	mad.lo.s32 	%r2, %r407, %r408, %r409;
	setp.eq.s32 	%p1, %r1, 0;
	setp.eq.s32 	%p2, %r2, 0;
	or.pred  	%p3, %p1, %p2;
	add.s32 	%r410, %r401, -1;
	setp.ge.u32 	%p4, %r1, %r410;
	or.pred  	%p5, %p3, %p4;
	add.s32 	%r411, %r403, -1;
	setp.ge.u32 	%p6, %r2, %r411;
	or.pred  	%p7, %p5, %p6;
	@%p7 bra 	$L__BB1_314;
	add.s32 	%r412, %r1, %r2;
	add.s32 	%r413, %r412, %r402;
	and.b32  	%r414, %r413, 1;
	setp.eq.b32 	%p8, %r414, 1;
	@%p8 bra 	$L__BB1_314;
	mul.lo.s32 	%r4, %r2, %r401;
	add.s32 	%r415, %r4, %r401;
	add.s32 	%r416, %r415, %r1;
	mul.lo.s32 	%r3, %r416, %r400;
	mul.wide.u32 	%rd164, %r3, 4;
	add.s64 	%rd4, %rd3, %rd164;
	add.s32 	%r417, %r1, %r4;
	mul.lo.s32 	%r7, %r417, %r400;
	add.s32 	%r5, %r7, %r400;
	mul.wide.u32 	%rd165, %r5, 4;
	add.s64 	%rd5, %rd2, %rd165;
	add.s32 	%r418, %r417, -1;
	mul.lo.s32 	%r6, %r418, %r400;
	mul.wide.u32 	%rd166, %r6, 4;
	add.s64 	%rd6, %rd1, %rd166;
	mul.wide.u32 	%rd167, %r7, 4;
	add.s64 	%rd7, %rd3, %rd167;
	setp.eq.s32 	%p9, %r400, 0;
	mov.f32 	%f2052, 0f7F7FFFFF;
	@%p9 bra 	$L__BB1_14;
	add.s32 	%r420, %r400, -1;
	setp.lt.u32 	%p10, %r420, 7;
	mov.f32 	%f2052, 0f7F7FFFFF;
	mov.b32 	%r624, 0;
	@%p10 bra 	$L__BB1_6;
	ld.param.u64 	%rd788, [_ZN36_GLOBAL__N__0f6441ae_4_k_cu_32d3bb962bpEjjjfjPKfPfS2_S2_S2__param_5];
	and.b32  	%r421, %r400, -8;
	neg.s32 	%r626, %r421;
	mul.wide.u32 	%rd168, %r3, 4;
	add.s64 	%rd169, %rd168, %rd3;
	add.s64 	%rd814, %rd169, 16;
	mul.wide.u32 	%rd170, %r5, 4;
	add.s64 	%rd171, %rd170, %rd2;
	add.s64 	%rd813, %rd171, 16;
	mul.wide.u32 	%rd172, %r6, 4;
	add.s64 	%rd173, %rd172, %rd1;
	add.s64 	%rd812, %rd173, 16;
	mul.wide.u32 	%rd174, %r7, 4;
	add.s64 	%rd175, %rd174, 16;
	cvta.to.global.u64 	%rd176, %rd788;
	add.s64 	%rd811, %rd176, %rd175;
	add.s64 	%rd810, %rd3, %rd175;
	mov.f32 	%f2052, 0f7F7FFFFF;
$L__BB1_5:
	.pragma "nounroll";
	and.b32  	%r624, %r400, -8;
	ld.global.f32 	%f148, [%rd814+-16];
	ld.global.f32 	%f149, [%rd813+-16];
	add.f32 	%f150, %f148, %f149;
	ld.global.f32 	%f151, [%rd812+-16];
	add.f32 	%f152, %f150, %f151;
	ld.global.f32 	%f153, [%rd811+-16];
	add.f32 	%f154, %f152, %f153;
	st.global.f32 	[%rd810+-16], %f154;
	min.f32 	%f155, %f2052, %f154;
	ld.global.f32 	%f156, [%rd814+-12];
	ld.global.f32 	%f157, [%rd813+-12];
	add.f32 	%f158, %f156, %f157;
	ld.global.f32 	%f159, [%rd812+-12];
	add.f32 	%f160, %f158, %f159;
	ld.global.f32 	%f161, [%rd811+-12];
	add.f32 	%f162, %f160, %f161;
	st.global.f32 	[%rd810+-12], %f162;
	min.f32 	%f163, %f155, %f162;
	ld.global.f32 	%f164, [%rd814+-8];
	ld.global.f32 	%f165, [%rd813+-8];
	add.f32 	%f166, %f164, %f165;
	ld.global.f32 	%f167, [%rd812+-8];
	add.f32 	%f168, %f166, %f167;
	ld.global.f32 	%f169, [%rd811+-8];
	add.f32 	%f170, %f168, %f169;
	st.global.f32 	[%rd810+-8], %f170;
	min.f32 	%f171, %f163, %f170;
	ld.global.f32 	%f172, [%rd814+-4];
	ld.global.f32 	%f173, [%rd813+-4];
	add.f32 	%f174, %f172, %f173;
	ld.global.f32 	%f175, [%rd812+-4];
	add.f32 	%f176, %f174, %f175;
	ld.global.f32 	%f177, [%rd811+-4];
	add.f32 	%f178, %f176, %f177;
	st.global.f32 	[%rd810+-4], %f178;
	min.f32 	%f179, %f171, %f178;
	ld.global.f32 	%f180, [%rd814];
	ld.global.f32 	%f181, [%rd813];
	add.f32 	%f182, %f180, %f181;
	ld.global.f32 	%f183, [%rd812];
	add.f32 	%f184, %f182, %f183;
	ld.global.f32 	%f185, [%rd811];
	add.f32 	%f186, %f184, %f185;
	st.global.f32 	[%rd810], %f186;
	min.f32 	%f187, %f179, %f186;
	ld.global.f32 	%f188, [%rd814+4];
	ld.global.f32 	%f189, [%rd813+4];
	add.f32 	%f190, %f188, %f189;
	ld.global.f32 	%f191, [%rd812+4];
	add.f32 	%f192, %f190, %f191;
	ld.global.f32 	%f193, [%rd811+4];
	add.f32 	%f194, %f192, %f193;
	st.global.f32 	[%rd810+4], %f194;
	min.f32 	%f195, %f187, %f194;
	ld.global.f32 	%f196, [%rd814+8];
	ld.global.f32 	%f197, [%rd813+8];
	add.f32 	%f198, %f196, %f197;
	ld.global.f32 	%f199, [%rd812+8];
	add.f32 	%f200, %f198, %f199;
	ld.global.f32 	%f201, [%rd811+8];
	add.f32 	%f202, %f200, %f201;
	st.global.f32 	[%rd810+8], %f202;
	min.f32 	%f203, %f195, %f202;
	ld.global.f32 	%f204, [%rd814+12];
	ld.global.f32 	%f205, [%rd813+12];
	add.f32 	%f206, %f204, %f205;
	ld.global.f32 	%f207, [%rd812+12];
	add.f32 	%f208, %f206, %f207;
	ld.global.f32 	%f209, [%rd811+12];
	add.f32 	%f210, %f208, %f209;
	st.global.f32 	[%rd810+12], %f210;
	min.f32 	%f2052, %f203, %f210;
	add.s32 	%r626, %r626, 8;
	add.s64 	%rd814, %rd814, 32;
	add.s64 	%rd813, %rd813, 32;
	add.s64 	%rd812, %rd812, 32;
	add.s64 	%rd811, %rd811, 32;
	add.s64 	%rd810, %rd810, 32;
	setp.eq.s32 	%p11, %r626, 0;
	@%p11 bra 	$L__BB1_6;
	bra.uni 	$L__BB1_5;
$L__BB1_6:
	and.b32  	%r10, %r400, 7;
	setp.eq.s32 	%p12, %r10, 0;
	@%p12 bra 	$L__BB1_14;
	setp.lt.u32 	%p13, %r10, 4;
	@%p13 bra 	$L__BB1_9;
	ld.param.u64 	%rd789, [_ZN36_GLOBAL__N__0f6441ae_4_k_cu_32d3bb962bpEjjjfjPKfPfS2_S2_S2__param_5];
	mul.wide.u32 	%rd177, %r624, 4;
	add.s64 	%rd178, %rd4, %rd177;
	ld.global.f32 	%f212, [%rd178];
	add.s64 	%rd179, %rd5, %rd177;
	ld.global.f32 	%f213, [%rd179];
	add.f32 	%f214, %f212, %f213;
	add.s64 	%rd180, %rd6, %rd177;
	ld.global.f32 	%f215, [%rd180];
	add.f32 	%f216, %f214, %f215;
	cvta.to.global.u64 	%rd181, %rd789;
	mul.wide.u32 	%rd182, %r7, 4;
	add.s64 	%rd183, %rd181, %rd182;
	add.s64 	%rd184, %rd183, %rd177;
	ld.global.f32 	%f217, [%rd184];
	add.f32 	%f218, %f216, %f217;
	add.s64 	%rd185, %rd7, %rd177;
	st.global.f32 	[%rd185], %f218;
	min.f32 	%f219, %f2052, %f218;
	ld.global.f32 	%f220, [%rd178+4];
	ld.global.f32 	%f221, [%rd179+4];
	add.f32 	%f222, %f220, %f221;
	ld.global.f32 	%f223, [%rd180+4];
	add.f32 	%f224, %f222, %f223;
	ld.global.f32 	%f225, [%rd184+4];
	add.f32 	%f226, %f224, %f225;
	st.global.f32 	[%rd185+4], %f226;
	min.f32 	%f227, %f219, %f226;
	ld.global.f32 	%f228, [%rd178+8];
	ld.global.f32 	%f229, [%rd179+8];
	add.f32 	%f230, %f228, %f229;
	ld.global.f32 	%f231, [%rd180+8];
	add.f32 	%f232, %f230, %f231;
	ld.global.f32 	%f233, [%rd184+8];
	add.f32 	%f234, %f232, %f233;
	st.global.f32 	[%rd185+8], %f234;
	min.f32 	%f235, %f227, %f234;
	ld.global.f32 	%f236, [%rd178+12];
	ld.global.f32 	%f237, [%rd179+12];
	add.f32 	%f238, %f236, %f237;
	ld.global.f32 	%f239, [%rd180+12];
	add.f32 	%f240, %f238, %f239;
	ld.global.f32 	%f241, [%rd184+12];
	add.f32 	%f242, %f240, %f241;
	st.global.f32 	[%rd185+12], %f242;
	min.f32 	%f2052, %f235, %f242;
	add.s32 	%r624, %r624, 4;
$L__BB1_9:
	and.b32  	%r13, %r400, 3;
	setp.eq.s32 	%p14, %r13, 0;
	@%p14 bra 	$L__BB1_14;
	setp.eq.s32 	%p15, %r13, 1;
	@%p15 bra 	$L__BB1_12;
	ld.param.u64 	%rd790, [_ZN36_GLOBAL__N__0f6441ae_4_k_cu_32d3bb962bpEjjjfjPKfPfS2_S2_S2__param_5];
	mul.wide.u32 	%rd186, %r624, 4;
	add.s64 	%rd187, %rd4, %rd186;
	ld.global.f32 	%f244, [%rd187];
	add.s64 	%rd188, %rd5, %rd186;
	ld.global.f32 	%f245, [%rd188];
	add.f32 	%f246, %f244, %f245;
	add.s64 	%rd189, %rd6, %rd186;
	ld.global.f32 	%f247, [%rd189];
	add.f32 	%f248, %f246, %f247;
	cvta.to.global.u64 	%rd190, %rd790;
	mul.wide.u32 	%rd191, %r7, 4;
	add.s64 	%rd192, %rd190, %rd191;
	add.s64 	%rd193, %rd192, %rd186;
	ld.global.f32 	%f249, [%rd193];
	add.f32 	%f250, %f248, %f249;
	add.s64 	%rd194, %rd7, %rd186;
	st.global.f32 	[%rd194], %f250;
	min.f32 	%f251, %f2052, %f250;
	ld.global.f32 	%f252, [%rd187+4];
	ld.global.f32 	%f253, [%rd188+4];
	add.f32 	%f254, %f252, %f253;
	ld.global.f32 	%f255, [%rd189+4];
	add.f32 	%f256, %f254, %f255;
	ld.global.f32 	%f257, [%rd193+4];
	add.f32 	%f258, %f256, %f257;
	st.global.f32 	[%rd194+4], %f258;
	min.f32 	%f2052, %f251, %f258;
	add.s32 	%r624, %r624, 2;
$L__BB1_12:
	and.b32  	%r422, %r400, 1;
	setp.eq.b32 	%p16, %r422, 1;
	not.pred 	%p17, %p16;
	@%p17 bra 	$L__BB1_14;
	ld.param.u64 	%rd791, [_ZN36_GLOBAL__N__0f6441ae_4_k_cu_32d3bb962bpEjjjfjPKfPfS2_S2_S2__param_5];
	mul.wide.u32 	%rd195, %r624, 4;
	add.s64 	%rd196, %rd4, %rd195;
	ld.global.f32 	%f259, [%rd196];
	add.s64 	%rd197, %rd5, %rd195;
	ld.global.f32 	%f260, [%rd197];
	add.f32 	%f261, %f259, %f260;
	add.s64 	%rd198, %rd6, %rd195;
	ld.global.f32 	%f262, [%rd198];
	add.f32 	%f263, %f261, %f262;
	cvta.to.global.u64 	%rd199, %rd791;
	mul.wide.u32 	%rd200, %r7, 4;
	add.s64 	%rd201, %rd199, %rd200;
	add.s64 	%rd202, %rd201, %rd195;
	ld.global.f32 	%f264, [%rd202];
	add.f32 	%f265, %f263, %f264;
	add.s64 	%rd203, %rd7, %rd195;
	st.global.f32 	[%rd203], %f265;
	min.f32 	%f2052, %f2052, %f265;
$L__BB1_14:
	setp.lt.u32 	%p18, %r400, 2;
	@%p18 bra 	$L__BB1_28;
	add.s32 	%r16, %r400, -1;
	add.s32 	%r424, %r400, -2;
	setp.lt.u32 	%p19, %r424, 15;
	mov.b32 	%r630, 1;
	@%p19 bra 	$L__BB1_19;
	ld.global.f32 	%f2054, [%rd7];
	and.b32  	%r426, %r16, -16;
	neg.s32 	%r628, %r426;
	mul.wide.u32 	%rd204, %r7, 4;
	add.s64 	%rd205, %rd204, %rd3;
	add.s64 	%rd815, %rd205, 32;
	mov.b32 	%r627, 0;
$L__BB1_17:
	.pragma "nounroll";
	add.f32 	%f266, %f2054, 0f3F800000;
	ld.global.f32 	%f267, [%rd815+-28];
	min.f32 	%f268, %f266, %f267;
	st.global.f32 	[%rd815+-28], %f268;
	add.f32 	%f269, %f268, 0f3F800000;
	ld.global.f32 	%f270, [%rd815+-24];
	min.f32 	%f271, %f269, %f270;
	st.global.f32 	[%rd815+-24], %f271;
	add.f32 	%f272, %f271, 0f3F800000;
	ld.global.f32 	%f273, [%rd815+-20];
	min.f32 	%f274, %f272, %f273;
	st.global.f32 	[%rd815+-20], %f274;
	add.f32 	%f275, %f274, 0f3F800000;
	ld.global.f32 	%f276, [%rd815+-16];
	min.f32 	%f277, %f275, %f276;
	st.global.f32 	[%rd815+-16], %f277;
	add.f32 	%f278, %f277, 0f3F800000;
	ld.global.f32 	%f279, [%rd815+-12];
	min.f32 	%f280, %f278, %f279;
	st.global.f32 	[%rd815+-12], %f280;
	add.f32 	%f281, %f280, 0f3F800000;
	ld.global.f32 	%f282, [%rd815+-8];
	min.f32 	%f283, %f281, %f282;
	st.global.f32 	[%rd815+-8], %f283;
	add.f32 	%f284, %f283, 0f3F800000;
	ld.global.f32 	%f285, [%rd815+-4];
	min.f32 	%f286, %f284, %f285;
	st.global.f32 	[%rd815+-4], %f286;
	add.f32 	%f287, %f286, 0f3F800000;
	ld.global.f32 	%f288, [%rd815];
	min.f32 	%f289, %f287, %f288;
	st.global.f32 	[%rd815], %f289;
	add.f32 	%f290, %f289, 0f3F800000;
	ld.global.f32 	%f291, [%rd815+4];
	min.f32 	%f292, %f290, %f291;
	st.global.f32 	[%rd815+4], %f292;
	add.f32 	%f293, %f292, 0f3F800000;
	ld.global.f32 	%f294, [%rd815+8];
	min.f32 	%f295, %f293, %f294;
	st.global.f32 	[%rd815+8], %f295;
	add.f32 	%f296, %f295, 0f3F800000;
	ld.global.f32 	%f297, [%rd815+12];
	min.f32 	%f298, %f296, %f297;
	st.global.f32 	[%rd815+12], %f298;
	add.f32 	%f299, %f298, 0f3F800000;
	ld.global.f32 	%f300, [%rd815+16];
	min.f32 	%f301, %f299, %f300;
	st.global.f32 	[%rd815+16], %f301;
	add.f32 	%f302, %f301, 0f3F800000;
	ld.global.f32 	%f303, [%rd815+20];
	min.f32 	%f304, %f302, %f303;
	st.global.f32 	[%rd815+20], %f304;
	add.f32 	%f305, %f304, 0f3F800000;
	ld.global.f32 	%f306, [%rd815+24];
	min.f32 	%f307, %f305, %f306;
	st.global.f32 	[%rd815+24], %f307;
	add.f32 	%f308, %f307, 0f3F800000;
	ld.global.f32 	%f309, [%rd815+28];
	min.f32 	%f310, %f308, %f309;
	st.global.f32 	[%rd815+28], %f310;
	add.f32 	%f311, %f310, 0f3F800000;
	ld.global.f32 	%f312, [%rd815+32];
	min.f32 	%f2054, %f311, %f312;
	st.global.f32 	[%rd815+32], %f2054;
	add.s32 	%r628, %r628, 16;
	add.s32 	%r627, %r627, 16;
	add.s64 	%rd815, %rd815, 64;
	setp.ne.s32 	%p20, %r628, 0;
	@%p20 bra 	$L__BB1_17;
	add.s32 	%r630, %r627, 1;
$L__BB1_19:
	and.b32  	%r27, %r16, 15;
	setp.eq.s32 	%p21, %r27, 0;
	@%p21 bra 	$L__BB1_28;
	and.b32  	%r28, %r16, 7;
	setp.lt.u32 	%p22, %r27, 8;
	@%p22 bra 	$L__BB1_22;
	add.s32 	%r427, %r630, -1;
	mul.wide.u32 	%rd206, %r427, 4;
	add.s64 	%rd207, %rd7, %rd206;
	ld.global.f32 	%f313, [%rd207];
	add.f32 	%f314, %f313, 0f3F800000;
	mul.wide.u32 	%rd208, %r630, 4;
	add.s64 	%rd209, %rd7, %rd208;
	ld.global.f32 	%f315, [%rd209];
	min.f32 	%f316, %f314, %f315;
	st.global.f32 	[%rd209], %f316;
	add.s32 	%r428, %r630, 1;
	add.f32 	%f317, %f316, 0f3F800000;
	mul.wide.u32 	%rd210, %r428, 4;
	add.s64 	%rd211, %rd7, %rd210;
	ld.global.f32 	%f318, [%rd211];
	min.f32 	%f319, %f317, %f318;
	st.global.f32 	[%rd211], %f319;
	add.s32 	%r429, %r630, 2;
	add.f32 	%f320, %f319, 0f3F800000;
	mul.wide.u32 	%rd212, %r429, 4;
	add.s64 	%rd213, %rd7, %rd212;
	ld.global.f32 	%f321, [%rd213];
	min.f32 	%f322, %f320, %f321;
	st.global.f32 	[%rd213], %f322;
	add.s32 	%r430, %r630, 3;
	add.f32 	%f323, %f322, 0f3F800000;
	mul.wide.u32 	%rd214, %r430, 4;
	add.s64 	%rd215, %rd7, %rd214;
	ld.global.f32 	%f324, [%rd215];
	min.f32 	%f325, %f323, %f324;
	st.global.f32 	[%rd215], %f325;
	add.s32 	%r431, %r630, 4;
	add.f32 	%f326, %f325, 0f3F800000;
	mul.wide.u32 	%rd216, %r431, 4;
	add.s64 	%rd217, %rd7, %rd216;
	ld.global.f32 	%f327, [%rd217];
	min.f32 	%f328, %f326, %f327;
	st.global.f32 	[%rd217], %f328;
	add.s32 	%r432, %r630, 5;
	add.f32 	%f329, %f328, 0f3F800000;
	mul.wide.u32 	%rd218, %r432, 4;
	add.s64 	%rd219, %rd7, %rd218;
	ld.global.f32 	%f330, [%rd219];
	min.f32 	%f331, %f329, %f330;
	st.global.f32 	[%rd219], %f331;
	add.s32 	%r433, %r630, 6;
	add.f32 	%f332, %f331, 0f3F800000;
	mul.wide.u32 	%rd220, %r433, 4;
	add.s64 	%rd221, %rd7, %rd220;
	ld.global.f32 	%f333, [%rd221];
	min.f32 	%f334, %f332, %f333;
	st.global.f32 	[%rd221], %f334;
	add.f32 	%f335, %f334, 0f3F800000;
	ld.global.f32 	%f336, [%rd209+28];
	min.f32 	%f337, %f335, %f336;
	st.global.f32 	[%rd209+28], %f337;
	add.s32 	%r630, %r630, 8;
$L__BB1_22:
	setp.eq.s32 	%p23, %r28, 0;
	@%p23 bra 	$L__BB1_28;
	and.b32  	%r31, %r16, 3;
	setp.lt.u32 	%p24, %r28, 4;
	@%p24 bra 	$L__BB1_25;
	add.s32 	%r434, %r630, -1;
	mul.wide.u32 	%rd222, %r434, 4;
	add.s64 	%rd223, %rd7, %rd222;
	ld.global.f32 	%f338, [%rd223];
	add.f32 	%f339, %f338, 0f3F800000;
	mul.wide.u32 	%rd224, %r630, 4;
	add.s64 	%rd225, %rd7, %rd224;
	ld.global.f32 	%f340, [%rd225];
	min.f32 	%f341, %f339, %f340;
	st.global.f32 	[%rd225], %f341;
	add.s32 	%r435, %r630, 1;
	add.f32 	%f342, %f341, 0f3F800000;
	mul.wide.u32 	%rd226, %r435, 4;
	add.s64 	%rd227, %rd7, %rd226;
	ld.global.f32 	%f343, [%rd227];
	min.f32 	%f344, %f342, %f343;
	st.global.f32 	[%rd227], %f344;
	add.s32 	%r436, %r630, 2;
	add.f32 	%f345, %f344, 0f3F800000;
	mul.wide.u32 	%rd228, %r436, 4;
	add.s64 	%rd229, %rd7, %rd228;
	ld.global.f32 	%f346, [%rd229];
	min.f32 	%f347, %f345, %f346;
	st.global.f32 	[%rd229], %f347;
	add.f32 	%f348, %f347, 0f3F800000;
	ld.global.f32 	%f349, [%rd225+12];
	min.f32 	%f350, %f348, %f349;
	st.global.f32 	[%rd225+12], %f350;
	add.s32 	%r630, %r630, 4;
$L__BB1_25:
	setp.eq.s32 	%p25, %r31, 0;
	@%p25 bra 	$L__BB1_28;
	add.s32 	%r633, %r630, -1;
	neg.s32 	%r632, %r31;
	mul.wide.u32 	%rd230, %r633, 4;
	add.s64 	%rd231, %rd7, %rd230;
	ld.global.f32 	%f2055, [%rd231];
$L__BB1_27:
	.pragma "nounroll";
	add.s32 	%r633, %r633, 1;
	add.f32 	%f351, %f2055, 0f3F800000;
	mul.wide.u32 	%rd232, %r633, 4;
	add.s64 	%rd233, %rd7, %rd232;
	ld.global.f32 	%f352, [%rd233];
	min.f32 	%f2055, %f351, %f352;
	st.global.f32 	[%rd233], %f2055;
	add.s32 	%r632, %r632, 1;
	setp.ne.s32 	%p26, %r632, 0;
	@%p26 bra 	$L__BB1_27;
$L__BB1_28:
	add.s32 	%r733, %r400, -2;
	setp.lt.s32 	%p27, %r733, 0;
	@%p27 bra 	$L__BB1_42;
	add.s32 	%r41, %r400, -1;
	setp.lt.u32 	%p28, %r733, 15;
	mov.u32 	%r635, %r733;
	@%p28 bra 	$L__BB1_33;
	mul.wide.u32 	%rd234, %r41, 4;
	add.s64 	%rd235, %rd7, %rd234;
	ld.global.f32 	%f2056, [%rd235];
	add.s32 	%r640, %r400, -8;
	and.b32  	%r437, %r41, -16;
	neg.s32 	%r639, %r437;
$L__BB1_31:
	.pragma "nounroll";
	add.s32 	%r438, %r640, 6;
	add.f32 	%f353, %f2056, 0f3F800000;
	mul.wide.u32 	%rd236, %r438, 4;
	add.s64 	%rd237, %rd7, %rd236;
	ld.global.f32 	%f354, [%rd237];
	min.f32 	%f355, %f353, %f354;
	st.global.f32 	[%rd237], %f355;
	add.s32 	%r439, %r640, 5;
	add.f32 	%f356, %f355, 0f3F800000;
	mul.wide.u32 	%rd238, %r439, 4;
	add.s64 	%rd239, %rd7, %rd238;
	ld.global.f32 	%f357, [%rd239];
	min.f32 	%f358, %f356, %f357;
	st.global.f32 	[%rd239], %f358;
	add.s32 	%r440, %r640, 4;
	add.f32 	%f359, %f358, 0f3F800000;
	mul.wide.u32 	%rd240, %r440, 4;
	add.s64 	%rd241, %rd7, %rd240;
	ld.global.f32 	%f360, [%rd241];
	min.f32 	%f361, %f359, %f360;
	st.global.f32 	[%rd241], %f361;
	add.s32 	%r441, %r640, 3;
	add.f32 	%f362, %f361, 0f3F800000;
	mul.wide.u32 	%rd242, %r441, 4;
	add.s64 	%rd243, %rd7, %rd242;
	ld.global.f32 	%f363, [%rd243];
	min.f32 	%f364, %f362, %f363;
	st.global.f32 	[%rd243], %f364;
	add.s32 	%r442, %r640, 2;
	add.f32 	%f365, %f364, 0f3F800000;
	mul.wide.u32 	%rd244, %r442, 4;
	add.s64 	%rd245, %rd7, %rd244;
	ld.global.f32 	%f366, [%rd245];
	min.f32 	%f367, %f365, %f366;
	st.global.f32 	[%rd245], %f367;
	add.s32 	%r443, %r640, 1;
	add.f32 	%f368, %f367, 0f3F800000;
	mul.wide.u32 	%rd246, %r443, 4;
	add.s64 	%rd247, %rd7, %rd246;
	ld.global.f32 	%f369, [%rd247];
	min.f32 	%f370, %f368, %f369;
	st.global.f32 	[%rd247], %f370;
	add.s32 	%r444, %r640, -9;
	add.f32 	%f371, %f370, 0f3F800000;
	mul.wide.u32 	%rd248, %r640, 4;
	add.s64 	%rd249, %rd7, %rd248;
	ld.global.f32 	%f372, [%rd249];
	min.f32 	%f373, %f371, %f372;
	st.global.f32 	[%rd249], %f373;
	add.s32 	%r445, %r640, -1;
	add.f32 	%f374, %f373, 0f3F800000;
	mul.wide.u32 	%rd250, %r445, 4;
	add.s64 	%rd251, %rd7, %rd250;
	ld.global.f32 	%f375, [%rd251];
	min.f32 	%f376, %f374, %f375;
	st.global.f32 	[%rd251], %f376;
	add.s32 	%r446, %r640, -2;
	add.f32 	%f377, %f376, 0f3F800000;
	mul.wide.u32 	%rd252, %r446, 4;
	add.s64 	%rd253, %rd7, %rd252;
	ld.global.f32 	%f378, [%rd253];
	min.f32 	%f379, %f377, %f378;
	st.global.f32 	[%rd253], %f379;
	add.s32 	%r447, %r640, -3;
	add.f32 	%f380, %f379, 0f3F800000;
	mul.wide.u32 	%rd254, %r447, 4;
	add.s64 	%rd255, %rd7, %rd254;
	ld.global.f32 	%f381, [%rd255];
	min.f32 	%f382, %f380, %f381;
	st.global.f32 	[%rd255], %f382;
	add.s32 	%r448, %r640, -4;
	add.f32 	%f383, %f382, 0f3F800000;
	mul.wide.u32 	%rd256, %r448, 4;
	add.s64 	%rd257, %rd7, %rd256;
	ld.global.f32 	%f384, [%rd257];
	min.f32 	%f385, %f383, %f384;
	st.global.f32 	[%rd257], %f385;
	add.s32 	%r449, %r640, -5;
	add.f32 	%f386, %f385, 0f3F800000;
	mul.wide.u32 	%rd258, %r449, 4;
	add.s64 	%rd259, %rd7, %rd258;
	ld.global.f32 	%f387, [%rd259];
	min.f32 	%f388, %f386, %f387;
	st.global.f32 	[%rd259], %f388;
	add.s32 	%r450, %r640, -6;
	add.f32 	%f389, %f388, 0f3F800000;
	mul.wide.u32 	%rd260, %r450, 4;
	add.s64 	%rd261, %rd7, %rd260;
	ld.global.f32 	%f390, [%rd261];
	min.f32 	%f391, %f389, %f390;
	st.global.f32 	[%rd261], %f391;
	add.s32 	%r451, %r640, -7;
	add.f32 	%f392, %f391, 0f3F800000;
	mul.wide.u32 	%rd262, %r451, 4;
	add.s64 	%rd263, %rd7, %rd262;
	ld.global.f32 	%f393, [%rd263];
	min.f32 	%f394, %f392, %f393;
	st.global.f32 	[%rd263], %f394;
	add.s32 	%r452, %r640, -8;
	add.f32 	%f395, %f394, 0f3F800000;
	mul.wide.u32 	%rd264, %r452, 4;
	add.s64 	%rd265, %rd7, %rd264;
	ld.global.f32 	%f396, [%rd265];
	min.f32 	%f397, %f395, %f396;
	st.global.f32 	[%rd265], %f397;
	add.f32 	%f398, %f397, 0f3F800000;
	mul.wide.u32 	%rd266, %r444, 4;
	add.s64 	%rd267, %rd7, %rd266;
	ld.global.f32 	%f399, [%rd267];
	min.f32 	%f2056, %f398, %f399;
	st.global.f32 	[%rd267], %f2056;
	add.s32 	%r640, %r640, -16;
	add.s32 	%r639, %r639, 16;
	setp.eq.s32 	%p29, %r639, 0;
	@%p29 bra 	$L__BB1_32;
	bra.uni 	$L__BB1_31;
$L__BB1_32:
	add.s32 	%r635, %r640, 6;
$L__BB1_33:
	and.b32  	%r46, %r41, 15;
	setp.eq.s32 	%p30, %r46, 0;
	@%p30 bra 	$L__BB1_42;
	and.b32  	%r47, %r41, 7;
	setp.lt.u32 	%p31, %r46, 8;
	@%p31 bra 	$L__BB1_36;
	mul.wide.u32 	%rd268, %r635, 4;
	add.s64 	%rd269, %rd7, %rd268;
	ld.global.f32 	%f400, [%rd269+4];
	add.f32 	%f401, %f400, 0f3F800000;
	ld.global.f32 	%f402, [%rd269];
	min.f32 	%f403, %f401, %f402;
	st.global.f32 	[%rd269], %f403;
	add.s32 	%r453, %r635, -1;
	add.f32 	%f404, %f403, 0f3F800000;
	mul.wide.u32 	%rd270, %r453, 4;
	add.s64 	%rd271, %rd7, %rd270;
	ld.global.f32 	%f405, [%rd271];
	min.f32 	%f406, %f404, %f405;
	st.global.f32 	[%rd271], %f406;
	add.s32 	%r454, %r635, -2;
	add.f32 	%f407, %f406, 0f3F800000;
	mul.wide.u32 	%rd272, %r454, 4;
	add.s64 	%rd273, %rd7, %rd272;
	ld.global.f32 	%f408, [%rd273];
	min.f32 	%f409, %f407, %f408;
	st.global.f32 	[%rd273], %f409;
	add.s32 	%r455, %r635, -3;
	add.f32 	%f410, %f409, 0f3F800000;
	mul.wide.u32 	%rd274, %r455, 4;
	add.s64 	%rd275, %rd7, %rd274;
	ld.global.f32 	%f411, [%rd275];
	min.f32 	%f412, %f410, %f411;
	st.global.f32 	[%rd275], %f412;
	add.s32 	%r456, %r635, -4;
	add.f32 	%f413, %f412, 0f3F800000;
	mul.wide.u32 	%rd276, %r456, 4;
	add.s64 	%rd277, %rd7, %rd276;
	ld.global.f32 	%f414, [%rd277];
	min.f32 	%f415, %f413, %f414;
	st.global.f32 	[%rd277], %f415;
	add.s32 	%r457, %r635, -5;
	add.f32 	%f416, %f415, 0f3F800000;
	mul.wide.u32 	%rd278, %r457, 4;
	add.s64 	%rd279, %rd7, %rd278;
	ld.global.f32 	%f417, [%rd279];
	min.f32 	%f418, %f416, %f417;
	st.global.f32 	[%rd279], %f418;
	add.s32 	%r458, %r635, -6;
	add.f32 	%f419, %f418, 0f3F800000;
	mul.wide.u32 	%rd280, %r458, 4;
	add.s64 	%rd281, %rd7, %rd280;
	ld.global.f32 	%f420, [%rd281];
	min.f32 	%f421, %f419, %f420;
	st.global.f32 	[%rd281], %f421;
	add.s32 	%r459, %r635, -7;
	add.f32 	%f422, %f421, 0f3F800000;
	mul.wide.u32 	%rd282, %r459, 4;
	add.s64 	%rd283, %rd7, %rd282;
	ld.global.f32 	%f423, [%rd283];
	min.f32 	%f424, %f422, %f423;
	st.global.f32 	[%rd283], %f424;
	add.s32 	%r635, %r635, -8;
$L__BB1_36:
	setp.eq.s32 	%p32, %r47, 0;
	@%p32 bra 	$L__BB1_42;
	and.b32  	%r50, %r41, 3;
	setp.lt.u32 	%p33, %r47, 4;
	@%p33 bra 	$L__BB1_39;
	mul.wide.u32 	%rd284, %r635, 4;
	add.s64 	%rd285, %rd7, %rd284;
	ld.global.f32 	%f425, [%rd285+4];
	add.f32 	%f426, %f425, 0f3F800000;
	ld.global.f32 	%f427, [%rd285];
	min.f32 	%f428, %f426, %f427;
	st.global.f32 	[%rd285], %f428;
	add.s32 	%r460, %r635, -1;
	add.f32 	%f429, %f428, 0f3F800000;
	mul.wide.u32 	%rd286, %r460, 4;
	add.s64 	%rd287, %rd7, %rd286;
	ld.global.f32 	%f430, [%rd287];
	min.f32 	%f431, %f429, %f430;
	st.global.f32 	[%rd287], %f431;
	add.s32 	%r461, %r635, -2;
	add.f32 	%f432, %f431, 0f3F800000;
	mul.wide.u32 	%rd288, %r461, 4;
	add.s64 	%rd289, %rd7, %rd288;
	ld.global.f32 	%f433, [%rd289];
	min.f32 	%f434, %f432, %f433;
	st.global.f32 	[%rd289], %f434;
	add.s32 	%r462, %r635, -3;
	add.f32 	%f435, %f434, 0f3F800000;
	mul.wide.u32 	%rd290, %r462, 4;
	add.s64 	%rd291, %rd7, %rd290;
	ld.global.f32 	%f436, [%rd291];
	min.f32 	%f437, %f435, %f436;
	st.global.f32 	[%rd291], %f437;
	add.s32 	%r635, %r635, -4;
$L__BB1_39:
	setp.eq.s32 	%p34, %r50, 0;
	@%p34 bra 	$L__BB1_42;
	neg.s32 	%r637, %r50;
$L__BB1_41:
	.pragma "nounroll";
	mul.wide.u32 	%rd292, %r635, 4;
	add.s64 	%rd293, %rd7, %rd292;
	ld.global.f32 	%f438, [%rd293+4];
	add.f32 	%f439, %f438, 0f3F800000;
	ld.global.f32 	%f440, [%rd293];
	min.f32 	%f441, %f439, %f440;
	st.global.f32 	[%rd293], %f441;
	add.s32 	%r635, %r635, -1;
	add.s32 	%r637, %r637, 1;
	setp.ne.s32 	%p35, %r637, 0;
	@%p35 bra 	$L__BB1_41;
$L__BB1_42:
	setp.eq.s32 	%p36, %r400, 0;
	mov.f32 	%f2065, 0f00000000;
	@%p36 bra 	$L__BB1_67;
	ld.param.f32 	%f2042, [_ZN36_GLOBAL__N__0f6441ae_4_k_cu_32d3bb962bpEjjjfjPKfPfS2_S2_S2__param_3];
	add.f32 	%f20, %f2042, %f2052;
	add.s32 	%r58, %r400, -1;
	setp.lt.u32 	%p37, %r58, 15;
	mov.b32 	%r641, 0;
	@%p37 bra 	$L__BB1_46;
	and.b32  	%r641, %r400, -16;
	neg.s32 	%r645, %r641;
	mul.wide.u32 	%rd294, %r7, 4;
	add.s64 	%rd295, %rd294, %rd3;
	add.s64 	%rd817, %rd295, 32;
$L__BB1_45:
	.pragma "nounroll";
	ld.global.f32 	%f443, [%rd817+-32];
	min.f32 	%f444, %f20, %f443;
	st.global.f32 	[%rd817+-32], %f444;
	ld.global.f32 	%f445, [%rd817+-28];
	min.f32 	%f446, %f20, %f445;
	st.global.f32 	[%rd817+-28], %f446;
	ld.global.f32 	%f447, [%rd817+-24];
	min.f32 	%f448, %f20, %f447;
	st.global.f32 	[%rd817+-24], %f448;
	ld.global.f32 	%f449, [%rd817+-20];
	min.f32 	%f450, %f20, %f449;
	st.global.f32 	[%rd817+-20], %f450;
	ld.global.f32 	%f451, [%rd817+-16];
	min.f32 	%f452, %f20, %f451;
	st.global.f32 	[%rd817+-16], %f452;
	ld.global.f32 	%f453, [%rd817+-12];
	min.f32 	%f454, %f20, %f453;
	st.global.f32 	[%rd817+-12], %f454;
	ld.global.f32 	%f455, [%rd817+-8];
	min.f32 	%f456, %f20, %f455;
	st.global.f32 	[%rd817+-8], %f456;
	ld.global.f32 	%f457, [%rd817+-4];
	min.f32 	%f458, %f20, %f457;
	st.global.f32 	[%rd817+-4], %f458;
	ld.global.f32 	%f459, [%rd817];
	min.f32 	%f460, %f20, %f459;
	st.global.f32 	[%rd817], %f460;
	ld.global.f32 	%f461, [%rd817+4];
	min.f32 	%f462, %f20, %f461;
	st.global.f32 	[%rd817+4], %f462;
	ld.global.f32 	%f463, [%rd817+8];
	min.f32 	%f464, %f20, %f463;
	st.global.f32 	[%rd817+8], %f464;
	ld.global.f32 	%f465, [%rd817+12];
	min.f32 	%f466, %f20, %f465;
	st.global.f32 	[%rd817+12], %f466;
	ld.global.f32 	%f467, [%rd817+16];
	min.f32 	%f468, %f20, %f467;
	st.global.f32 	[%rd817+16], %f468;
	ld.global.f32 	%f469, [%rd817+20];
	min.f32 	%f470, %f20, %f469;
	st.global.f32 	[%rd817+20], %f470;
	ld.global.f32 	%f471, [%rd817+24];
	min.f32 	%f472, %f20, %f471;
	st.global.f32 	[%rd817+24], %f472;
	ld.global.f32 	%f473, [%rd817+28];
	min.f32 	%f474, %f20, %f473;
	st.global.f32 	[%rd817+28], %f474;
	add.s32 	%r645, %r645, 16;
	add.s64 	%rd817, %rd817, 64;
	setp.eq.s32 	%p38, %r645, 0;
	@%p38 bra 	$L__BB1_46;
	bra.uni 	$L__BB1_45;
$L__BB1_46:
	and.b32  	%r65, %r400, 15;
	setp.eq.s32 	%p39, %r65, 0;
	@%p39 bra 	$L__BB1_55;
	setp.lt.u32 	%p40, %r65, 8;
	@%p40 bra 	$L__BB1_49;
	mul.wide.u32 	%rd296, %r641, 4;
	add.s64 	%rd297, %rd7, %rd296;
	ld.global.f32 	%f475, [%rd297];
	min.f32 	%f476, %f20, %f475;
	st.global.f32 	[%rd297], %f476;
	ld.global.f32 	%f477, [%rd297+4];
	min.f32 	%f478, %f20, %f477;
	st.global.f32 	[%rd297+4], %f478;
	ld.global.f32 	%f479, [%rd297+8];
	min.f32 	%f480, %f20, %f479;
	st.global.f32 	[%rd297+8], %f480;
	ld.global.f32 	%f481, [%rd297+12];
	min.f32 	%f482, %f20, %f481;
	st.global.f32 	[%rd297+12], %f482;
	ld.global.f32 	%f483, [%rd297+16];
	min.f32 	%f484, %f20, %f483;
	st.global.f32 	[%rd297+16], %f484;
	ld.global.f32 	%f485, [%rd297+20];
	min.f32 	%f486, %f20, %f485;
	st.global.f32 	[%rd297+20], %f486;
	ld.global.f32 	%f487, [%rd297+24];
	min.f32 	%f488, %f20, %f487;
	st.global.f32 	[%rd297+24], %f488;
	ld.global.f32 	%f489, [%rd297+28];
	min.f32 	%f490, %f20, %f489;
	st.global.f32 	[%rd297+28], %f490;
	add.s32 	%r641, %r641, 8;
$L__BB1_49:
	and.b32  	%r68, %r400, 7;
	setp.eq.s32 	%p41, %r68, 0;
	@%p41 bra 	$L__BB1_55;
	setp.lt.u32 	%p42, %r68, 4;
	@%p42 bra 	$L__BB1_52;
	mul.wide.u32 	%rd298, %r641, 4;
	add.s64 	%rd299, %rd7, %rd298;
	ld.global.f32 	%f491, [%rd299];
	min.f32 	%f492, %f20, %f491;
	st.global.f32 	[%rd299], %f492;
	ld.global.f32 	%f493, [%rd299+4];
	min.f32 	%f494, %f20, %f493;
	st.global.f32 	[%rd299+4], %f494;
	ld.global.f32 	%f495, [%rd299+8];
	min.f32 	%f496, %f20, %f495;
	st.global.f32 	[%rd299+8], %f496;
	ld.global.f32 	%f497, [%rd299+12];
	min.f32 	%f498, %f20, %f497;
	st.global.f32 	[%rd299+12], %f498;
	add.s32 	%r641, %r641, 4;
$L__BB1_52:
	and.b32  	%r465, %r400, 3;
	setp.eq.s32 	%p43, %r465, 0;
	@%p43 bra 	$L__BB1_55;
	mul.wide.u32 	%rd300, %r641, 4;
	mul.wide.u32 	%rd301, %r7, 4;
	add.s64 	%rd302, %rd300, %rd301;
	add.s64 	%rd816, %rd3, %rd302;
	neg.s32 	%r644, %r465;
$L__BB1_54:
	.pragma "nounroll";
	ld.global.f32 	%f499, [%rd816];
	min.f32 	%f500, %f20, %f499;
	st.global.f32 	[%rd816], %f500;
	add.s64 	%rd816, %rd816, 4;
	add.s32 	%r644, %r644, 1;
	setp.ne.s32 	%p44, %r644, 0;
	@%p44 bra 	$L__BB1_54;
$L__BB1_55:
	setp.lt.u32 	%p45, %r58, 15;
	mov.f32 	%f2065, 0f00000000;
	mov.b32 	%r647, 0;
	@%p45 bra 	$L__BB1_58;
	and.b32  	%r647, %r400, -16;
	neg.s32 	%r646, %r647;
	mul.wide.u32 	%rd303, %r7, 4;
	add.s64 	%rd304, %rd303, %rd3;
	add.s64 	%rd818, %rd304, 32;
	mov.f32 	%f2065, 0f00000000;
$L__BB1_57:
	.pragma "nounroll";
	ld.global.f32 	%f504, [%rd818+-32];
	add.f32 	%f505, %f2065, %f504;
	ld.global.f32 	%f506, [%rd818+-28];
	add.f32 	%f507, %f505, %f506;
	ld.global.f32 	%f508, [%rd818+-24];
	add.f32 	%f509, %f507, %f508;
	ld.global.f32 	%f510, [%rd818+-20];
	add.f32 	%f511, %f509, %f510;
	ld.global.f32 	%f512, [%rd818+-16];
	add.f32 	%f513, %f511, %f512;
	ld.global.f32 	%f514, [%rd818+-12];
	add.f32 	%f515, %f513, %f514;
	ld.global.f32 	%f516, [%rd818+-8];
	add.f32 	%f517, %f515, %f516;
	ld.global.f32 	%f518, [%rd818+-4];
	add.f32 	%f519, %f517, %f518;
	ld.global.f32 	%f520, [%rd818];
	add.f32 	%f521, %f519, %f520;
	ld.global.f32 	%f522, [%rd818+4];
	add.f32 	%f523, %f521, %f522;
	ld.global.f32 	%f524, [%rd818+8];
	add.f32 	%f525, %f523, %f524;
	ld.global.f32 	%f526, [%rd818+12];
	add.f32 	%f527, %f525, %f526;
	ld.global.f32 	%f528, [%rd818+16];
	add.f32 	%f529, %f527, %f528;
	ld.global.f32 	%f530, [%rd818+20];
	add.f32 	%f531, %f529, %f530;
	ld.global.f32 	%f532, [%rd818+24];
	add.f32 	%f533, %f531, %f532;
	ld.global.f32 	%f534, [%rd818+28];
	add.f32 	%f2065, %f533, %f534;
	add.s32 	%r646, %r646, 16;
	add.s64 	%rd818, %rd818, 64;
	setp.ne.s32 	%p46, %r646, 0;
	@%p46 bra 	$L__BB1_57;
$L__BB1_58:
	and.b32  	%r82, %r400, 15;
	setp.eq.s32 	%p47, %r82, 0;
	@%p47 bra 	$L__BB1_67;
	and.b32  	%r83, %r400, 7;
	setp.lt.u32 	%p48, %r82, 8;
	@%p48 bra 	$L__BB1_61;
	mul.wide.u32 	%rd305, %r647, 4;
	add.s64 	%rd306, %rd7, %rd305;
	ld.global.f32 	%f536, [%rd306];
	add.f32 	%f537, %f2065, %f536;
	ld.global.f32 	%f538, [%rd306+4];
	add.f32 	%f539, %f537, %f538;
	ld.global.f32 	%f540, [%rd306+8];
	add.f32 	%f541, %f539, %f540;
	ld.global.f32 	%f542, [%rd306+12];
	add.f32 	%f543, %f541, %f542;
	ld.global.f32 	%f544, [%rd306+16];
	add.f32 	%f545, %f543, %f544;
	ld.global.f32 	%f546, [%rd306+20];
	add.f32 	%f547, %f545, %f546;
	ld.global.f32 	%f548, [%rd306+24];
	add.f32 	%f549, %f547, %f548;
	ld.global.f32 	%f550, [%rd306+28];
	add.f32 	%f2065, %f549, %f550;
	add.s32 	%r647, %r647, 8;
$L__BB1_61:
	setp.eq.s32 	%p49, %r83, 0;
	@%p49 bra 	$L__BB1_67;
	and.b32  	%r86, %r400, 3;
	setp.lt.u32 	%p50, %r83, 4;
	@%p50 bra 	$L__BB1_64;
	mul.wide.u32 	%rd307, %r647, 4;
	add.s64 	%rd308, %rd7, %rd307;
	ld.global.f32 	%f552, [%rd308];
	add.f32 	%f553, %f2065, %f552;
	ld.global.f32 	%f554, [%rd308+4];
	add.f32 	%f555, %f553, %f554;
	ld.global.f32 	%f556, [%rd308+8];
	add.f32 	%f557, %f555, %f556;
	ld.global.f32 	%f558, [%rd308+12];
	add.f32 	%f2065, %f557, %f558;
	add.s32 	%r647, %r647, 4;
$L__BB1_64:
	setp.eq.s32 	%p51, %r86, 0;
	@%p51 bra 	$L__BB1_67;
	mul.wide.u32 	%rd309, %r647, 4;
	mul.wide.u32 	%rd310, %r7, 4;
	add.s64 	%rd311, %rd309, %rd310;
	add.s64 	%rd819, %rd3, %rd311;
	neg.s32 	%r650, %r86;
$L__BB1_66:
	.pragma "nounroll";
	ld.global.f32 	%f559, [%rd819];
	add.f32 	%f2065, %f2065, %f559;
	add.s64 	%rd819, %rd819, 4;
	add.s32 	%r650, %r650, 1;
	setp.ne.s32 	%p52, %r650, 0;
	@%p52 bra 	$L__BB1_66;
$L__BB1_67:
	setp.eq.s32 	%p53, %r400, 0;
	cvt.rn.f32.u32 	%f36, %r400;
	div.rn.f32 	%f37, %f2065, %f36;
	@%p53 bra 	$L__BB1_80;
	add.s32 	%r469, %r400, -1;
	setp.lt.u32 	%p54, %r469, 15;
	mov.b32 	%r653, 0;
	@%p54 bra 	$L__BB1_71;
	and.b32  	%r653, %r400, -16;
	neg.s32 	%r651, %r653;
	mul.wide.u32 	%rd312, %r7, 4;
	add.s64 	%rd313, %rd312, %rd3;
	add.s64 	%rd820, %rd313, 32;
$L__BB1_70:
	.pragma "nounroll";
	ld.global.f32 	%f560, [%rd820+-32];
	sub.f32 	%f561, %f560, %f37;
	st.global.f32 	[%rd820+-32], %f561;
	ld.global.f32 	%f562, [%rd820+-28];
	sub.f32 	%f563, %f562, %f37;
	st.global.f32 	[%rd820+-28], %f563;
	ld.global.f32 	%f564, [%rd820+-24];
	sub.f32 	%f565, %f564, %f37;
	st.global.f32 	[%rd820+-24], %f565;
	ld.global.f32 	%f566, [%rd820+-20];
	sub.f32 	%f567, %f566, %f37;
	st.global.f32 	[%rd820+-20], %f567;
	ld.global.f32 	%f568, [%rd820+-16];
	sub.f32 	%f569, %f568, %f37;
	st.global.f32 	[%rd820+-16], %f569;
	ld.global.f32 	%f570, [%rd820+-12];
	sub.f32 	%f571, %f570, %f37;
	st.global.f32 	[%rd820+-12], %f571;
	ld.global.f32 	%f572, [%rd820+-8];
	sub.f32 	%f573, %f572, %f37;
	st.global.f32 	[%rd820+-8], %f573;
	ld.global.f32 	%f574, [%rd820+-4];
	sub.f32 	%f575, %f574, %f37;
	st.global.f32 	[%rd820+-4], %f575;
	ld.global.f32 	%f576, [%rd820];
	sub.f32 	%f577, %f576, %f37;
	st.global.f32 	[%rd820], %f577;
	ld.global.f32 	%f578, [%rd820+4];
	sub.f32 	%f579, %f578, %f37;
	st.global.f32 	[%rd820+4], %f579;
	ld.global.f32 	%f580, [%rd820+8];
	sub.f32 	%f581, %f580, %f37;
	st.global.f32 	[%rd820+8], %f581;
	ld.global.f32 	%f582, [%rd820+12];
	sub.f32 	%f583, %f582, %f37;
	st.global.f32 	[%rd820+12], %f583;
	ld.global.f32 	%f584, [%rd820+16];
	sub.f32 	%f585, %f584, %f37;
	st.global.f32 	[%rd820+16], %f585;
	ld.global.f32 	%f586, [%rd820+20];
	sub.f32 	%f587, %f586, %f37;
	st.global.f32 	[%rd820+20], %f587;
	ld.global.f32 	%f588, [%rd820+24];
	sub.f32 	%f589, %f588, %f37;
	st.global.f32 	[%rd820+24], %f589;
	ld.global.f32 	%f590, [%rd820+28];
	sub.f32 	%f591, %f590, %f37;
	st.global.f32 	[%rd820+28], %f591;
	add.s32 	%r651, %r651, 16;
	add.s64 	%rd820, %rd820, 64;
	setp.ne.s32 	%p55, %r651, 0;
	@%p55 bra 	$L__BB1_70;
$L__BB1_71:
	and.b32  	%r97, %r400, 15;
	setp.eq.s32 	%p56, %r97, 0;
	@%p56 bra 	$L__BB1_80;
	and.b32  	%r98, %r400, 7;
	setp.lt.u32 	%p57, %r97, 8;
	@%p57 bra 	$L__BB1_74;
	mul.wide.u32 	%rd314, %r653, 4;
	add.s64 	%rd315, %rd7, %rd314;
	ld.global.f32 	%f592, [%rd315];
	sub.f32 	%f593, %f592, %f37;
	st.global.f32 	[%rd315], %f593;
	ld.global.f32 	%f594, [%rd315+4];
	sub.f32 	%f595, %f594, %f37;
	st.global.f32 	[%rd315+4], %f595;
	ld.global.f32 	%f596, [%rd315+8];
	sub.f32 	%f597, %f596, %f37;
	st.global.f32 	[%rd315+8], %f597;
	ld.global.f32 	%f598, [%rd315+12];
	sub.f32 	%f599, %f598, %f37;
	st.global.f32 	[%rd315+12], %f599;
	ld.global.f32 	%f600, [%rd315+16];
	sub.f32 	%f601, %f600, %f37;
	st.global.f32 	[%rd315+16], %f601;
	ld.global.f32 	%f602, [%rd315+20];
	sub.f32 	%f603, %f602, %f37;
	st.global.f32 	[%rd315+20], %f603;
	ld.global.f32 	%f604, [%rd315+24];
	sub.f32 	%f605, %f604, %f37;
	st.global.f32 	[%rd315+24], %f605;
	ld.global.f32 	%f606, [%rd315+28];
	sub.f32 	%f607, %f606, %f37;
	st.global.f32 	[%rd315+28], %f607;
	add.s32 	%r653, %r653, 8;
$L__BB1_74:
	setp.eq.s32 	%p58, %r98, 0;
	@%p58 bra 	$L__BB1_80;
	and.b32  	%r101, %r400, 3;
	setp.lt.u32 	%p59, %r98, 4;
	@%p59 bra 	$L__BB1_77;
	mul.wide.u32 	%rd316, %r653, 4;
	add.s64 	%rd317, %rd7, %rd316;
	ld.global.f32 	%f608, [%rd317];
	sub.f32 	%f609, %f608, %f37;
	st.global.f32 	[%rd317], %f609;
	ld.global.f32 	%f610, [%rd317+4];
	sub.f32 	%f611, %f610, %f37;
	st.global.f32 	[%rd317+4], %f611;
	ld.global.f32 	%f612, [%rd317+8];
	sub.f32 	%f613, %f612, %f37;
	st.global.f32 	[%rd317+8], %f613;
	ld.global.f32 	%f614, [%rd317+12];
	sub.f32 	%f615, %f614, %f37;
	st.global.f32 	[%rd317+12], %f615;
	add.s32 	%r653, %r653, 4;
$L__BB1_77:
	setp.eq.s32 	%p60, %r101, 0;
	@%p60 bra 	$L__BB1_80;
	mul.wide.u32 	%rd318, %r653, 4;
	mul.wide.u32 	%rd319, %r7, 4;
	add.s64 	%rd320, %rd318, %rd319;
	add.s64 	%rd821, %rd3, %rd320;
	neg.s32 	%r655, %r101;
$L__BB1_79:
	.pragma "nounroll";
	ld.global.f32 	%f616, [%rd821];
	sub.f32 	%f617, %f616, %f37;
	st.global.f32 	[%rd821], %f617;
	add.s64 	%rd821, %rd821, 4;
	add.s32 	%r655, %r655, 1;
	setp.ne.s32 	%p61, %r655, 0;
	@%p61 bra 	$L__BB1_79;
$L__BB1_80:
	ld.param.u64 	%rd802, [_ZN36_GLOBAL__N__0f6441ae_4_k_cu_32d3bb962bpEjjjfjPKfPfS2_S2_S2__param_7];
	setp.eq.s32 	%p62, %r400, 0;
	sub.s32 	%r471, %r4, %r401;
	add.s32 	%r472, %r471, %r1;
	mul.lo.s32 	%r107, %r472, %r400;
	cvta.to.global.u64 	%rd321, %rd802;
	mul.wide.u32 	%rd322, %r107, 4;
	add.s64 	%rd44, %rd321, %rd322;
	mov.f32 	%f2072, 0f7F7FFFFF;
	@%p62 bra 	$L__BB1_92;
	add.s32 	%r474, %r400, -1;
	setp.lt.u32 	%p63, %r474, 7;
	mov.f32 	%f2072, 0f7F7FFFFF;
	mov.b32 	%r657, 0;
	@%p63 bra 	$L__BB1_84;
	ld.param.u64 	%rd803, [_ZN36_GLOBAL__N__0f6441ae_4_k_cu_32d3bb962bpEjjjfjPKfPfS2_S2_S2__param_7];
	ld.param.u64 	%rd792, [_ZN36_GLOBAL__N__0f6441ae_4_k_cu_32d3bb962bpEjjjfjPKfPfS2_S2_S2__param_5];
	and.b32  	%r475, %r400, -8;
	neg.s32 	%r659, %r475;
	mul.wide.u32 	%rd323, %r107, 4;
	cvta.to.global.u64 	%rd324, %rd803;
	add.s64 	%rd325, %rd323, %rd324;
	add.s64 	%rd826, %rd325, 16;
	mul.wide.u32 	%rd326, %r5, 4;
	add.s64 	%rd327, %rd326, %rd2;
	add.s64 	%rd825, %rd327, 16;
	mul.wide.u32 	%rd328, %r6, 4;
	add.s64 	%rd329, %rd328, %rd1;
	add.s64 	%rd824, %rd329, 16;
	mul.wide.u32 	%rd330, %r7, 4;
	add.s64 	%rd331, %rd330, 16;
	cvta.to.global.u64 	%rd332, %rd792;
	add.s64 	%rd823, %rd332, %rd331;
	add.s64 	%rd822, %rd324, %rd331;
	mov.f32 	%f2072, 0f7F7FFFFF;
$L__BB1_83:
	.pragma "nounroll";
	and.b32  	%r657, %r400, -8;
	ld.global.f32 	%f622, [%rd826+-16];
	ld.global.f32 	%f623, [%rd825+-16];
	add.f32 	%f624, %f622, %f623;
	ld.global.f32 	%f625, [%rd824+-16];
	add.f32 	%f626, %f624, %f625;
	ld.global.f32 	%f627, [%rd823+-16];
	add.f32 	%f628, %f626, %f627;
	st.global.f32 	[%rd822+-16], %f628;
	min.f32 	%f629, %f2072, %f628;
	ld.global.f32 	%f630, [%rd826+-12];
	ld.global.f32 	%f631, [%rd825+-12];
	add.f32 	%f632, %f630, %f631;
	ld.global.f32 	%f633, [%rd824+-12];
	add.f32 	%f634, %f632, %f633;
	ld.global.f32 	%f635, [%rd823+-12];
	add.f32 	%f636, %f634, %f635;
	st.global.f32 	[%rd822+-12], %f636;
	min.f32 	%f637, %f629, %f636;
	ld.global.f32 	%f638, [%rd826+-8];
	ld.global.f32 	%f639, [%rd825+-8];
	add.f32 	%f640, %f638, %f639;
	ld.global.f32 	%f641, [%rd824+-8];
	add.f32 	%f642, %f640, %f641;
	ld.global.f32 	%f643, [%rd823+-8];
	add.f32 	%f644, %f642, %f643;
	st.global.f32 	[%rd822+-8], %f644;
	min.f32 	%f645, %f637, %f644;
	ld.global.f32 	%f646, [%rd826+-4];
	ld.global.f32 	%f647, [%rd825+-4];
	add.f32 	%f648, %f646, %f647;
	ld.global.f32 	%f649, [%rd824+-4];
	add.f32 	%f650, %f648, %f649;
	ld.global.f32 	%f651, [%rd823+-4];
	add.f32 	%f652, %f650, %f651;
	st.global.f32 	[%rd822+-4], %f652;
	min.f32 	%f653, %f645, %f652;
	ld.global.f32 	%f654, [%rd826];
	ld.global.f32 	%f655, [%rd825];
	add.f32 	%f656, %f654, %f655;
	ld.global.f32 	%f657, [%rd824];
	add.f32 	%f658, %f656, %f657;
	ld.global.f32 	%f659, [%rd823];
	add.f32 	%f660, %f658, %f659;
	st.global.f32 	[%rd822], %f660;
	min.f32 	%f661, %f653, %f660;
	ld.global.f32 	%f662, [%rd826+4];
	ld.global.f32 	%f663, [%rd825+4];
	add.f32 	%f664, %f662, %f663;
	ld.global.f32 	%f665, [%rd824+4];
	add.f32 	%f666, %f664, %f665;
	ld.global.f32 	%f667, [%rd823+4];
	add.f32 	%f668, %f666, %f667;
	st.global.f32 	[%rd822+4], %f668;
	min.f32 	%f669, %f661, %f668;
	ld.global.f32 	%f670, [%rd826+8];
	ld.global.f32 	%f671, [%rd825+8];
	add.f32 	%f672, %f670, %f671;
	ld.global.f32 	%f673, [%rd824+8];
	add.f32 	%f674, %f672, %f673;
	ld.global.f32 	%f675, [%rd823+8];
	add.f32 	%f676, %f674, %f675;
	st.global.f32 	[%rd822+8], %f676;
	min.f32 	%f677, %f669, %f676;
	ld.global.f32 	%f678, [%rd826+12];
	ld.global.f32 	%f679, [%rd825+12];
	add.f32 	%f680, %f678, %f679;
	ld.global.f32 	%f681, [%rd824+12];
	add.f32 	%f682, %f680, %f681;
	ld.global.f32 	%f683, [%rd823+12];
	add.f32 	%f684, %f682, %f683;
	st.global.f32 	[%rd822+12], %f684;
	min.f32 	%f2072, %f677, %f684;
	add.s32 	%r659, %r659, 8;
	add.s64 	%rd826, %rd826, 32;
	add.s64 	%rd825, %rd825, 32;
	add.s64 	%rd824, %rd824, 32;
	add.s64 	%rd823, %rd823, 32;
	add.s64 	%rd822, %rd822, 32;
	setp.eq.s32 	%p64, %r659, 0;
	@%p64 bra 	$L__BB1_84;
	bra.uni 	$L__BB1_83;
$L__BB1_84:
	and.b32  	%r110, %r400, 7;
	setp.eq.s32 	%p65, %r110, 0;
	@%p65 bra 	$L__BB1_92;
	setp.lt.u32 	%p66, %r110, 4;
	@%p66 bra 	$L__BB1_87;
	ld.param.u64 	%rd804, [_ZN36_GLOBAL__N__0f6441ae_4_k_cu_32d3bb962bpEjjjfjPKfPfS2_S2_S2__param_7];
	ld.param.u64 	%rd793, [_ZN36_GLOBAL__N__0f6441ae_4_k_cu_32d3bb962bpEjjjfjPKfPfS2_S2_S2__param_5];
	mul.wide.u32 	%rd333, %r657, 4;
	add.s64 	%rd334, %rd44, %rd333;
	ld.global.f32 	%f686, [%rd334];
	add.s64 	%rd335, %rd5, %rd333;
	ld.global.f32 	%f687, [%rd335];
	add.f32 	%f688, %f686, %f687;
	add.s64 	%rd336, %rd6, %rd333;
	ld.global.f32 	%f689, [%rd336];
	add.f32 	%f690, %f688, %f689;
	cvta.to.global.u64 	%rd337, %rd793;
	mul.wide.u32 	%rd338, %r7, 4;
	add.s64 	%rd339, %rd337, %rd338;
	add.s64 	%rd340, %rd339, %rd333;
	ld.global.f32 	%f691, [%rd340];
	add.f32 	%f692, %f690, %f691;
	cvta.to.global.u64 	%rd341, %rd804;
	add.s64 	%rd342, %rd341, %rd338;
	add.s64 	%rd343, %rd342, %rd333;
	st.global.f32 	[%rd343], %f692;
	min.f32 	%f693, %f2072, %f692;
	ld.global.f32 	%f694, [%rd334+4];
	ld.global.f32 	%f695, [%rd335+4];
	add.f32 	%f696, %f694, %f695;
	ld.global.f32 	%f697, [%rd336+4];
	add.f32 	%f698, %f696, %f697;
	ld.global.f32 	%f699, [%rd340+4];
	add.f32 	%f700, %f698, %f699;
	st.global.f32 	[%rd343+4], %f700;
	min.f32 	%f701, %f693, %f700;
	ld.global.f32 	%f702, [%rd334+8];
	ld.global.f32 	%f703, [%rd335+8];
	add.f32 	%f704, %f702, %f703;
	ld.global.f32 	%f705, [%rd336+8];
	add.f32 	%f706, %f704, %f705;
	ld.global.f32 	%f707, [%rd340+8];
	add.f32 	%f708, %f706, %f707;
	st.global.f32 	[%rd343+8], %f708;
	min.f32 	%f709, %f701, %f708;
	ld.global.f32 	%f710, [%rd334+12];
	ld.global.f32 	%f711, [%rd335+12];
	add.f32 	%f712, %f710, %f711;
	ld.global.f32 	%f713, [%rd336+12];
	add.f32 	%f714, %f712, %f713;
	ld.global.f32 	%f715, [%rd340+12];
	add.f32 	%f716, %f714, %f715;
	st.global.f32 	[%rd343+12], %f716;
	min.f32 	%f2072, %f709, %f716;
	add.s32 	%r657, %r657, 4;
$L__BB1_87:
	and.b32  	%r113, %r400, 3;
	setp.eq.s32 	%p67, %r113, 0;
	@%p67 bra 	$L__BB1_92;
	setp.eq.s32 	%p68, %r113, 1;
	@%p68 bra 	$L__BB1_90;
	ld.param.u64 	%rd805, [_ZN36_GLOBAL__N__0f6441ae_4_k_cu_32d3bb962bpEjjjfjPKfPfS2_S2_S2__param_7];
	ld.param.u64 	%rd794, [_ZN36_GLOBAL__N__0f6441ae_4_k_cu_32d3bb962bpEjjjfjPKfPfS2_S2_S2__param_5];
	mul.wide.u32 	%rd344, %r657, 4;
	add.s64 	%rd345, %rd44, %rd344;
	ld.global.f32 	%f718, [%rd345];
	add.s64 	%rd346, %rd5, %rd344;
	ld.global.f32 	%f719, [%rd346];
	add.f32 	%f720, %f718, %f719;
	add.s64 	%rd347, %rd6, %rd344;
	ld.global.f32 	%f721, [%rd347];
	add.f32 	%f722, %f720, %f721;
	cvta.to.global.u64 	%rd348, %rd794;
	mul.wide.u32 	%rd349, %r7, 4;
	add.s64 	%rd350, %rd348, %rd349;
	add.s64 	%rd351, %rd350, %rd344;
	ld.global.f32 	%f723, [%rd351];
	add.f32 	%f724, %f722, %f723;
	cvta.to.global.u64 	%rd352, %rd805;
	add.s64 	%rd353, %rd352, %rd349;
	add.s64 	%rd354, %rd353, %rd344;
	st.global.f32 	[%rd354], %f724;
	min.f32 	%f725, %f2072, %f724;
	ld.global.f32 	%f726, [%rd345+4];
	ld.global.f32 	%f727, [%rd346+4];
	add.f32 	%f728, %f726, %f727;
	ld.global.f32 	%f729, [%rd347+4];
	add.f32 	%f730, %f728, %f729;
	ld.global.f32 	%f731, [%rd351+4];
	add.f32 	%f732, %f730, %f731;
	st.global.f32 	[%rd354+4], %f732;
	min.f32 	%f2072, %f725, %f732;
	add.s32 	%r657, %r657, 2;
$L__BB1_90:
	and.b32  	%r476, %r400, 1;
	setp.eq.b32 	%p69, %r476, 1;
	not.pred 	%p70, %p69;
	@%p70 bra 	$L__BB1_92;
	ld.param.u64 	%rd806, [_ZN36_GLOBAL__N__0f6441ae_4_k_cu_32d3bb962bpEjjjfjPKfPfS2_S2_S2__param_7];
	ld.param.u64 	%rd795, [_ZN36_GLOBAL__N__0f6441ae_4_k_cu_32d3bb962bpEjjjfjPKfPfS2_S2_S2__param_5];
	mul.wide.u32 	%rd355, %r657, 4;
	add.s64 	%rd356, %rd44, %rd355;
	ld.global.f32 	%f733, [%rd356];
	add.s64 	%rd357, %rd5, %rd355;
	ld.global.f32 	%f734, [%rd357];
	add.f32 	%f735, %f733, %f734;
	add.s64 	%rd358, %rd6, %rd355;
	ld.global.f32 	%f736, [%rd358];
	add.f32 	%f737, %f735, %f736;
	cvta.to.global.u64 	%rd359, %rd795;
	mul.wide.u32 	%rd360, %r7, 4;
	add.s64 	%rd361, %rd359, %rd360;
	add.s64 	%rd362, %rd361, %rd355;
	ld.global.f32 	%f738, [%rd362];
	add.f32 	%f739, %f737, %f738;
	cvta.to.global.u64 	%rd363, %rd806;
	add.s64 	%rd364, %rd363, %rd360;
	add.s64 	%rd365, %rd364, %rd355;
	st.global.f32 	[%rd365], %f739;
	min.f32 	%f2072, %f2072, %f739;
$L__BB1_92:
	ld.param.u64 	%rd807, [_ZN36_GLOBAL__N__0f6441ae_4_k_cu_32d3bb962bpEjjjfjPKfPfS2_S2_S2__param_7];
	cvta.to.global.u64 	%rd50, %rd807;
	setp.lt.u32 	%p71, %r400, 2;
	@%p71 bra 	$L__BB1_106;
	add.s32 	%r116, %r400, -1;
	setp.lt.u32 	%p72, %r733, 15;
	mov.b32 	%r661, 1;
	@%p72 bra 	$L__BB1_97;
	mul.wide.u32 	%rd366, %r7, 4;
	add.s64 	%rd367, %rd50, %rd366;
	ld.global.f32 	%f2075, [%rd367];
	and.b32  	%r479, %r116, -16;
	neg.s32 	%r666, %r479;
	add.s64 	%rd827, %rd367, 32;
	mov.b32 	%r665, 0;
$L__BB1_95:
	.pragma "nounroll";
	add.f32 	%f740, %f2075, 0f3F800000;
	ld.global.f32 	%f741, [%rd827+-28];
	min.f32 	%f742, %f740, %f741;
	st.global.f32 	[%rd827+-28], %f742;
	add.f32 	%f743, %f742, 0f3F800000;
	ld.global.f32 	%f744, [%rd827+-24];
	min.f32 	%f745, %f743, %f744;
	st.global.f32 	[%rd827+-24], %f745;
	add.f32 	%f746, %f745, 0f3F800000;
	ld.global.f32 	%f747, [%rd827+-20];
	min.f32 	%f748, %f746, %f747;
	st.global.f32 	[%rd827+-20], %f748;
	add.f32 	%f749, %f748, 0f3F800000;
	ld.global.f32 	%f750, [%rd827+-16];
	min.f32 	%f751, %f749, %f750;
	st.global.f32 	[%rd827+-16], %f751;
	add.f32 	%f752, %f751, 0f3F800000;
	ld.global.f32 	%f753, [%rd827+-12];
	min.f32 	%f754, %f752, %f753;
	st.global.f32 	[%rd827+-12], %f754;
	add.f32 	%f755, %f754, 0f3F800000;
	ld.global.f32 	%f756, [%rd827+-8];
	min.f32 	%f757, %f755, %f756;
	st.global.f32 	[%rd827+-8], %f757;
	add.f32 	%f758, %f757, 0f3F800000;
	ld.global.f32 	%f759, [%rd827+-4];
	min.f32 	%f760, %f758, %f759;
	st.global.f32 	[%rd827+-4], %f760;
	add.f32 	%f761, %f760, 0f3F800000;
	ld.global.f32 	%f762, [%rd827];
	min.f32 	%f763, %f761, %f762;
	st.global.f32 	[%rd827], %f763;
	add.f32 	%f764, %f763, 0f3F800000;
	ld.global.f32 	%f765, [%rd827+4];
	min.f32 	%f766, %f764, %f765;
	st.global.f32 	[%rd827+4], %f766;
	add.f32 	%f767, %f766, 0f3F800000;
	ld.global.f32 	%f768, [%rd827+8];
	min.f32 	%f769, %f767, %f768;
	st.global.f32 	[%rd827+8], %f769;
	add.f32 	%f770, %f769, 0f3F800000;
	ld.global.f32 	%f771, [%rd827+12];
	min.f32 	%f772, %f770, %f771;
	st.global.f32 	[%rd827+12], %f772;
	add.f32 	%f773, %f772, 0f3F800000;
	ld.global.f32 	%f774, [%rd827+16];
	min.f32 	%f775, %f773, %f774;
	st.global.f32 	[%rd827+16], %f775;
	add.f32 	%f776, %f775, 0f3F800000;
	ld.global.f32 	%f777, [%rd827+20];
	min.f32 	%f778, %f776, %f777;
	st.global.f32 	[%rd827+20], %f778;
	add.f32 	%f779, %f778, 0f3F800000;
	ld.global.f32 	%f780, [%rd827+24];
	min.f32 	%f781, %f779, %f780;
	st.global.f32 	[%rd827+24], %f781;
	add.f32 	%f782, %f781, 0f3F800000;
	ld.global.f32 	%f783, [%rd827+28];
	min.f32 	%f784, %f782, %f783;
	st.global.f32 	[%rd827+28], %f784;
	add.f32 	%f785, %f784, 0f3F800000;
	ld.global.f32 	%f786, [%rd827+32];
	min.f32 	%f2075, %f785, %f786;
	st.global.f32 	[%rd827+32], %f2075;
	add.s32 	%r666, %r666, 16;
	add.s32 	%r665, %r665, 16;
	add.s64 	%rd827, %rd827, 64;
	setp.eq.s32 	%p73, %r666, 0;
	@%p73 bra 	$L__BB1_96;
	bra.uni 	$L__BB1_95;
$L__BB1_96:
	add.s32 	%r661, %r665, 1;
$L__BB1_97:
	and.b32  	%r123, %r116, 15;
	setp.eq.s32 	%p74, %r123, 0;
	@%p74 bra 	$L__BB1_106;
	mul.wide.u32 	%rd368, %r7, 4;
	add.s64 	%rd62, %rd50, %rd368;
	setp.lt.u32 	%p75, %r123, 8;
	@%p75 bra 	$L__BB1_100;
	add.s32 	%r480, %r661, -1;
	mul.wide.u32 	%rd369, %r480, 4;
	add.s64 	%rd370, %rd62, %rd369;
	ld.global.f32 	%f787, [%rd370];
	add.f32 	%f788, %f787, 0f3F800000;
	mul.wide.u32 	%rd371, %r661, 4;
	add.s64 	%rd372, %rd62, %rd371;
	ld.global.f32 	%f789, [%rd372];
	min.f32 	%f790, %f788, %f789;
	st.global.f32 	[%rd372], %f790;
	add.s32 	%r481, %r661, 1;
	add.f32 	%f791, %f790, 0f3F800000;
	mul.wide.u32 	%rd373, %r481, 4;
	add.s64 	%rd374, %rd62, %rd373;
	ld.global.f32 	%f792, [%rd374];
	min.f32 	%f793, %f791, %f792;
	st.global.f32 	[%rd374], %f793;
	add.s32 	%r482, %r661, 2;
	add.f32 	%f794, %f793, 0f3F800000;
	mul.wide.u32 	%rd375, %r482, 4;
	add.s64 	%rd376, %rd62, %rd375;
	ld.global.f32 	%f795, [%rd376];
	min.f32 	%f796, %f794, %f795;
	st.global.f32 	[%rd376], %f796;
	add.s32 	%r483, %r661, 3;
	add.f32 	%f797, %f796, 0f3F800000;
	mul.wide.u32 	%rd377, %r483, 4;
	add.s64 	%rd378, %rd62, %rd377;
	ld.global.f32 	%f798, [%rd378];
	min.f32 	%f799, %f797, %f798;
	st.global.f32 	[%rd378], %f799;
	add.s32 	%r484, %r661, 4;
	add.f32 	%f800, %f799, 0f3F800000;
	mul.wide.u32 	%rd379, %r484, 4;
	add.s64 	%rd380, %rd62, %rd379;
	ld.global.f32 	%f801, [%rd380];
	min.f32 	%f802, %f800, %f801;
	st.global.f32 	[%rd380], %f802;
	add.s32 	%r485, %r661, 5;
	add.f32 	%f803, %f802, 0f3F800000;
	mul.wide.u32 	%rd381, %r485, 4;
	add.s64 	%rd382, %rd62, %rd381;
	ld.global.f32 	%f804, [%rd382];
	min.f32 	%f805, %f803, %f804;
	st.global.f32 	[%rd382], %f805;
	add.s32 	%r486, %r661, 6;
	add.f32 	%f806, %f805, 0f3F800000;
	mul.wide.u32 	%rd383, %r486, 4;
	add.s64 	%rd384, %rd62, %rd383;
	ld.global.f32 	%f807, [%rd384];
	min.f32 	%f808, %f806, %f807;
	st.global.f32 	[%rd384], %f808;
	add.f32 	%f809, %f808, 0f3F800000;
	ld.global.f32 	%f810, [%rd372+28];
	min.f32 	%f811, %f809, %f810;
	st.global.f32 	[%rd372+28], %f811;
	add.s32 	%r661, %r661, 8;
$L__BB1_100:
	and.b32  	%r126, %r116, 7;
	setp.eq.s32 	%p76, %r126, 0;
	@%p76 bra 	$L__BB1_106;
	setp.lt.u32 	%p77, %r126, 4;
	@%p77 bra 	$L__BB1_103;
	add.s32 	%r487, %r661, -1;
	mul.wide.u32 	%rd385, %r487, 4;
	add.s64 	%rd386, %rd62, %rd385;
	ld.global.f32 	%f812, [%rd386];
	add.f32 	%f813, %f812, 0f3F800000;
	mul.wide.u32 	%rd387, %r661, 4;
	add.s64 	%rd388, %rd62, %rd387;
	ld.global.f32 	%f814, [%rd388];
	min.f32 	%f815, %f813, %f814;
	st.global.f32 	[%rd388], %f815;
	add.s32 	%r488, %r661, 1;
	add.f32 	%f816, %f815, 0f3F800000;
	mul.wide.u32 	%rd389, %r488, 4;
	add.s64 	%rd390, %rd62, %rd389;
	ld.global.f32 	%f817, [%rd390];
	min.f32 	%f818, %f816, %f817;
	st.global.f32 	[%rd390], %f818;
	add.s32 	%r489, %r661, 2;
	add.f32 	%f819, %f818, 0f3F800000;
	mul.wide.u32 	%rd391, %r489, 4;
	add.s64 	%rd392, %rd62, %rd391;
	ld.global.f32 	%f820, [%rd392];
	min.f32 	%f821, %f819, %f820;
	st.global.f32 	[%rd392], %f821;
	add.f32 	%f822, %f821, 0f3F800000;
	ld.global.f32 	%f823, [%rd388+12];
	min.f32 	%f824, %f822, %f823;
	st.global.f32 	[%rd388+12], %f824;
	add.s32 	%r661, %r661, 4;
$L__BB1_103:
	add.s32 	%r490, %r400, -1;
	and.b32  	%r491, %r490, 3;
	setp.eq.s32 	%p78, %r491, 0;
	@%p78 bra 	$L__BB1_106;
	add.s32 	%r664, %r661, -1;
	add.s32 	%r492, %r400, -1;
	and.b32  	%r493, %r492, 3;
	neg.s32 	%r663, %r493;
	mul.wide.u32 	%rd393, %r664, 4;
	add.s64 	%rd394, %rd62, %rd393;
	ld.global.f32 	%f2074, [%rd394];
$L__BB1_105:
	.pragma "nounroll";
	add.s32 	%r664, %r664, 1;
	add.f32 	%f825, %f2074, 0f3F800000;
	mul.wide.u32 	%rd395, %r664, 4;
	add.s64 	%rd396, %rd62, %rd395;
	ld.global.f32 	%f826, [%rd396];
	min.f32 	%f2074, %f825, %f826;
	st.global.f32 	[%rd396], %f2074;
	add.s32 	%r663, %r663, 1;
	setp.ne.s32 	%p79, %r663, 0;
	@%p79 bra 	$L__BB1_105;
$L__BB1_106:
	mul.wide.u32 	%rd397, %r7, 4;
	add.s64 	%rd63, %rd50, %rd397;
	setp.lt.s32 	%p80, %r733, 0;
	@%p80 bra 	$L__BB1_120;
	add.s32 	%r135, %r400, -1;
	setp.lt.u32 	%p81, %r733, 15;
	mov.u32 	%r668, %r733;
	@%p81 bra 	$L__BB1_111;
	mul.wide.u32 	%rd398, %r135, 4;
	add.s64 	%rd399, %rd63, %rd398;
	ld.global.f32 	%f2076, [%rd399];
	add.s32 	%r673, %r400, -8;
	and.b32  	%r494, %r135, -16;
	neg.s32 	%r672, %r494;
$L__BB1_109:
	.pragma "nounroll";
	add.s32 	%r495, %r673, 6;
	add.f32 	%f827, %f2076, 0f3F800000;
	mul.wide.u32 	%rd400, %r495, 4;
	add.s64 	%rd401, %rd63, %rd400;
	ld.global.f32 	%f828, [%rd401];
	min.f32 	%f829, %f827, %f828;
	st.global.f32 	[%rd401], %f829;
	add.s32 	%r496, %r673, 5;
	add.f32 	%f830, %f829, 0f3F800000;
	mul.wide.u32 	%rd402, %r496, 4;
	add.s64 	%rd403, %rd63, %rd402;
	ld.global.f32 	%f831, [%rd403];
	min.f32 	%f832, %f830, %f831;
	st.global.f32 	[%rd403], %f832;
	add.s32 	%r497, %r673, 4;
	add.f32 	%f833, %f832, 0f3F800000;
	mul.wide.u32 	%rd404, %r497, 4;
	add.s64 	%rd405, %rd63, %rd404;
	ld.global.f32 	%f834, [%rd405];
	min.f32 	%f835, %f833, %f834;
	st.global.f32 	[%rd405], %f835;
	add.s32 	%r498, %r673, 3;
	add.f32 	%f836, %f835, 0f3F800000;
	mul.wide.u32 	%rd406, %r498, 4;
	add.s64 	%rd407, %rd63, %rd406;
	ld.global.f32 	%f837, [%rd407];
	min.f32 	%f838, %f836, %f837;
	st.global.f32 	[%rd407], %f838;
	add.s32 	%r499, %r673, 2;
	add.f32 	%f839, %f838, 0f3F800000;
	mul.wide.u32 	%rd408, %r499, 4;
	add.s64 	%rd409, %rd63, %rd408;
	ld.global.f32 	%f840, [%rd409];
	min.f32 	%f841, %f839, %f840;
	st.global.f32 	[%rd409], %f841;
	add.s32 	%r500, %r673, 1;
	add.f32 	%f842, %f841, 0f3F800000;
	mul.wide.u32 	%rd410, %r500, 4;
	add.s64 	%rd411, %rd63, %rd410;
	ld.global.f32 	%f843, [%rd411];
	min.f32 	%f844, %f842, %f843;
	st.global.f32 	[%rd411], %f844;
	add.s32 	%r501, %r673, -9;
	add.f32 	%f845, %f844, 0f3F800000;
	mul.wide.u32 	%rd412, %r673, 4;
	add.s64 	%rd413, %rd63, %rd412;
	ld.global.f32 	%f846, [%rd413];
	min.f32 	%f847, %f845, %f846;
	st.global.f32 	[%rd413], %f847;
	add.s32 	%r502, %r673, -1;
	add.f32 	%f848, %f847, 0f3F800000;
	mul.wide.u32 	%rd414, %r502, 4;
	add.s64 	%rd415, %rd63, %rd414;
	ld.global.f32 	%f849, [%rd415];
	min.f32 	%f850, %f848, %f849;
	st.global.f32 	[%rd415], %f850;
	add.s32 	%r503, %r673, -2;
	add.f32 	%f851, %f850, 0f3F800000;
	mul.wide.u32 	%rd416, %r503, 4;
	add.s64 	%rd417, %rd63, %rd416;
	ld.global.f32 	%f852, [%rd417];
	min.f32 	%f853, %f851, %f852;
	st.global.f32 	[%rd417], %f853;
	add.s32 	%r504, %r673, -3;
	add.f32 	%f854, %f853, 0f3F800000;
	mul.wide.u32 	%rd418, %r504, 4;
	add.s64 	%rd419, %rd63, %rd418;
	ld.global.f32 	%f855, [%rd419];
	min.f32 	%f856, %f854, %f855;
	st.global.f32 	[%rd419], %f856;
	add.s32 	%r505, %r673, -4;
	add.f32 	%f857, %f856, 0f3F800000;
	mul.wide.u32 	%rd420, %r505, 4;
	add.s64 	%rd421, %rd63, %rd420;
	ld.global.f32 	%f858, [%rd421];
	min.f32 	%f859, %f857, %f858;
	st.global.f32 	[%rd421], %f859;
	add.s32 	%r506, %r673, -5;
	add.f32 	%f860, %f859, 0f3F800000;
	mul.wide.u32 	%rd422, %r506, 4;
	add.s64 	%rd423, %rd63, %rd422;
	ld.global.f32 	%f861, [%rd423];
	min.f32 	%f862, %f860, %f861;
	st.global.f32 	[%rd423], %f862;
	add.s32 	%r507, %r673, -6;
	add.f32 	%f863, %f862, 0f3F800000;
	mul.wide.u32 	%rd424, %r507, 4;
	add.s64 	%rd425, %rd63, %rd424;
	ld.global.f32 	%f864, [%rd425];
	min.f32 	%f865, %f863, %f864;
	st.global.f32 	[%rd425], %f865;
	add.s32 	%r508, %r673, -7;
	add.f32 	%f866, %f865, 0f3F800000;
	mul.wide.u32 	%rd426, %r508, 4;
	add.s64 	%rd427, %rd63, %rd426;
	ld.global.f32 	%f867, [%rd427];
	min.f32 	%f868, %f866, %f867;
	st.global.f32 	[%rd427], %f868;
	add.s32 	%r509, %r673, -8;
	add.f32 	%f869, %f868, 0f3F800000;
	mul.wide.u32 	%rd428, %r509, 4;
	add.s64 	%rd429, %rd63, %rd428;
	ld.global.f32 	%f870, [%rd429];
	min.f32 	%f871, %f869, %f870;
	st.global.f32 	[%rd429], %f871;
	add.f32 	%f872, %f871, 0f3F800000;
	mul.wide.u32 	%rd430, %r501, 4;
	add.s64 	%rd431, %rd63, %rd430;
	ld.global.f32 	%f873, [%rd431];
	min.f32 	%f2076, %f872, %f873;
	st.global.f32 	[%rd431], %f2076;
	add.s32 	%r673, %r673, -16;
	add.s32 	%r672, %r672, 16;
	setp.eq.s32 	%p82, %r672, 0;
	@%p82 bra 	$L__BB1_110;
	bra.uni 	$L__BB1_109;
$L__BB1_110:
	add.s32 	%r668, %r673, 6;
$L__BB1_111:
	and.b32  	%r144, %r135, 15;
	setp.eq.s32 	%p83, %r144, 0;
	@%p83 bra 	$L__BB1_120;
	and.b32  	%r145, %r135, 7;
	setp.lt.u32 	%p84, %r144, 8;
	@%p84 bra 	$L__BB1_114;
	mul.wide.u32 	%rd432, %r668, 4;
	add.s64 	%rd433, %rd63, %rd432;
	ld.global.f32 	%f874, [%rd433+4];
	add.f32 	%f875, %f874, 0f3F800000;
	ld.global.f32 	%f876, [%rd433];
	min.f32 	%f877, %f875, %f876;
	st.global.f32 	[%rd433], %f877;
	add.s32 	%r510, %r668, -1;
	add.f32 	%f878, %f877, 0f3F800000;
	mul.wide.u32 	%rd434, %r510, 4;
	add.s64 	%rd435, %rd63, %rd434;
	ld.global.f32 	%f879, [%rd435];
	min.f32 	%f880, %f878, %f879;
	st.global.f32 	[%rd435], %f880;
	add.s32 	%r511, %r668, -2;
	add.f32 	%f881, %f880, 0f3F800000;
	mul.wide.u32 	%rd436, %r511, 4;
	add.s64 	%rd437, %rd63, %rd436;
	ld.global.f32 	%f882, [%rd437];
	min.f32 	%f883, %f881, %f882;
	st.global.f32 	[%rd437], %f883;
	add.s32 	%r512, %r668, -3;
	add.f32 	%f884, %f883, 0f3F800000;
	mul.wide.u32 	%rd438, %r512, 4;
	add.s64 	%rd439, %rd63, %rd438;
	ld.global.f32 	%f885, [%rd439];
	min.f32 	%f886, %f884, %f885;
	st.global.f32 	[%rd439], %f886;
	add.s32 	%r513, %r668, -4;
	add.f32 	%f887, %f886, 0f3F800000;
	mul.wide.u32 	%rd440, %r513, 4;
	add.s64 	%rd441, %rd63, %rd440;
	ld.global.f32 	%f888, [%rd441];
	min.f32 	%f889, %f887, %f888;
	st.global.f32 	[%rd441], %f889;
	add.s32 	%r514, %r668, -5;
	add.f32 	%f890, %f889, 0f3F800000;
	mul.wide.u32 	%rd442, %r514, 4;
	add.s64 	%rd443, %rd63, %rd442;
	ld.global.f32 	%f891, [%rd443];
	min.f32 	%f892, %f890, %f891;
	st.global.f32 	[%rd443], %f892;
	add.s32 	%r515, %r668, -6;
	add.f32 	%f893, %f892, 0f3F800000;
	mul.wide.u32 	%rd444, %r515, 4;
	add.s64 	%rd445, %rd63, %rd444;
	ld.global.f32 	%f894, [%rd445];
	min.f32 	%f895, %f893, %f894;
	st.global.f32 	[%rd445], %f895;
	add.s32 	%r516, %r668, -7;
	add.f32 	%f896, %f895, 0f3F800000;
	mul.wide.u32 	%rd446, %r516, 4;
	add.s64 	%rd447, %rd63, %rd446;
	ld.global.f32 	%f897, [%rd447];
	min.f32 	%f898, %f896, %f897;
	st.global.f32 	[%rd447], %f898;
	add.s32 	%r668, %r668, -8;
$L__BB1_114:
	setp.eq.s32 	%p85, %r145, 0;
	@%p85 bra 	$L__BB1_120;
	and.b32  	%r148, %r135, 3;
	setp.lt.u32 	%p86, %r145, 4;
	@%p86 bra 	$L__BB1_117;
	mul.wide.u32 	%rd448, %r668, 4;
	add.s64 	%rd449, %rd63, %rd448;
	ld.global.f32 	%f899, [%rd449+4];
	add.f32 	%f900, %f899, 0f3F800000;
	ld.global.f32 	%f901, [%rd449];
	min.f32 	%f902, %f900, %f901;
	st.global.f32 	[%rd449], %f902;
	add.s32 	%r517, %r668, -1;
	add.f32 	%f903, %f902, 0f3F800000;
	mul.wide.u32 	%rd450, %r517, 4;
	add.s64 	%rd451, %rd63, %rd450;
	ld.global.f32 	%f904, [%rd451];
	min.f32 	%f905, %f903, %f904;
	st.global.f32 	[%rd451], %f905;
	add.s32 	%r518, %r668, -2;
	add.f32 	%f906, %f905, 0f3F800000;
	mul.wide.u32 	%rd452, %r518, 4;
	add.s64 	%rd453, %rd63, %rd452;
	ld.global.f32 	%f907, [%rd453];
	min.f32 	%f908, %f906, %f907;
	st.global.f32 	[%rd453], %f908;
	add.s32 	%r519, %r668, -3;
	add.f32 	%f909, %f908, 0f3F800000;
	mul.wide.u32 	%rd454, %r519, 4;
	add.s64 	%rd455, %rd63, %rd454;
	ld.global.f32 	%f910, [%rd455];
	min.f32 	%f911, %f909, %f910;
	st.global.f32 	[%rd455], %f911;
	add.s32 	%r668, %r668, -4;
$L__BB1_117:
	setp.eq.s32 	%p87, %r148, 0;
	@%p87 bra 	$L__BB1_120;
	neg.s32 	%r670, %r148;
$L__BB1_119:
	.pragma "nounroll";
	mul.wide.u32 	%rd456, %r668, 4;
	add.s64 	%rd457, %rd63, %rd456;
	ld.global.f32 	%f912, [%rd457+4];
	add.f32 	%f913, %f912, 0f3F800000;
	ld.global.f32 	%f914, [%rd457];
	min.f32 	%f915, %f913, %f914;
	st.global.f32 	[%rd457], %f915;
	add.s32 	%r668, %r668, -1;
	add.s32 	%r670, %r670, 1;
	setp.ne.s32 	%p88, %r670, 0;
	@%p88 bra 	$L__BB1_119;
$L__BB1_120:
	setp.eq.s32 	%p89, %r400, 0;
	mov.f32 	%f2085, 0f00000000;
	@%p89 bra 	$L__BB1_145;
	ld.param.f32 	%f2043, [_ZN36_GLOBAL__N__0f6441ae_4_k_cu_32d3bb962bpEjjjfjPKfPfS2_S2_S2__param_3];
	add.f32 	%f57, %f2043, %f2072;
	add.s32 	%r156, %r400, -1;
	setp.lt.u32 	%p90, %r156, 15;
	mov.b32 	%r674, 0;
	@%p90 bra 	$L__BB1_124;
	and.b32  	%r674, %r400, -16;
	neg.s32 	%r678, %r674;
	mul.wide.u32 	%rd458, %r7, 4;
	add.s64 	%rd459, %rd458, %rd50;
	add.s64 	%rd829, %rd459, 32;
$L__BB1_123:
	.pragma "nounroll";
	ld.global.f32 	%f917, [%rd829+-32];
	min.f32 	%f918, %f57, %f917;
	st.global.f32 	[%rd829+-32], %f918;
	ld.global.f32 	%f919, [%rd829+-28];
	min.f32 	%f920, %f57, %f919;
	st.global.f32 	[%rd829+-28], %f920;
	ld.global.f32 	%f921, [%rd829+-24];
	min.f32 	%f922, %f57, %f921;
	st.global.f32 	[%rd829+-24], %f922;
	ld.global.f32 	%f923, [%rd829+-20];
	min.f32 	%f924, %f57, %f923;
	st.global.f32 	[%rd829+-20], %f924;
	ld.global.f32 	%f925, [%rd829+-16];
	min.f32 	%f926, %f57, %f925;
	st.global.f32 	[%rd829+-16], %f926;
	ld.global.f32 	%f927, [%rd829+-12];
	min.f32 	%f928, %f57, %f927;
	st.global.f32 	[%rd829+-12], %f928;
	ld.global.f32 	%f929, [%rd829+-8];
	min.f32 	%f930, %f57, %f929;
	st.global.f32 	[%rd829+-8], %f930;
	ld.global.f32 	%f931, [%rd829+-4];
	min.f32 	%f932, %f57, %f931;
	st.global.f32 	[%rd829+-4], %f932;
	ld.global.f32 	%f933, [%rd829];
	min.f32 	%f934, %f57, %f933;
	st.global.f32 	[%rd829], %f934;
	ld.global.f32 	%f935, [%rd829+4];
	min.f32 	%f936, %f57, %f935;
	st.global.f32 	[%rd829+4], %f936;
	ld.global.f32 	%f937, [%rd829+8];
	min.f32 	%f938, %f57, %f937;
	st.global.f32 	[%rd829+8], %f938;
	ld.global.f32 	%f939, [%rd829+12];
	min.f32 	%f940, %f57, %f939;
	st.global.f32 	[%rd829+12], %f940;
	ld.global.f32 	%f941, [%rd829+16];
	min.f32 	%f942, %f57, %f941;
	st.global.f32 	[%rd829+16], %f942;
	ld.global.f32 	%f943, [%rd829+20];
	min.f32 	%f944, %f57, %f943;
	st.global.f32 	[%rd829+20], %f944;
	ld.global.f32 	%f945, [%rd829+24];
	min.f32 	%f946, %f57, %f945;
	st.global.f32 	[%rd829+24], %f946;
	ld.global.f32 	%f947, [%rd829+28];
	min.f32 	%f948, %f57, %f947;
	st.global.f32 	[%rd829+28], %f948;
	add.s32 	%r678, %r678, 16;
	add.s64 	%rd829, %rd829, 64;
	setp.eq.s32 	%p91, %r678, 0;
	@%p91 bra 	$L__BB1_124;
	bra.uni 	$L__BB1_123;
$L__BB1_124:
	and.b32  	%r163, %r400, 15;
	setp.eq.s32 	%p92, %r163, 0;
	@%p92 bra 	$L__BB1_133;
	setp.lt.u32 	%p93, %r163, 8;
	@%p93 bra 	$L__BB1_127;
	mul.wide.u32 	%rd460, %r674, 4;
	add.s64 	%rd461, %rd63, %rd460;
	ld.global.f32 	%f949, [%rd461];
	min.f32 	%f950, %f57, %f949;
	st.global.f32 	[%rd461], %f950;
	ld.global.f32 	%f951, [%rd461+4];
	min.f32 	%f952, %f57, %f951;
	st.global.f32 	[%rd461+4], %f952;
	ld.global.f32 	%f953, [%rd461+8];
	min.f32 	%f954, %f57, %f953;
	st.global.f32 	[%rd461+8], %f954;
	ld.global.f32 	%f955, [%rd461+12];
	min.f32 	%f956, %f57, %f955;
	st.global.f32 	[%rd461+12], %f956;
	ld.global.f32 	%f957, [%rd461+16];
	min.f32 	%f958, %f57, %f957;
	st.global.f32 	[%rd461+16], %f958;
	ld.global.f32 	%f959, [%rd461+20];
	min.f32 	%f960, %f57, %f959;
	st.global.f32 	[%rd461+20], %f960;
	ld.global.f32 	%f961, [%rd461+24];
	min.f32 	%f962, %f57, %f961;
	st.global.f32 	[%rd461+24], %f962;
	ld.global.f32 	%f963, [%rd461+28];
	min.f32 	%f964, %f57, %f963;
	st.global.f32 	[%rd461+28], %f964;
	add.s32 	%r674, %r674, 8;
$L__BB1_127:
	and.b32  	%r522, %r400, 7;
	setp.eq.s32 	%p94, %r522, 0;
	@%p94 bra 	$L__BB1_133;
	setp.lt.u32 	%p95, %r522, 4;
	@%p95 bra 	$L__BB1_130;
	mul.wide.u32 	%rd462, %r674, 4;
	add.s64 	%rd463, %rd63, %rd462;
	ld.global.f32 	%f965, [%rd463];
	min.f32 	%f966, %f57, %f965;
	st.global.f32 	[%rd463], %f966;
	ld.global.f32 	%f967, [%rd463+4];
	min.f32 	%f968, %f57, %f967;
	st.global.f32 	[%rd463+4], %f968;
	ld.global.f32 	%f969, [%rd463+8];
	min.f32 	%f970, %f57, %f969;
	st.global.f32 	[%rd463+8], %f970;
	ld.global.f32 	%f971, [%rd463+12];
	min.f32 	%f972, %f57, %f971;
	st.global.f32 	[%rd463+12], %f972;
	add.s32 	%r674, %r674, 4;
$L__BB1_130:
	and.b32  	%r524, %r400, 3;
	setp.eq.s32 	%p96, %r524, 0;
	@%p96 bra 	$L__BB1_133;
	mul.wide.u32 	%rd464, %r674, 4;
	mul.wide.u32 	%rd465, %r7, 4;
	add.s64 	%rd466, %rd464, %rd465;
	add.s64 	%rd828, %rd50, %rd466;
	and.b32  	%r525, %r400, 3;
	neg.s32 	%r677, %r525;
$L__BB1_132:
	.pragma "nounroll";
	ld.global.f32 	%f973, [%rd828];
	min.f32 	%f974, %f57, %f973;
	st.global.f32 	[%rd828], %f974;
	add.s64 	%rd828, %rd828, 4;
	add.s32 	%r677, %r677, 1;
	setp.ne.s32 	%p97, %r677, 0;
	@%p97 bra 	$L__BB1_132;
$L__BB1_133:
	mov.f32 	%f2085, 0f00000000;
	mov.b32 	%r680, 0;
	@%p90 bra 	$L__BB1_136;
	and.b32  	%r680, %r400, -16;
	neg.s32 	%r679, %r680;
	mul.wide.u32 	%rd467, %r7, 4;
	add.s64 	%rd468, %rd467, %rd50;
	add.s64 	%rd830, %rd468, 32;
	mov.f32 	%f2085, 0f00000000;
$L__BB1_135:
	.pragma "nounroll";
	ld.global.f32 	%f978, [%rd830+-32];
	add.f32 	%f979, %f2085, %f978;
	ld.global.f32 	%f980, [%rd830+-28];
	add.f32 	%f981, %f979, %f980;
	ld.global.f32 	%f982, [%rd830+-24];
	add.f32 	%f983, %f981, %f982;
	ld.global.f32 	%f984, [%rd830+-20];
	add.f32 	%f985, %f983, %f984;
	ld.global.f32 	%f986, [%rd830+-16];
	add.f32 	%f987, %f985, %f986;
	ld.global.f32 	%f988, [%rd830+-12];
	add.f32 	%f989, %f987, %f988;
	ld.global.f32 	%f990, [%rd830+-8];
	add.f32 	%f991, %f989, %f990;
	ld.global.f32 	%f992, [%rd830+-4];
	add.f32 	%f993, %f991, %f992;
	ld.global.f32 	%f994, [%rd830];
	add.f32 	%f995, %f993, %f994;
	ld.global.f32 	%f996, [%rd830+4];
	add.f32 	%f997, %f995, %f996;
	ld.global.f32 	%f998, [%rd830+8];
	add.f32 	%f999, %f997, %f998;
	ld.global.f32 	%f1000, [%rd830+12];
	add.f32 	%f1001, %f999, %f1000;
	ld.global.f32 	%f1002, [%rd830+16];
	add.f32 	%f1003, %f1001, %f1002;
	ld.global.f32 	%f1004, [%rd830+20];
	add.f32 	%f1005, %f1003, %f1004;
	ld.global.f32 	%f1006, [%rd830+24];
	add.f32 	%f1007, %f1005, %f1006;
	ld.global.f32 	%f1008, [%rd830+28];
	add.f32 	%f2085, %f1007, %f1008;
	add.s32 	%r679, %r679, 16;
	add.s64 	%rd830, %rd830, 64;
	setp.ne.s32 	%p99, %r679, 0;
	@%p99 bra 	$L__BB1_135;
$L__BB1_136:
	and.b32  	%r179, %r400, 15;
	setp.eq.s32 	%p100, %r179, 0;
	@%p100 bra 	$L__BB1_145;
	and.b32  	%r180, %r400, 7;
	setp.lt.u32 	%p101, %r179, 8;
	@%p101 bra 	$L__BB1_139;
	mul.wide.u32 	%rd469, %r680, 4;
	add.s64 	%rd470, %rd63, %rd469;
	ld.global.f32 	%f1010, [%rd470];
	add.f32 	%f1011, %f2085, %f1010;
	ld.global.f32 	%f1012, [%rd470+4];
	add.f32 	%f1013, %f1011, %f1012;
	ld.global.f32 	%f1014, [%rd470+8];
	add.f32 	%f1015, %f1013, %f1014;
	ld.global.f32 	%f1016, [%rd470+12];
	add.f32 	%f1017, %f1015, %f1016;
	ld.global.f32 	%f1018, [%rd470+16];
	add.f32 	%f1019, %f1017, %f1018;
	ld.global.f32 	%f1020, [%rd470+20];
	add.f32 	%f1021, %f1019, %f1020;
	ld.global.f32 	%f1022, [%rd470+24];
	add.f32 	%f1023, %f1021, %f1022;
	ld.global.f32 	%f1024, [%rd470+28];
	add.f32 	%f2085, %f1023, %f1024;
	add.s32 	%r680, %r680, 8;
$L__BB1_139:
	setp.eq.s32 	%p102, %r180, 0;
	@%p102 bra 	$L__BB1_145;
	and.b32  	%r183, %r400, 3;
	setp.lt.u32 	%p103, %r180, 4;
	@%p103 bra 	$L__BB1_142;
	mul.wide.u32 	%rd471, %r680, 4;
	add.s64 	%rd472, %rd63, %rd471;
	ld.global.f32 	%f1026, [%rd472];
	add.f32 	%f1027, %f2085, %f1026;
	ld.global.f32 	%f1028, [%rd472+4];
	add.f32 	%f1029, %f1027, %f1028;
	ld.global.f32 	%f1030, [%rd472+8];
	add.f32 	%f1031, %f1029, %f1030;
	ld.global.f32 	%f1032, [%rd472+12];
	add.f32 	%f2085, %f1031, %f1032;
	add.s32 	%r680, %r680, 4;
$L__BB1_142:
	setp.eq.s32 	%p104, %r183, 0;
	@%p104 bra 	$L__BB1_145;
	mul.wide.u32 	%rd473, %r680, 4;
	mul.wide.u32 	%rd474, %r7, 4;
	add.s64 	%rd475, %rd473, %rd474;
	add.s64 	%rd831, %rd50, %rd475;
	neg.s32 	%r683, %r183;
$L__BB1_144:
	.pragma "nounroll";
	ld.global.f32 	%f1033, [%rd831];
	add.f32 	%f2085, %f2085, %f1033;
	add.s64 	%rd831, %rd831, 4;
	add.s32 	%r683, %r683, 1;
	setp.ne.s32 	%p105, %r683, 0;
	@%p105 bra 	$L__BB1_144;
$L__BB1_145:
	div.rn.f32 	%f73, %f2085, %f36;
	@%p89 bra 	$L__BB1_158;
	add.s32 	%r528, %r400, -1;
	setp.lt.u32 	%p107, %r528, 15;
	mov.b32 	%r686, 0;
	@%p107 bra 	$L__BB1_149;
	and.b32  	%r686, %r400, -16;
	neg.s32 	%r684, %r686;
	mul.wide.u32 	%rd476, %r7, 4;
	add.s64 	%rd477, %rd476, %rd50;
	add.s64 	%rd832, %rd477, 32;
$L__BB1_148:
	.pragma "nounroll";
	ld.global.f32 	%f1034, [%rd832+-32];
	sub.f32 	%f1035, %f1034, %f73;
	st.global.f32 	[%rd832+-32], %f1035;
	ld.global.f32 	%f1036, [%rd832+-28];
	sub.f32 	%f1037, %f1036, %f73;
	st.global.f32 	[%rd832+-28], %f1037;
	ld.global.f32 	%f1038, [%rd832+-24];
	sub.f32 	%f1039, %f1038, %f73;
	st.global.f32 	[%rd832+-24], %f1039;
	ld.global.f32 	%f1040, [%rd832+-20];
	sub.f32 	%f1041, %f1040, %f73;
	st.global.f32 	[%rd832+-20], %f1041;
	ld.global.f32 	%f1042, [%rd832+-16];
	sub.f32 	%f1043, %f1042, %f73;
	st.global.f32 	[%rd832+-16], %f1043;
	ld.global.f32 	%f1044, [%rd832+-12];
	sub.f32 	%f1045, %f1044, %f73;
	st.global.f32 	[%rd832+-12], %f1045;
	ld.global.f32 	%f1046, [%rd832+-8];
	sub.f32 	%f1047, %f1046, %f73;
	st.global.f32 	[%rd832+-8], %f1047;
	ld.global.f32 	%f1048, [%rd832+-4];
	sub.f32 	%f1049, %f1048, %f73;
	st.global.f32 	[%rd832+-4], %f1049;
	ld.global.f32 	%f1050, [%rd832];
	sub.f32 	%f1051, %f1050, %f73;
	st.global.f32 	[%rd832], %f1051;
	ld.global.f32 	%f1052, [%rd832+4];
	sub.f32 	%f1053, %f1052, %f73;
	st.global.f32 	[%rd832+4], %f1053;
	ld.global.f32 	%f1054, [%rd832+8];
	sub.f32 	%f1055, %f1054, %f73;
	st.global.f32 	[%rd832+8], %f1055;
	ld.global.f32 	%f1056, [%rd832+12];
	sub.f32 	%f1057, %f1056, %f73;
	st.global.f32 	[%rd832+12], %f1057;
	ld.global.f32 	%f1058, [%rd832+16];
	sub.f32 	%f1059, %f1058, %f73;
	st.global.f32 	[%rd832+16], %f1059;
	ld.global.f32 	%f1060, [%rd832+20];
	sub.f32 	%f1061, %f1060, %f73;
	st.global.f32 	[%rd832+20], %f1061;
	ld.global.f32 	%f1062, [%rd832+24];
	sub.f32 	%f1063, %f1062, %f73;
	st.global.f32 	[%rd832+24], %f1063;
	ld.global.f32 	%f1064, [%rd832+28];
	sub.f32 	%f1065, %f1064, %f73;
	st.global.f32 	[%rd832+28], %f1065;
	add.s32 	%r684, %r684, 16;
	add.s64 	%rd832, %rd832, 64;
	setp.ne.s32 	%p108, %r684, 0;
	@%p108 bra 	$L__BB1_148;
$L__BB1_149:
	and.b32  	%r194, %r400, 15;
	setp.eq.s32 	%p109, %r194, 0;
	@%p109 bra 	$L__BB1_158;
	and.b32  	%r195, %r400, 7;
	setp.lt.u32 	%p110, %r194, 8;
	@%p110 bra 	$L__BB1_152;
	mul.wide.u32 	%rd478, %r686, 4;
	add.s64 	%rd479, %rd63, %rd478;
	ld.global.f32 	%f1066, [%rd479];
	sub.f32 	%f1067, %f1066, %f73;
	st.global.f32 	[%rd479], %f1067;
	ld.global.f32 	%f1068, [%rd479+4];
	sub.f32 	%f1069, %f1068, %f73;
	st.global.f32 	[%rd479+4], %f1069;
	ld.global.f32 	%f1070, [%rd479+8];
	sub.f32 	%f1071, %f1070, %f73;
	st.global.f32 	[%rd479+8], %f1071;
	ld.global.f32 	%f1072, [%rd479+12];
	sub.f32 	%f1073, %f1072, %f73;
	st.global.f32 	[%rd479+12], %f1073;
	ld.global.f32 	%f1074, [%rd479+16];
	sub.f32 	%f1075, %f1074, %f73;
	st.global.f32 	[%rd479+16], %f1075;
	ld.global.f32 	%f1076, [%rd479+20];
	sub.f32 	%f1077, %f1076, %f73;
	st.global.f32 	[%rd479+20], %f1077;
	ld.global.f32 	%f1078, [%rd479+24];
	sub.f32 	%f1079, %f1078, %f73;
	st.global.f32 	[%rd479+24], %f1079;
	ld.global.f32 	%f1080, [%rd479+28];
	sub.f32 	%f1081, %f1080, %f73;
	st.global.f32 	[%rd479+28], %f1081;
	add.s32 	%r686, %r686, 8;
$L__BB1_152:
	setp.eq.s32 	%p111, %r195, 0;
	@%p111 bra 	$L__BB1_158;
	and.b32  	%r198, %r400, 3;
	setp.lt.u32 	%p112, %r195, 4;
	@%p112 bra 	$L__BB1_155;
	mul.wide.u32 	%rd480, %r686, 4;
	add.s64 	%rd481, %rd63, %rd480;
	ld.global.f32 	%f1082, [%rd481];
	sub.f32 	%f1083, %f1082, %f73;
	st.global.f32 	[%rd481], %f1083;
	ld.global.f32 	%f1084, [%rd481+4];
	sub.f32 	%f1085, %f1084, %f73;
	st.global.f32 	[%rd481+4], %f1085;
	ld.global.f32 	%f1086, [%rd481+8];
	sub.f32 	%f1087, %f1086, %f73;
	st.global.f32 	[%rd481+8], %f1087;
	ld.global.f32 	%f1088, [%rd481+12];
	sub.f32 	%f1089, %f1088, %f73;
	st.global.f32 	[%rd481+12], %f1089;
	add.s32 	%r686, %r686, 4;
$L__BB1_155:
	setp.eq.s32 	%p113, %r198, 0;
	@%p113 bra 	$L__BB1_158;
	mul.wide.u32 	%rd482, %r686, 4;
	mul.wide.u32 	%rd483, %r7, 4;
	add.s64 	%rd484, %rd482, %rd483;
	add.s64 	%rd833, %rd50, %rd484;
	neg.s32 	%r688, %r198;
$L__BB1_157:
	.pragma "nounroll";
	ld.global.f32 	%f1090, [%rd833];
	sub.f32 	%f1091, %f1090, %f73;
	st.global.f32 	[%rd833], %f1091;
	add.s64 	%rd833, %rd833, 4;
	add.s32 	%r688, %r688, 1;
	setp.ne.s32 	%p114, %r688, 0;
	@%p114 bra 	$L__BB1_157;
$L__BB1_158:
	mul.wide.u32 	%rd485, %r7, 4;
	add.s64 	%rd84, %rd1, %rd485;
	mov.f32 	%f2092, 0f7F7FFFFF;
	@%p89 bra 	$L__BB1_170;
	add.s32 	%r531, %r400, -1;
	setp.lt.u32 	%p116, %r531, 7;
	mov.f32 	%f2092, 0f7F7FFFFF;
	mov.b32 	%r690, 0;
	@%p116 bra 	$L__BB1_162;
	ld.param.u64 	%rd808, [_ZN36_GLOBAL__N__0f6441ae_4_k_cu_32d3bb962bpEjjjfjPKfPfS2_S2_S2__param_7];
	ld.param.u64 	%rd796, [_ZN36_GLOBAL__N__0f6441ae_4_k_cu_32d3bb962bpEjjjfjPKfPfS2_S2_S2__param_5];
	and.b32  	%r532, %r400, -8;
	neg.s32 	%r692, %r532;
	mul.wide.u32 	%rd486, %r3, 4;
	add.s64 	%rd487, %rd486, %rd3;
	add.s64 	%rd838, %rd487, 16;
	mul.wide.u32 	%rd488, %r107, 4;
	cvta.to.global.u64 	%rd489, %rd808;
	add.s64 	%rd490, %rd488, %rd489;
	add.s64 	%rd837, %rd490, 16;
	mul.wide.u32 	%rd491, %r6, 4;
	add.s64 	%rd492, %rd491, %rd1;
	add.s64 	%rd836, %rd492, 16;
	mul.wide.u32 	%rd493, %r7, 4;
	add.s64 	%rd494, %rd493, 16;
	cvta.to.global.u64 	%rd495, %rd796;
	add.s64 	%rd835, %rd495, %rd494;
	add.s64 	%rd834, %rd1, %rd494;
	mov.f32 	%f2092, 0f7F7FFFFF;
$L__BB1_161:
	.pragma "nounroll";
	and.b32  	%r690, %r400, -8;
	ld.global.f32 	%f1096, [%rd838+-16];
	ld.global.f32 	%f1097, [%rd837+-16];
	add.f32 	%f1098, %f1096, %f1097;
	ld.global.f32 	%f1099, [%rd836+-16];
	add.f32 	%f1100, %f1098, %f1099;
	ld.global.f32 	%f1101, [%rd835+-16];
	add.f32 	%f1102, %f1100, %f1101;
	st.global.f32 	[%rd834+-16], %f1102;
	min.f32 	%f1103, %f2092, %f1102;
	ld.global.f32 	%f1104, [%rd838+-12];
	ld.global.f32 	%f1105, [%rd837+-12];
	add.f32 	%f1106, %f1104, %f1105;
	ld.global.f32 	%f1107, [%rd836+-12];
	add.f32 	%f1108, %f1106, %f1107;
	ld.global.f32 	%f1109, [%rd835+-12];
	add.f32 	%f1110, %f1108, %f1109;
	st.global.f32 	[%rd834+-12], %f1110;
	min.f32 	%f1111, %f1103, %f1110;
	ld.global.f32 	%f1112, [%rd838+-8];
	ld.global.f32 	%f1113, [%rd837+-8];
	add.f32 	%f1114, %f1112, %f1113;
	ld.global.f32 	%f1115, [%rd836+-8];
	add.f32 	%f1116, %f1114, %f1115;
	ld.global.f32 	%f1117, [%rd835+-8];
	add.f32 	%f1118, %f1116, %f1117;
	st.global.f32 	[%rd834+-8], %f1118;
	min.f32 	%f1119, %f1111, %f1118;
	ld.global.f32 	%f1120, [%rd838+-4];
	ld.global.f32 	%f1121, [%rd837+-4];
	add.f32 	%f1122, %f1120, %f1121;
	ld.global.f32 	%f1123, [%rd836+-4];
	add.f32 	%f1124, %f1122, %f1123;
	ld.global.f32 	%f1125, [%rd835+-4];
	add.f32 	%f1126, %f1124, %f1125;
	st.global.f32 	[%rd834+-4], %f1126;
	min.f32 	%f1127, %f1119, %f1126;
	ld.global.f32 	%f1128, [%rd838];
	ld.global.f32 	%f1129, [%rd837];
	add.f32 	%f1130, %f1128, %f1129;
	ld.global.f32 	%f1131, [%rd836];
	add.f32 	%f1132, %f1130, %f1131;
	ld.global.f32 	%f1133, [%rd835];
	add.f32 	%f1134, %f1132, %f1133;
	st.global.f32 	[%rd834], %f1134;
	min.f32 	%f1135, %f1127, %f1134;
	ld.global.f32 	%f1136, [%rd838+4];
	ld.global.f32 	%f1137, [%rd837+4];
	add.f32 	%f1138, %f1136, %f1137;
	ld.global.f32 	%f1139, [%rd836+4];
	add.f32 	%f1140, %f1138, %f1139;
	ld.global.f32 	%f1141, [%rd835+4];
	add.f32 	%f1142, %f1140, %f1141;
	st.global.f32 	[%rd834+4], %f1142;
	min.f32 	%f1143, %f1135, %f1142;
	ld.global.f32 	%f1144, [%rd838+8];
	ld.global.f32 	%f1145, [%rd837+8];
	add.f32 	%f1146, %f1144, %f1145;
	ld.global.f32 	%f1147, [%rd836+8];
	add.f32 	%f1148, %f1146, %f1147;
	ld.global.f32 	%f1149, [%rd835+8];
	add.f32 	%f1150, %f1148, %f1149;
	st.global.f32 	[%rd834+8], %f1150;
	min.f32 	%f1151, %f1143, %f1150;
	ld.global.f32 	%f1152, [%rd838+12];
	ld.global.f32 	%f1153, [%rd837+12];
	add.f32 	%f1154, %f1152, %f1153;
	ld.global.f32 	%f1155, [%rd836+12];
	add.f32 	%f1156, %f1154, %f1155;
	ld.global.f32 	%f1157, [%rd835+12];
	add.f32 	%f1158, %f1156, %f1157;
	st.global.f32 	[%rd834+12], %f1158;
	min.f32 	%f2092, %f1151, %f1158;
	add.s32 	%r692, %r692, 8;
	add.s64 	%rd838, %rd838, 32;
	add.s64 	%rd837, %rd837, 32;
	add.s64 	%rd836, %rd836, 32;
	add.s64 	%rd835, %rd835, 32;
	add.s64 	%rd834, %rd834, 32;
	setp.eq.s32 	%p117, %r692, 0;
	@%p117 bra 	$L__BB1_162;
	bra.uni 	$L__BB1_161;
$L__BB1_162:
	and.b32  	%r206, %r400, 7;
	setp.eq.s32 	%p118, %r206, 0;
	@%p118 bra 	$L__BB1_170;
	setp.lt.u32 	%p119, %r206, 4;
	@%p119 bra 	$L__BB1_165;
	ld.param.u64 	%rd797, [_ZN36_GLOBAL__N__0f6441ae_4_k_cu_32d3bb962bpEjjjfjPKfPfS2_S2_S2__param_5];
	mul.wide.u32 	%rd496, %r690, 4;
	add.s64 	%rd497, %rd4, %rd496;
	ld.global.f32 	%f1160, [%rd497];
	add.s64 	%rd498, %rd44, %rd496;
	ld.global.f32 	%f1161, [%rd498];
	add.f32 	%f1162, %f1160, %f1161;
	add.s64 	%rd499, %rd6, %rd496;
	ld.global.f32 	%f1163, [%rd499];
	add.f32 	%f1164, %f1162, %f1163;
	cvta.to.global.u64 	%rd500, %rd797;
	mul.wide.u32 	%rd501, %r7, 4;
	add.s64 	%rd502, %rd500, %rd501;
	add.s64 	%rd503, %rd502, %rd496;
	ld.global.f32 	%f1165, [%rd503];
	add.f32 	%f1166, %f1164, %f1165;
	add.s64 	%rd504, %rd84, %rd496;
	st.global.f32 	[%rd504], %f1166;
	min.f32 	%f1167, %f2092, %f1166;
	ld.global.f32 	%f1168, [%rd497+4];
	ld.global.f32 	%f1169, [%rd498+4];
	add.f32 	%f1170, %f1168, %f1169;
	ld.global.f32 	%f1171, [%rd499+4];
	add.f32 	%f1172, %f1170, %f1171;
	ld.global.f32 	%f1173, [%rd503+4];
	add.f32 	%f1174, %f1172, %f1173;
	st.global.f32 	[%rd504+4], %f1174;
	min.f32 	%f1175, %f1167, %f1174;
	ld.global.f32 	%f1176, [%rd497+8];
	ld.global.f32 	%f1177, [%rd498+8];
	add.f32 	%f1178, %f1176, %f1177;
	ld.global.f32 	%f1179, [%rd499+8];
	add.f32 	%f1180, %f1178, %f1179;
	ld.global.f32 	%f1181, [%rd503+8];
	add.f32 	%f1182, %f1180, %f1181;
	st.global.f32 	[%rd504+8], %f1182;
	min.f32 	%f1183, %f1175, %f1182;
	ld.global.f32 	%f1184, [%rd497+12];
	ld.global.f32 	%f1185, [%rd498+12];
	add.f32 	%f1186, %f1184, %f1185;
	ld.global.f32 	%f1187, [%rd499+12];
	add.f32 	%f1188, %f1186, %f1187;
	ld.global.f32 	%f1189, [%rd503+12];
	add.f32 	%f1190, %f1188, %f1189;
	st.global.f32 	[%rd504+12], %f1190;
	min.f32 	%f2092, %f1183, %f1190;
	add.s32 	%r690, %r690, 4;
$L__BB1_165:
	and.b32  	%r209, %r400, 3;
	setp.eq.s32 	%p120, %r209, 0;
	@%p120 bra 	$L__BB1_170;
	setp.eq.s32 	%p121, %r209, 1;
	@%p121 bra 	$L__BB1_168;
	ld.param.u64 	%rd798, [_ZN36_GLOBAL__N__0f6441ae_4_k_cu_32d3bb962bpEjjjfjPKfPfS2_S2_S2__param_5];
	mul.wide.u32 	%rd505, %r690, 4;
	add.s64 	%rd506, %rd4, %rd505;
	ld.global.f32 	%f1192, [%rd506];
	add.s64 	%rd507, %rd44, %rd505;
	ld.global.f32 	%f1193, [%rd507];
	add.f32 	%f1194, %f1192, %f1193;
	add.s64 	%rd508, %rd6, %rd505;
	ld.global.f32 	%f1195, [%rd508];
	add.f32 	%f1196, %f1194, %f1195;
	cvta.to.global.u64 	%rd509, %rd798;
	mul.wide.u32 	%rd510, %r7, 4;
	add.s64 	%rd511, %rd509, %rd510;
	add.s64 	%rd512, %rd511, %rd505;
	ld.global.f32 	%f1197, [%rd512];
	add.f32 	%f1198, %f1196, %f1197;
	add.s64 	%rd513, %rd84, %rd505;
	st.global.f32 	[%rd513], %f1198;
	min.f32 	%f1199, %f2092, %f1198;
	ld.global.f32 	%f1200, [%rd506+4];
	ld.global.f32 	%f1201, [%rd507+4];
	add.f32 	%f1202, %f1200, %f1201;
	ld.global.f32 	%f1203, [%rd508+4];
	add.f32 	%f1204, %f1202, %f1203;
	ld.global.f32 	%f1205, [%rd512+4];
	add.f32 	%f1206, %f1204, %f1205;
	st.global.f32 	[%rd513+4], %f1206;
	min.f32 	%f2092, %f1199, %f1206;
	add.s32 	%r690, %r690, 2;
$L__BB1_168:
	and.b32  	%r533, %r400, 1;
	setp.eq.b32 	%p122, %r533, 1;
	not.pred 	%p123, %p122;
	@%p123 bra 	$L__BB1_170;
	ld.param.u64 	%rd799, [_ZN36_GLOBAL__N__0f6441ae_4_k_cu_32d3bb962bpEjjjfjPKfPfS2_S2_S2__param_5];
	mul.wide.u32 	%rd514, %r690, 4;
	add.s64 	%rd515, %rd4, %rd514;
	ld.global.f32 	%f1207, [%rd515];
	add.s64 	%rd516, %rd44, %rd514;
	ld.global.f32 	%f1208, [%rd516];
	add.f32 	%f1209, %f1207, %f1208;
	add.s64 	%rd517, %rd6, %rd514;
	ld.global.f32 	%f1210, [%rd517];
	add.f32 	%f1211, %f1209, %f1210;
	cvta.to.global.u64 	%rd518, %rd799;
	mul.wide.u32 	%rd519, %r7, 4;
	add.s64 	%rd520, %rd518, %rd519;
	add.s64 	%rd521, %rd520, %rd514;
	ld.global.f32 	%f1212, [%rd521];
	add.f32 	%f1213, %f1211, %f1212;
	add.s64 	%rd522, %rd84, %rd514;
	st.global.f32 	[%rd522], %f1213;
	min.f32 	%f2092, %f2092, %f1213;
$L__BB1_170:
	setp.lt.u32 	%p124, %r400, 2;
	@%p124 bra 	$L__BB1_184;
	add.s32 	%r212, %r400, -1;
	and.b32  	%r213, %r212, 15;
	setp.lt.u32 	%p125, %r733, 15;
	mov.b32 	%r694, 1;
	@%p125 bra 	$L__BB1_175;
	ld.global.f32 	%f2095, [%rd84];
	and.b32  	%r536, %r212, -16;
	neg.s32 	%r699, %r536;
	mul.wide.u32 	%rd523, %r7, 4;
	add.s64 	%rd524, %rd523, %rd1;
	add.s64 	%rd839, %rd524, 32;
	mov.b32 	%r698, 0;
$L__BB1_173:
	.pragma "nounroll";
	add.f32 	%f1214, %f2095, 0f3F800000;
	ld.global.f32 	%f1215, [%rd839+-28];
	min.f32 	%f1216, %f1214, %f1215;
	st.global.f32 	[%rd839+-28], %f1216;
	add.f32 	%f1217, %f1216, 0f3F800000;
	ld.global.f32 	%f1218, [%rd839+-24];
	min.f32 	%f1219, %f1217, %f1218;
	st.global.f32 	[%rd839+-24], %f1219;
	add.f32 	%f1220, %f1219, 0f3F800000;
	ld.global.f32 	%f1221, [%rd839+-20];
	min.f32 	%f1222, %f1220, %f1221;
	st.global.f32 	[%rd839+-20], %f1222;
	add.f32 	%f1223, %f1222, 0f3F800000;
	ld.global.f32 	%f1224, [%rd839+-16];
	min.f32 	%f1225, %f1223, %f1224;
	st.global.f32 	[%rd839+-16], %f1225;
	add.f32 	%f1226, %f1225, 0f3F800000;
	ld.global.f32 	%f1227, [%rd839+-12];
	min.f32 	%f1228, %f1226, %f1227;
	st.global.f32 	[%rd839+-12], %f1228;
	add.f32 	%f1229, %f1228, 0f3F800000;
	ld.global.f32 	%f1230, [%rd839+-8];
	min.f32 	%f1231, %f1229, %f1230;
	st.global.f32 	[%rd839+-8], %f1231;
	add.f32 	%f1232, %f1231, 0f3F800000;
	ld.global.f32 	%f1233, [%rd839+-4];
	min.f32 	%f1234, %f1232, %f1233;
	st.global.f32 	[%rd839+-4], %f1234;
	add.f32 	%f1235, %f1234, 0f3F800000;
	ld.global.f32 	%f1236, [%rd839];
	min.f32 	%f1237, %f1235, %f1236;
	st.global.f32 	[%rd839], %f1237;
	add.f32 	%f1238, %f1237, 0f3F800000;
	ld.global.f32 	%f1239, [%rd839+4];
	min.f32 	%f1240, %f1238, %f1239;
	st.global.f32 	[%rd839+4], %f1240;
	add.f32 	%f1241, %f1240, 0f3F800000;
	ld.global.f32 	%f1242, [%rd839+8];
	min.f32 	%f1243, %f1241, %f1242;
	st.global.f32 	[%rd839+8], %f1243;
	add.f32 	%f1244, %f1243, 0f3F800000;
	ld.global.f32 	%f1245, [%rd839+12];
	min.f32 	%f1246, %f1244, %f1245;
	st.global.f32 	[%rd839+12], %f1246;
	add.f32 	%f1247, %f1246, 0f3F800000;
	ld.global.f32 	%f1248, [%rd839+16];
	min.f32 	%f1249, %f1247, %f1248;
	st.global.f32 	[%rd839+16], %f1249;
	add.f32 	%f1250, %f1249, 0f3F800000;
	ld.global.f32 	%f1251, [%rd839+20];
	min.f32 	%f1252, %f1250, %f1251;
	st.global.f32 	[%rd839+20], %f1252;
	add.f32 	%f1253, %f1252, 0f3F800000;
	ld.global.f32 	%f1254, [%rd839+24];
	min.f32 	%f1255, %f1253, %f1254;
	st.global.f32 	[%rd839+24], %f1255;
	add.f32 	%f1256, %f1255, 0f3F800000;
	ld.global.f32 	%f1257, [%rd839+28];
	min.f32 	%f1258, %f1256, %f1257;
	st.global.f32 	[%rd839+28], %f1258;
	add.f32 	%f1259, %f1258, 0f3F800000;
	ld.global.f32 	%f1260, [%rd839+32];
	min.f32 	%f2095, %f1259, %f1260;
	st.global.f32 	[%rd839+32], %f2095;
	add.s32 	%r699, %r699, 16;
	add.s32 	%r698, %r698, 16;
	add.s64 	%rd839, %rd839, 64;
	setp.eq.s32 	%p126, %r699, 0;
	@%p126 bra 	$L__BB1_174;
	bra.uni 	$L__BB1_173;
$L__BB1_174:
	add.s32 	%r694, %r698, 1;
$L__BB1_175:
	setp.eq.s32 	%p127, %r213, 0;
	@%p127 bra 	$L__BB1_184;
	and.b32  	%r220, %r212, 7;
	setp.lt.u32 	%p128, %r213, 8;
	@%p128 bra 	$L__BB1_178;
	add.s32 	%r537, %r694, -1;
	mul.wide.u32 	%rd525, %r537, 4;
	add.s64 	%rd526, %rd84, %rd525;
	ld.global.f32 	%f1261, [%rd526];
	add.f32 	%f1262, %f1261, 0f3F800000;
	mul.wide.u32 	%rd527, %r694, 4;
	add.s64 	%rd528, %rd84, %rd527;
	ld.global.f32 	%f1263, [%rd528];
	min.f32 	%f1264, %f1262, %f1263;
	st.global.f32 	[%rd528], %f1264;
	add.s32 	%r538, %r694, 1;
	add.f32 	%f1265, %f1264, 0f3F800000;
	mul.wide.u32 	%rd529, %r538, 4;
	add.s64 	%rd530, %rd84, %rd529;
	ld.global.f32 	%f1266, [%rd530];
	min.f32 	%f1267, %f1265, %f1266;
	st.global.f32 	[%rd530], %f1267;
	add.s32 	%r539, %r694, 2;
	add.f32 	%f1268, %f1267, 0f3F800000;
	mul.wide.u32 	%rd531, %r539, 4;
	add.s64 	%rd532, %rd84, %rd531;
	ld.global.f32 	%f1269, [%rd532];
	min.f32 	%f1270, %f1268, %f1269;
	st.global.f32 	[%rd532], %f1270;
	add.s32 	%r540, %r694, 3;
	add.f32 	%f1271, %f1270, 0f3F800000;
	mul.wide.u32 	%rd533, %r540, 4;
	add.s64 	%rd534, %rd84, %rd533;
	ld.global.f32 	%f1272, [%rd534];
	min.f32 	%f1273, %f1271, %f1272;
	st.global.f32 	[%rd534], %f1273;
	add.s32 	%r541, %r694, 4;
	add.f32 	%f1274, %f1273, 0f3F800000;
	mul.wide.u32 	%rd535, %r541, 4;
	add.s64 	%rd536, %rd84, %rd535;
	ld.global.f32 	%f1275, [%rd536];
	min.f32 	%f1276, %f1274, %f1275;
	st.global.f32 	[%rd536], %f1276;
	add.s32 	%r542, %r694, 5;
	add.f32 	%f1277, %f1276, 0f3F800000;
	mul.wide.u32 	%rd537, %r542, 4;
	add.s64 	%rd538, %rd84, %rd537;
	ld.global.f32 	%f1278, [%rd538];
	min.f32 	%f1279, %f1277, %f1278;
	st.global.f32 	[%rd538], %f1279;
	add.s32 	%r543, %r694, 6;
	add.f32 	%f1280, %f1279, 0f3F800000;
	mul.wide.u32 	%rd539, %r543, 4;
	add.s64 	%rd540, %rd84, %rd539;
	ld.global.f32 	%f1281, [%rd540];
	min.f32 	%f1282, %f1280, %f1281;
	st.global.f32 	[%rd540], %f1282;
	add.f32 	%f1283, %f1282, 0f3F800000;
	ld.global.f32 	%f1284, [%rd528+28];
	min.f32 	%f1285, %f1283, %f1284;
	st.global.f32 	[%rd528+28], %f1285;
	add.s32 	%r694, %r694, 8;
$L__BB1_178:
	setp.eq.s32 	%p129, %r220, 0;
	@%p129 bra 	$L__BB1_184;
	and.b32  	%r223, %r212, 3;
	setp.lt.u32 	%p130, %r220, 4;
	@%p130 bra 	$L__BB1_181;
	add.s32 	%r544, %r694, -1;
	mul.wide.u32 	%rd541, %r544, 4;
	add.s64 	%rd542, %rd84, %rd541;
	ld.global.f32 	%f1286, [%rd542];
	add.f32 	%f1287, %f1286, 0f3F800000;
	mul.wide.u32 	%rd543, %r694, 4;
	add.s64 	%rd544, %rd84, %rd543;
	ld.global.f32 	%f1288, [%rd544];
	min.f32 	%f1289, %f1287, %f1288;
	st.global.f32 	[%rd544], %f1289;
	add.s32 	%r545, %r694, 1;
	add.f32 	%f1290, %f1289, 0f3F800000;
	mul.wide.u32 	%rd545, %r545, 4;
	add.s64 	%rd546, %rd84, %rd545;
	ld.global.f32 	%f1291, [%rd546];
	min.f32 	%f1292, %f1290, %f1291;
	st.global.f32 	[%rd546], %f1292;
	add.s32 	%r546, %r694, 2;
	add.f32 	%f1293, %f1292, 0f3F800000;
	mul.wide.u32 	%rd547, %r546, 4;
	add.s64 	%rd548, %rd84, %rd547;
	ld.global.f32 	%f1294, [%rd548];
	min.f32 	%f1295, %f1293, %f1294;
	st.global.f32 	[%rd548], %f1295;
	add.f32 	%f1296, %f1295, 0f3F800000;
	ld.global.f32 	%f1297, [%rd544+12];
	min.f32 	%f1298, %f1296, %f1297;
	st.global.f32 	[%rd544+12], %f1298;
	add.s32 	%r694, %r694, 4;
$L__BB1_181:
	setp.eq.s32 	%p131, %r223, 0;
	@%p131 bra 	$L__BB1_184;
	add.s32 	%r697, %r694, -1;
	neg.s32 	%r696, %r223;
	mul.wide.u32 	%rd549, %r697, 4;
	add.s64 	%rd550, %rd84, %rd549;
	ld.global.f32 	%f2094, [%rd550];
$L__BB1_183:
	.pragma "nounroll";
	add.s32 	%r697, %r697, 1;
	add.f32 	%f1299, %f2094, 0f3F800000;
	mul.wide.u32 	%rd551, %r697, 4;
	add.s64 	%rd552, %rd84, %rd551;
	ld.global.f32 	%f1300, [%rd552];
	min.f32 	%f2094, %f1299, %f1300;
	st.global.f32 	[%rd552], %f2094;
	add.s32 	%r696, %r696, 1;
	setp.ne.s32 	%p132, %r696, 0;
	@%p132 bra 	$L__BB1_183;
$L__BB1_184:
	setp.lt.s32 	%p133, %r733, 0;
	@%p133 bra 	$L__BB1_198;
	add.s32 	%r232, %r400, -1;
	and.b32  	%r233, %r232, 15;
	setp.lt.u32 	%p134, %r733, 15;
	mov.u32 	%r701, %r733;
	@%p134 bra 	$L__BB1_189;
	mul.wide.u32 	%rd553, %r232, 4;
	add.s64 	%rd554, %rd84, %rd553;
	ld.global.f32 	%f2096, [%rd554];
	add.s32 	%r706, %r400, -8;
	and.b32  	%r547, %r232, -16;
	neg.s32 	%r705, %r547;
$L__BB1_187:
	.pragma "nounroll";
	add.s32 	%r548, %r706, 6;
	add.f32 	%f1301, %f2096, 0f3F800000;
	mul.wide.u32 	%rd555, %r548, 4;
	add.s64 	%rd556, %rd84, %rd555;
	ld.global.f32 	%f1302, [%rd556];
	min.f32 	%f1303, %f1301, %f1302;
	st.global.f32 	[%rd556], %f1303;
	add.s32 	%r549, %r706, 5;
	add.f32 	%f1304, %f1303, 0f3F800000;
	mul.wide.u32 	%rd557, %r549, 4;
	add.s64 	%rd558, %rd84, %rd557;
	ld.global.f32 	%f1305, [%rd558];
	min.f32 	%f1306, %f1304, %f1305;
	st.global.f32 	[%rd558], %f1306;
	add.s32 	%r550, %r706, 4;
	add.f32 	%f1307, %f1306, 0f3F800000;
	mul.wide.u32 	%rd559, %r550, 4;
	add.s64 	%rd560, %rd84, %rd559;
	ld.global.f32 	%f1308, [%rd560];
	min.f32 	%f1309, %f1307, %f1308;
	st.global.f32 	[%rd560], %f1309;
	add.s32 	%r551, %r706, 3;
	add.f32 	%f1310, %f1309, 0f3F800000;
	mul.wide.u32 	%rd561, %r551, 4;
	add.s64 	%rd562, %rd84, %rd561;
	ld.global.f32 	%f1311, [%rd562];
	min.f32 	%f1312, %f1310, %f1311;
	st.global.f32 	[%rd562], %f1312;
	add.s32 	%r552, %r706, 2;
	add.f32 	%f1313, %f1312, 0f3F800000;
	mul.wide.u32 	%rd563, %r552, 4;
	add.s64 	%rd564, %rd84, %rd563;
	ld.global.f32 	%f1314, [%rd564];
	min.f32 	%f1315, %f1313, %f1314;
	st.global.f32 	[%rd564], %f1315;
	add.s32 	%r553, %r706, 1;
	add.f32 	%f1316, %f1315, 0f3F800000;
	mul.wide.u32 	%rd565, %r553, 4;
	add.s64 	%rd566, %rd84, %rd565;
	ld.global.f32 	%f1317, [%rd566];
	min.f32 	%f1318, %f1316, %f1317;
	st.global.f32 	[%rd566], %f1318;
	add.s32 	%r554, %r706, -9;
	add.f32 	%f1319, %f1318, 0f3F800000;
	mul.wide.u32 	%rd567, %r706, 4;
	add.s64 	%rd568, %rd84, %rd567;
	ld.global.f32 	%f1320, [%rd568];
	min.f32 	%f1321, %f1319, %f1320;
	st.global.f32 	[%rd568], %f1321;
	add.s32 	%r555, %r706, -1;
	add.f32 	%f1322, %f1321, 0f3F800000;
	mul.wide.u32 	%rd569, %r555, 4;
	add.s64 	%rd570, %rd84, %rd569;
	ld.global.f32 	%f1323, [%rd570];
	min.f32 	%f1324, %f1322, %f1323;
	st.global.f32 	[%rd570], %f1324;
	add.s32 	%r556, %r706, -2;
	add.f32 	%f1325, %f1324, 0f3F800000;
	mul.wide.u32 	%rd571, %r556, 4;
	add.s64 	%rd572, %rd84, %rd571;
	ld.global.f32 	%f1326, [%rd572];
	min.f32 	%f1327, %f1325, %f1326;
	st.global.f32 	[%rd572], %f1327;
	add.s32 	%r557, %r706, -3;
	add.f32 	%f1328, %f1327, 0f3F800000;
	mul.wide.u32 	%rd573, %r557, 4;
	add.s64 	%rd574, %rd84, %rd573;
	ld.global.f32 	%f1329, [%rd574];
	min.f32 	%f1330, %f1328, %f1329;
	st.global.f32 	[%rd574], %f1330;
	add.s32 	%r558, %r706, -4;
	add.f32 	%f1331, %f1330, 0f3F800000;
	mul.wide.u32 	%rd575, %r558, 4;
	add.s64 	%rd576, %rd84, %rd575;
	ld.global.f32 	%f1332, [%rd576];
	min.f32 	%f1333, %f1331, %f1332;
	st.global.f32 	[%rd576], %f1333;
	add.s32 	%r559, %r706, -5;
	add.f32 	%f1334, %f1333, 0f3F800000;
	mul.wide.u32 	%rd577, %r559, 4;
	add.s64 	%rd578, %rd84, %rd577;
	ld.global.f32 	%f1335, [%rd578];
	min.f32 	%f1336, %f1334, %f1335;
	st.global.f32 	[%rd578], %f1336;
	add.s32 	%r560, %r706, -6;
	add.f32 	%f1337, %f1336, 0f3F800000;
	mul.wide.u32 	%rd579, %r560, 4;
	add.s64 	%rd580, %rd84, %rd579;
	ld.global.f32 	%f1338, [%rd580];
	min.f32 	%f1339, %f1337, %f1338;
	st.global.f32 	[%rd580], %f1339;
	add.s32 	%r561, %r706, -7;
	add.f32 	%f1340, %f1339, 0f3F800000;
	mul.wide.u32 	%rd581, %r561, 4;
	add.s64 	%rd582, %rd84, %rd581;
	ld.global.f32 	%f1341, [%rd582];
	min.f32 	%f1342, %f1340, %f1341;
	st.global.f32 	[%rd582], %f1342;
	add.s32 	%r562, %r706, -8;
	add.f32 	%f1343, %f1342, 0f3F800000;
	mul.wide.u32 	%rd583, %r562, 4;
	add.s64 	%rd584, %rd84, %rd583;
	ld.global.f32 	%f1344, [%rd584];
	min.f32 	%f1345, %f1343, %f1344;
	st.global.f32 	[%rd584], %f1345;
	add.f32 	%f1346, %f1345, 0f3F800000;
	mul.wide.u32 	%rd585, %r554, 4;
	add.s64 	%rd586, %rd84, %rd585;
	ld.global.f32 	%f1347, [%rd586];
	min.f32 	%f2096, %f1346, %f1347;
	st.global.f32 	[%rd586], %f2096;
	add.s32 	%r706, %r706, -16;
	add.s32 	%r705, %r705, 16;
	setp.eq.s32 	%p135, %r705, 0;
	@%p135 bra 	$L__BB1_188;
	bra.uni 	$L__BB1_187;
$L__BB1_188:
	add.s32 	%r701, %r706, 6;
$L__BB1_189:
	setp.eq.s32 	%p136, %r233, 0;
	@%p136 bra 	$L__BB1_198;
	and.b32  	%r242, %r232, 7;
	setp.lt.u32 	%p137, %r233, 8;
	@%p137 bra 	$L__BB1_192;
	mul.wide.u32 	%rd587, %r701, 4;
	add.s64 	%rd588, %rd84, %rd587;
	ld.global.f32 	%f1348, [%rd588+4];
	add.f32 	%f1349, %f1348, 0f3F800000;
	ld.global.f32 	%f1350, [%rd588];
	min.f32 	%f1351, %f1349, %f1350;
	st.global.f32 	[%rd588], %f1351;
	add.s32 	%r563, %r701, -1;
	add.f32 	%f1352, %f1351, 0f3F800000;
	mul.wide.u32 	%rd589, %r563, 4;
	add.s64 	%rd590, %rd84, %rd589;
	ld.global.f32 	%f1353, [%rd590];
	min.f32 	%f1354, %f1352, %f1353;
	st.global.f32 	[%rd590], %f1354;
	add.s32 	%r564, %r701, -2;
	add.f32 	%f1355, %f1354, 0f3F800000;
	mul.wide.u32 	%rd591, %r564, 4;
	add.s64 	%rd592, %rd84, %rd591;
	ld.global.f32 	%f1356, [%rd592];
	min.f32 	%f1357, %f1355, %f1356;
	st.global.f32 	[%rd592], %f1357;
	add.s32 	%r565, %r701, -3;
	add.f32 	%f1358, %f1357, 0f3F800000;
	mul.wide.u32 	%rd593, %r565, 4;
	add.s64 	%rd594, %rd84, %rd593;
	ld.global.f32 	%f1359, [%rd594];
	min.f32 	%f1360, %f1358, %f1359;
	st.global.f32 	[%rd594], %f1360;
	add.s32 	%r566, %r701, -4;
	add.f32 	%f1361, %f1360, 0f3F800000;
	mul.wide.u32 	%rd595, %r566, 4;
	add.s64 	%rd596, %rd84, %rd595;
	ld.global.f32 	%f1362, [%rd596];
	min.f32 	%f1363, %f1361, %f1362;
	st.global.f32 	[%rd596], %f1363;
	add.s32 	%r567, %r701, -5;
	add.f32 	%f1364, %f1363, 0f3F800000;
	mul.wide.u32 	%rd597, %r567, 4;
	add.s64 	%rd598, %rd84, %rd597;
	ld.global.f32 	%f1365, [%rd598];
	min.f32 	%f1366, %f1364, %f1365;
	st.global.f32 	[%rd598], %f1366;
	add.s32 	%r568, %r701, -6;
	add.f32 	%f1367, %f1366, 0f3F800000;
	mul.wide.u32 	%rd599, %r568, 4;
	add.s64 	%rd600, %rd84, %rd599;
	ld.global.f32 	%f1368, [%rd600];
	min.f32 	%f1369, %f1367, %f1368;
	st.global.f32 	[%rd600], %f1369;
	add.s32 	%r569, %r701, -7;
	add.f32 	%f1370, %f1369, 0f3F800000;
	mul.wide.u32 	%rd601, %r569, 4;
	add.s64 	%rd602, %rd84, %rd601;
	ld.global.f32 	%f1371, [%rd602];
	min.f32 	%f1372, %f1370, %f1371;
	st.global.f32 	[%rd602], %f1372;
	add.s32 	%r701, %r701, -8;
$L__BB1_192:
	setp.eq.s32 	%p138, %r242, 0;
	@%p138 bra 	$L__BB1_198;
	and.b32  	%r245, %r232, 3;
	setp.lt.u32 	%p139, %r242, 4;
	@%p139 bra 	$L__BB1_195;
	mul.wide.u32 	%rd603, %r701, 4;
	add.s64 	%rd604, %rd84, %rd603;
	ld.global.f32 	%f1373, [%rd604+4];
	add.f32 	%f1374, %f1373, 0f3F800000;
	ld.global.f32 	%f1375, [%rd604];
	min.f32 	%f1376, %f1374, %f1375;
	st.global.f32 	[%rd604], %f1376;
	add.s32 	%r570, %r701, -1;
	add.f32 	%f1377, %f1376, 0f3F800000;
	mul.wide.u32 	%rd605, %r570, 4;
	add.s64 	%rd606, %rd84, %rd605;
	ld.global.f32 	%f1378, [%rd606];
	min.f32 	%f1379, %f1377, %f1378;
	st.global.f32 	[%rd606], %f1379;
	add.s32 	%r571, %r701, -2;
	add.f32 	%f1380, %f1379, 0f3F800000;
	mul.wide.u32 	%rd607, %r571, 4;
	add.s64 	%rd608, %rd84, %rd607;
	ld.global.f32 	%f1381, [%rd608];
	min.f32 	%f1382, %f1380, %f1381;
	st.global.f32 	[%rd608], %f1382;
	add.s32 	%r572, %r701, -3;
	add.f32 	%f1383, %f1382, 0f3F800000;
	mul.wide.u32 	%rd609, %r572, 4;
	add.s64 	%rd610, %rd84, %rd609;
	ld.global.f32 	%f1384, [%rd610];
	min.f32 	%f1385, %f1383, %f1384;
	st.global.f32 	[%rd610], %f1385;
	add.s32 	%r701, %r701, -4;
$L__BB1_195:
	setp.eq.s32 	%p140, %r245, 0;
	@%p140 bra 	$L__BB1_198;
	neg.s32 	%r703, %r245;
$L__BB1_197:
	.pragma "nounroll";
	mul.wide.u32 	%rd611, %r701, 4;
	add.s64 	%rd612, %rd84, %rd611;
	ld.global.f32 	%f1386, [%rd612+4];
	add.f32 	%f1387, %f1386, 0f3F800000;
	ld.global.f32 	%f1388, [%rd612];
	min.f32 	%f1389, %f1387, %f1388;
	st.global.f32 	[%rd612], %f1389;
	add.s32 	%r701, %r701, -1;
	add.s32 	%r703, %r703, 1;
	setp.ne.s32 	%p141, %r703, 0;
	@%p141 bra 	$L__BB1_197;
$L__BB1_198:
	setp.eq.s32 	%p142, %r400, 0;
	mov.f32 	%f2105, 0f00000000;
	@%p142 bra 	$L__BB1_223;
	ld.param.f32 	%f2044, [_ZN36_GLOBAL__N__0f6441ae_4_k_cu_32d3bb962bpEjjjfjPKfPfS2_S2_S2__param_3];
	add.f32 	%f93, %f2044, %f2092;
	add.s32 	%r253, %r400, -1;
	and.b32  	%r254, %r400, 15;
	setp.lt.u32 	%p143, %r253, 15;
	mov.b32 	%r707, 0;
	@%p143 bra 	$L__BB1_202;
	and.b32  	%r707, %r400, -16;
	neg.s32 	%r711, %r707;
	mul.wide.u32 	%rd613, %r7, 4;
	add.s64 	%rd614, %rd613, %rd1;
	add.s64 	%rd841, %rd614, 32;
$L__BB1_201:
	.pragma "nounroll";
	ld.global.f32 	%f1391, [%rd841+-32];
	min.f32 	%f1392, %f93, %f1391;
	st.global.f32 	[%rd841+-32], %f1392;
	ld.global.f32 	%f1393, [%rd841+-28];
	min.f32 	%f1394, %f93, %f1393;
	st.global.f32 	[%rd841+-28], %f1394;
	ld.global.f32 	%f1395, [%rd841+-24];
	min.f32 	%f1396, %f93, %f1395;
	st.global.f32 	[%rd841+-24], %f1396;
	ld.global.f32 	%f1397, [%rd841+-20];
	min.f32 	%f1398, %f93, %f1397;
	st.global.f32 	[%rd841+-20], %f1398;
	ld.global.f32 	%f1399, [%rd841+-16];
	min.f32 	%f1400, %f93, %f1399;
	st.global.f32 	[%rd841+-16], %f1400;
	ld.global.f32 	%f1401, [%rd841+-12];
	min.f32 	%f1402, %f93, %f1401;
	st.global.f32 	[%rd841+-12], %f1402;
	ld.global.f32 	%f1403, [%rd841+-8];
	min.f32 	%f1404, %f93, %f1403;
	st.global.f32 	[%rd841+-8], %f1404;
	ld.global.f32 	%f1405, [%rd841+-4];
	min.f32 	%f1406, %f93, %f1405;
	st.global.f32 	[%rd841+-4], %f1406;
	ld.global.f32 	%f1407, [%rd841];
	min.f32 	%f1408, %f93, %f1407;
	st.global.f32 	[%rd841], %f1408;
	ld.global.f32 	%f1409, [%rd841+4];
	min.f32 	%f1410, %f93, %f1409;
	st.global.f32 	[%rd841+4], %f1410;
	ld.global.f32 	%f1411, [%rd841+8];
	min.f32 	%f1412, %f93, %f1411;
	st.global.f32 	[%rd841+8], %f1412;
	ld.global.f32 	%f1413, [%rd841+12];
	min.f32 	%f1414, %f93, %f1413;
	st.global.f32 	[%rd841+12], %f1414;
	ld.global.f32 	%f1415, [%rd841+16];
	min.f32 	%f1416, %f93, %f1415;
	st.global.f32 	[%rd841+16], %f1416;
	ld.global.f32 	%f1417, [%rd841+20];
	min.f32 	%f1418, %f93, %f1417;
	st.global.f32 	[%rd841+20], %f1418;
	ld.global.f32 	%f1419, [%rd841+24];
	min.f32 	%f1420, %f93, %f1419;
	st.global.f32 	[%rd841+24], %f1420;
	ld.global.f32 	%f1421, [%rd841+28];
	min.f32 	%f1422, %f93, %f1421;
	st.global.f32 	[%rd841+28], %f1422;
	add.s32 	%r711, %r711, 16;
	add.s64 	%rd841, %rd841, 64;
	setp.eq.s32 	%p144, %r711, 0;
	@%p144 bra 	$L__BB1_202;
	bra.uni 	$L__BB1_201;
$L__BB1_202:
	setp.eq.s32 	%p145, %r254, 0;
	@%p145 bra 	$L__BB1_211;
	and.b32  	%r262, %r400, 7;
	setp.lt.u32 	%p146, %r254, 8;
	@%p146 bra 	$L__BB1_205;
	mul.wide.u32 	%rd615, %r707, 4;
	add.s64 	%rd616, %rd84, %rd615;
	ld.global.f32 	%f1423, [%rd616];
	min.f32 	%f1424, %f93, %f1423;
	st.global.f32 	[%rd616], %f1424;
	ld.global.f32 	%f1425, [%rd616+4];
	min.f32 	%f1426, %f93, %f1425;
	st.global.f32 	[%rd616+4], %f1426;
	ld.global.f32 	%f1427, [%rd616+8];
	min.f32 	%f1428, %f93, %f1427;
	st.global.f32 	[%rd616+8], %f1428;
	ld.global.f32 	%f1429, [%rd616+12];
	min.f32 	%f1430, %f93, %f1429;
	st.global.f32 	[%rd616+12], %f1430;
	ld.global.f32 	%f1431, [%rd616+16];
	min.f32 	%f1432, %f93, %f1431;
	st.global.f32 	[%rd616+16], %f1432;
	ld.global.f32 	%f1433, [%rd616+20];
	min.f32 	%f1434, %f93, %f1433;
	st.global.f32 	[%rd616+20], %f1434;
	ld.global.f32 	%f1435, [%rd616+24];
	min.f32 	%f1436, %f93, %f1435;
	st.global.f32 	[%rd616+24], %f1436;
	ld.global.f32 	%f1437, [%rd616+28];
	min.f32 	%f1438, %f93, %f1437;
	st.global.f32 	[%rd616+28], %f1438;
	add.s32 	%r707, %r707, 8;
$L__BB1_205:
	setp.eq.s32 	%p147, %r262, 0;
	@%p147 bra 	$L__BB1_211;
	and.b32  	%r265, %r400, 3;
	setp.lt.u32 	%p148, %r262, 4;
	@%p148 bra 	$L__BB1_208;
	mul.wide.u32 	%rd617, %r707, 4;
	add.s64 	%rd618, %rd84, %rd617;
	ld.global.f32 	%f1439, [%rd618];
	min.f32 	%f1440, %f93, %f1439;
	st.global.f32 	[%rd618], %f1440;
	ld.global.f32 	%f1441, [%rd618+4];
	min.f32 	%f1442, %f93, %f1441;
	st.global.f32 	[%rd618+4], %f1442;
	ld.global.f32 	%f1443, [%rd618+8];
	min.f32 	%f1444, %f93, %f1443;
	st.global.f32 	[%rd618+8], %f1444;
	ld.global.f32 	%f1445, [%rd618+12];
	min.f32 	%f1446, %f93, %f1445;
	st.global.f32 	[%rd618+12], %f1446;
	add.s32 	%r707, %r707, 4;
$L__BB1_208:
	setp.eq.s32 	%p149, %r265, 0;
	@%p149 bra 	$L__BB1_211;
	mul.wide.u32 	%rd619, %r707, 4;
	mul.wide.u32 	%rd620, %r7, 4;
	add.s64 	%rd621, %rd619, %rd620;
	add.s64 	%rd840, %rd1, %rd621;
	neg.s32 	%r710, %r265;
$L__BB1_210:
	.pragma "nounroll";
	ld.global.f32 	%f1447, [%rd840];
	min.f32 	%f1448, %f93, %f1447;
	st.global.f32 	[%rd840], %f1448;
	add.s64 	%rd840, %rd840, 4;
	add.s32 	%r710, %r710, 1;
	setp.ne.s32 	%p150, %r710, 0;
	@%p150 bra 	$L__BB1_210;
$L__BB1_211:
	setp.lt.u32 	%p151, %r253, 15;
	mov.f32 	%f2105, 0f00000000;
	mov.b32 	%r713, 0;
	@%p151 bra 	$L__BB1_214;
	and.b32  	%r713, %r400, -16;
	neg.s32 	%r712, %r713;
	mul.wide.u32 	%rd622, %r7, 4;
	add.s64 	%rd623, %rd622, %rd1;
	add.s64 	%rd842, %rd623, 32;
	mov.f32 	%f2105, 0f00000000;
$L__BB1_213:
	.pragma "nounroll";
	ld.global.f32 	%f1452, [%rd842+-32];
	add.f32 	%f1453, %f2105, %f1452;
	ld.global.f32 	%f1454, [%rd842+-28];
	add.f32 	%f1455, %f1453, %f1454;
	ld.global.f32 	%f1456, [%rd842+-24];
	add.f32 	%f1457, %f1455, %f1456;
	ld.global.f32 	%f1458, [%rd842+-20];
	add.f32 	%f1459, %f1457, %f1458;
	ld.global.f32 	%f1460, [%rd842+-16];
	add.f32 	%f1461, %f1459, %f1460;
	ld.global.f32 	%f1462, [%rd842+-12];
	add.f32 	%f1463, %f1461, %f1462;
	ld.global.f32 	%f1464, [%rd842+-8];
	add.f32 	%f1465, %f1463, %f1464;
	ld.global.f32 	%f1466, [%rd842+-4];
	add.f32 	%f1467, %f1465, %f1466;
	ld.global.f32 	%f1468, [%rd842];
	add.f32 	%f1469, %f1467, %f1468;
	ld.global.f32 	%f1470, [%rd842+4];
	add.f32 	%f1471, %f1469, %f1470;
	ld.global.f32 	%f1472, [%rd842+8];
	add.f32 	%f1473, %f1471, %f1472;
	ld.global.f32 	%f1474, [%rd842+12];
	add.f32 	%f1475, %f1473, %f1474;
	ld.global.f32 	%f1476, [%rd842+16];
	add.f32 	%f1477, %f1475, %f1476;
	ld.global.f32 	%f1478, [%rd842+20];
	add.f32 	%f1479, %f1477, %f1478;
	ld.global.f32 	%f1480, [%rd842+24];
	add.f32 	%f1481, %f1479, %f1480;
	ld.global.f32 	%f1482, [%rd842+28];
	add.f32 	%f2105, %f1481, %f1482;
	add.s32 	%r712, %r712, 16;
	add.s64 	%rd842, %rd842, 64;
	setp.ne.s32 	%p152, %r712, 0;
	@%p152 bra 	$L__BB1_213;
$L__BB1_214:
	setp.eq.s32 	%p153, %r254, 0;
	@%p153 bra 	$L__BB1_223;
	and.b32  	%r278, %r400, 7;
	setp.lt.u32 	%p154, %r254, 8;
	@%p154 bra 	$L__BB1_217;
	mul.wide.u32 	%rd624, %r713, 4;
	add.s64 	%rd625, %rd84, %rd624;
	ld.global.f32 	%f1484, [%rd625];
	add.f32 	%f1485, %f2105, %f1484;
	ld.global.f32 	%f1486, [%rd625+4];
	add.f32 	%f1487, %f1485, %f1486;
	ld.global.f32 	%f1488, [%rd625+8];
	add.f32 	%f1489, %f1487, %f1488;
	ld.global.f32 	%f1490, [%rd625+12];
	add.f32 	%f1491, %f1489, %f1490;
	ld.global.f32 	%f1492, [%rd625+16];
	add.f32 	%f1493, %f1491, %f1492;
	ld.global.f32 	%f1494, [%rd625+20];
	add.f32 	%f1495, %f1493, %f1494;
	ld.global.f32 	%f1496, [%rd625+24];
	add.f32 	%f1497, %f1495, %f1496;
	ld.global.f32 	%f1498, [%rd625+28];
	add.f32 	%f2105, %f1497, %f1498;
	add.s32 	%r713, %r713, 8;
$L__BB1_217:
	setp.eq.s32 	%p155, %r278, 0;
	@%p155 bra 	$L__BB1_223;
	and.b32  	%r281, %r400, 3;
	setp.lt.u32 	%p156, %r278, 4;
	@%p156 bra 	$L__BB1_220;
	mul.wide.u32 	%rd626, %r713, 4;
	add.s64 	%rd627, %rd84, %rd626;
	ld.global.f32 	%f1500, [%rd627];
	add.f32 	%f1501, %f2105, %f1500;
	ld.global.f32 	%f1502, [%rd627+4];
	add.f32 	%f1503, %f1501, %f1502;
	ld.global.f32 	%f1504, [%rd627+8];
	add.f32 	%f1505, %f1503, %f1504;
	ld.global.f32 	%f1506, [%rd627+12];
	add.f32 	%f2105, %f1505, %f1506;
	add.s32 	%r713, %r713, 4;
$L__BB1_220:
	setp.eq.s32 	%p157, %r281, 0;
	@%p157 bra 	$L__BB1_223;
	mul.wide.u32 	%rd628, %r713, 4;
	mul.wide.u32 	%rd629, %r7, 4;
	add.s64 	%rd630, %rd628, %rd629;
	add.s64 	%rd843, %rd1, %rd630;
	neg.s32 	%r716, %r281;
$L__BB1_222:
	.pragma "nounroll";
	ld.global.f32 	%f1507, [%rd843];
	add.f32 	%f2105, %f2105, %f1507;
	add.s64 	%rd843, %rd843, 4;
	add.s32 	%r716, %r716, 1;
	setp.ne.s32 	%p158, %r716, 0;
	@%p158 bra 	$L__BB1_222;
$L__BB1_223:
	setp.eq.s32 	%p159, %r400, 0;
	div.rn.f32 	%f109, %f2105, %f36;
	@%p159 bra 	$L__BB1_236;
	add.s32 	%r576, %r400, -1;
	and.b32  	%r287, %r400, 15;
	setp.lt.u32 	%p160, %r576, 15;
	mov.b32 	%r719, 0;
	@%p160 bra 	$L__BB1_227;
	and.b32  	%r719, %r400, -16;
	neg.s32 	%r717, %r719;
	mul.wide.u32 	%rd631, %r7, 4;
	add.s64 	%rd632, %rd631, %rd1;
	add.s64 	%rd844, %rd632, 32;
$L__BB1_226:
	.pragma "nounroll";
	ld.global.f32 	%f1508, [%rd844+-32];
	sub.f32 	%f1509, %f1508, %f109;
	st.global.f32 	[%rd844+-32], %f1509;
	ld.global.f32 	%f1510, [%rd844+-28];
	sub.f32 	%f1511, %f1510, %f109;
	st.global.f32 	[%rd844+-28], %f1511;
	ld.global.f32 	%f1512, [%rd844+-24];
	sub.f32 	%f1513, %f1512, %f109;
	st.global.f32 	[%rd844+-24], %f1513;
	ld.global.f32 	%f1514, [%rd844+-20];
	sub.f32 	%f1515, %f1514, %f109;
	st.global.f32 	[%rd844+-20], %f1515;
	ld.global.f32 	%f1516, [%rd844+-16];
	sub.f32 	%f1517, %f1516, %f109;
	st.global.f32 	[%rd844+-16], %f1517;
	ld.global.f32 	%f1518, [%rd844+-12];
	sub.f32 	%f1519, %f1518, %f109;
	st.global.f32 	[%rd844+-12], %f1519;
	ld.global.f32 	%f1520, [%rd844+-8];
	sub.f32 	%f1521, %f1520, %f109;
	st.global.f32 	[%rd844+-8], %f1521;
	ld.global.f32 	%f1522, [%rd844+-4];
	sub.f32 	%f1523, %f1522, %f109;
	st.global.f32 	[%rd844+-4], %f1523;
	ld.global.f32 	%f1524, [%rd844];
	sub.f32 	%f1525, %f1524, %f109;
	st.global.f32 	[%rd844], %f1525;
	ld.global.f32 	%f1526, [%rd844+4];
	sub.f32 	%f1527, %f1526, %f109;
	st.global.f32 	[%rd844+4], %f1527;
	ld.global.f32 	%f1528, [%rd844+8];
	sub.f32 	%f1529, %f1528, %f109;
	st.global.f32 	[%rd844+8], %f1529;
	ld.global.f32 	%f1530, [%rd844+12];
	sub.f32 	%f1531, %f1530, %f109;
	st.global.f32 	[%rd844+12], %f1531;
	ld.global.f32 	%f1532, [%rd844+16];
	sub.f32 	%f1533, %f1532, %f109;
	st.global.f32 	[%rd844+16], %f1533;
	ld.global.f32 	%f1534, [%rd844+20];
	sub.f32 	%f1535, %f1534, %f109;
	st.global.f32 	[%rd844+20], %f1535;
	ld.global.f32 	%f1536, [%rd844+24];
	sub.f32 	%f1537, %f1536, %f109;
	st.global.f32 	[%rd844+24], %f1537;
	ld.global.f32 	%f1538, [%rd844+28];
	sub.f32 	%f1539, %f1538, %f109;
	st.global.f32 	[%rd844+28], %f1539;
	add.s32 	%r717, %r717, 16;
	add.s64 	%rd844, %rd844, 64;
	setp.ne.s32 	%p161, %r717, 0;
	@%p161 bra 	$L__BB1_226;
$L__BB1_227:
	setp.eq.s32 	%p162, %r287, 0;
	@%p162 bra 	$L__BB1_236;
	and.b32  	%r293, %r400, 7;
	setp.lt.u32 	%p163, %r287, 8;
	@%p163 bra 	$L__BB1_230;
	mul.wide.u32 	%rd633, %r719, 4;
	add.s64 	%rd634, %rd84, %rd633;
	ld.global.f32 	%f1540, [%rd634];
	sub.f32 	%f1541, %f1540, %f109;
	st.global.f32 	[%rd634], %f1541;
	ld.global.f32 	%f1542, [%rd634+4];
	sub.f32 	%f1543, %f1542, %f109;
	st.global.f32 	[%rd634+4], %f1543;
	ld.global.f32 	%f1544, [%rd634+8];
	sub.f32 	%f1545, %f1544, %f109;
	st.global.f32 	[%rd634+8], %f1545;
	ld.global.f32 	%f1546, [%rd634+12];
	sub.f32 	%f1547, %f1546, %f109;
	st.global.f32 	[%rd634+12], %f1547;
	ld.global.f32 	%f1548, [%rd634+16];
	sub.f32 	%f1549, %f1548, %f109;
	st.global.f32 	[%rd634+16], %f1549;
	ld.global.f32 	%f1550, [%rd634+20];
	sub.f32 	%f1551, %f1550, %f109;
	st.global.f32 	[%rd634+20], %f1551;
	ld.global.f32 	%f1552, [%rd634+24];
	sub.f32 	%f1553, %f1552, %f109;
	st.global.f32 	[%rd634+24], %f1553;
	ld.global.f32 	%f1554, [%rd634+28];
	sub.f32 	%f1555, %f1554, %f109;
	st.global.f32 	[%rd634+28], %f1555;
	add.s32 	%r719, %r719, 8;
$L__BB1_230:
	setp.eq.s32 	%p164, %r293, 0;
	@%p164 bra 	$L__BB1_236;
	and.b32  	%r296, %r400, 3;
	setp.lt.u32 	%p165, %r293, 4;
	@%p165 bra 	$L__BB1_233;
	mul.wide.u32 	%rd635, %r719, 4;
	add.s64 	%rd636, %rd84, %rd635;
	ld.global.f32 	%f1556, [%rd636];
	sub.f32 	%f1557, %f1556, %f109;
	st.global.f32 	[%rd636], %f1557;
	ld.global.f32 	%f1558, [%rd636+4];
	sub.f32 	%f1559, %f1558, %f109;
	st.global.f32 	[%rd636+4], %f1559;
	ld.global.f32 	%f1560, [%rd636+8];
	sub.f32 	%f1561, %f1560, %f109;
	st.global.f32 	[%rd636+8], %f1561;
	ld.global.f32 	%f1562, [%rd636+12];
	sub.f32 	%f1563, %f1562, %f109;
	st.global.f32 	[%rd636+12], %f1563;
	add.s32 	%r719, %r719, 4;
$L__BB1_233:
	setp.eq.s32 	%p166, %r296, 0;
	@%p166 bra 	$L__BB1_236;
	mul.wide.u32 	%rd637, %r719, 4;
	mul.wide.u32 	%rd638, %r7, 4;
	add.s64 	%rd639, %rd637, %rd638;
	add.s64 	%rd845, %rd1, %rd639;
	neg.s32 	%r721, %r296;
$L__BB1_235:
	.pragma "nounroll";
	ld.global.f32 	%f1564, [%rd845];
	sub.f32 	%f1565, %f1564, %f109;
	st.global.f32 	[%rd845], %f1565;
	add.s64 	%rd845, %rd845, 4;
	add.s32 	%r721, %r721, 1;
	setp.ne.s32 	%p167, %r721, 0;
	@%p167 bra 	$L__BB1_235;
$L__BB1_236:
	setp.eq.s32 	%p168, %r400, 0;
	mul.wide.u32 	%rd640, %r7, 4;
	add.s64 	%rd121, %rd2, %rd640;
	mov.f32 	%f2112, 0f7F7FFFFF;
	@%p168 bra 	$L__BB1_248;
	add.s32 	%r578, %r400, -1;
	and.b32  	%r302, %r400, 7;
	setp.lt.u32 	%p169, %r578, 7;
	mov.f32 	%f2112, 0f7F7FFFFF;
	mov.b32 	%r722, 0;
	@%p169 bra 	$L__BB1_240;
	ld.param.u64 	%rd809, [_ZN36_GLOBAL__N__0f6441ae_4_k_cu_32d3bb962bpEjjjfjPKfPfS2_S2_S2__param_7];
	ld.param.u64 	%rd800, [_ZN36_GLOBAL__N__0f6441ae_4_k_cu_32d3bb962bpEjjjfjPKfPfS2_S2_S2__param_5];
	and.b32  	%r722, %r400, -8;
	neg.s32 	%r725, %r722;
	mul.wide.u32 	%rd641, %r3, 4;
	add.s64 	%rd642, %rd641, %rd3;
	add.s64 	%rd850, %rd642, 16;
	mul.wide.u32 	%rd643, %r107, 4;
	cvta.to.global.u64 	%rd644, %rd809;
	add.s64 	%rd645, %rd643, %rd644;
	add.s64 	%rd849, %rd645, 16;
	mul.wide.u32 	%rd646, %r5, 4;
	add.s64 	%rd647, %rd646, %rd2;
	add.s64 	%rd848, %rd647, 16;
	add.s64 	%rd649, %rd640, 16;
	cvta.to.global.u64 	%rd650, %rd800;
	add.s64 	%rd847, %rd650, %rd649;
	add.s64 	%rd846, %rd2, %rd649;
	mov.f32 	%f2112, 0f7F7FFFFF;
$L__BB1_239:
	.pragma "nounroll";
	ld.global.f32 	%f1570, [%rd850+-16];
	ld.global.f32 	%f1571, [%rd849+-16];
	add.f32 	%f1572, %f1570, %f1571;
	ld.global.f32 	%f1573, [%rd848+-16];
	add.f32 	%f1574, %f1572, %f1573;
	ld.global.f32 	%f1575, [%rd847+-16];
	add.f32 	%f1576, %f1574, %f1575;
	st.global.f32 	[%rd846+-16], %f1576;
	min.f32 	%f1577, %f2112, %f1576;
	ld.global.f32 	%f1578, [%rd850+-12];
	ld.global.f32 	%f1579, [%rd849+-12];
	add.f32 	%f1580, %f1578, %f1579;
	ld.global.f32 	%f1581, [%rd848+-12];
	add.f32 	%f1582, %f1580, %f1581;
	ld.global.f32 	%f1583, [%rd847+-12];
	add.f32 	%f1584, %f1582, %f1583;
	st.global.f32 	[%rd846+-12], %f1584;
	min.f32 	%f1585, %f1577, %f1584;
	ld.global.f32 	%f1586, [%rd850+-8];
	ld.global.f32 	%f1587, [%rd849+-8];
	add.f32 	%f1588, %f1586, %f1587;
	ld.global.f32 	%f1589, [%rd848+-8];
	add.f32 	%f1590, %f1588, %f1589;
	ld.global.f32 	%f1591, [%rd847+-8];
	add.f32 	%f1592, %f1590, %f1591;
	st.global.f32 	[%rd846+-8], %f1592;
	min.f32 	%f1593, %f1585, %f1592;
	ld.global.f32 	%f1594, [%rd850+-4];
	ld.global.f32 	%f1595, [%rd849+-4];
	add.f32 	%f1596, %f1594, %f1595;
	ld.global.f32 	%f1597, [%rd848+-4];
	add.f32 	%f1598, %f1596, %f1597;
	ld.global.f32 	%f1599, [%rd847+-4];
	add.f32 	%f1600, %f1598, %f1599;
	st.global.f32 	[%rd846+-4], %f1600;
	min.f32 	%f1601, %f1593, %f1600;
	ld.global.f32 	%f1602, [%rd850];
	ld.global.f32 	%f1603, [%rd849];
	add.f32 	%f1604, %f1602, %f1603;
	ld.global.f32 	%f1605, [%rd848];
	add.f32 	%f1606, %f1604, %f1605;
	ld.global.f32 	%f1607, [%rd847];
	add.f32 	%f1608, %f1606, %f1607;
	st.global.f32 	[%rd846], %f1608;
	min.f32 	%f1609, %f1601, %f1608;
	ld.global.f32 	%f1610, [%rd850+4];
	ld.global.f32 	%f1611, [%rd849+4];
	add.f32 	%f1612, %f1610, %f1611;
	ld.global.f32 	%f1613, [%rd848+4];
	add.f32 	%f1614, %f1612, %f1613;
	ld.global.f32 	%f1615, [%rd847+4];
	add.f32 	%f1616, %f1614, %f1615;
	st.global.f32 	[%rd846+4], %f1616;
	min.f32 	%f1617, %f1609, %f1616;
	ld.global.f32 	%f1618, [%rd850+8];
	ld.global.f32 	%f1619, [%rd849+8];
	add.f32 	%f1620, %f1618, %f1619;
	ld.global.f32 	%f1621, [%rd848+8];
	add.f32 	%f1622, %f1620, %f1621;
	ld.global.f32 	%f1623, [%rd847+8];
	add.f32 	%f1624, %f1622, %f1623;
	st.global.f32 	[%rd846+8], %f1624;
	min.f32 	%f1625, %f1617, %f1624;
	ld.global.f32 	%f1626, [%rd850+12];
	ld.global.f32 	%f1627, [%rd849+12];
	add.f32 	%f1628, %f1626, %f1627;
	ld.global.f32 	%f1629, [%rd848+12];
	add.f32 	%f1630, %f1628, %f1629;
	ld.global.f32 	%f1631, [%rd847+12];
	add.f32 	%f1632, %f1630, %f1631;
	st.global.f32 	[%rd846+12], %f1632;
	min.f32 	%f2112, %f1625, %f1632;
	add.s32 	%r725, %r725, 8;
	add.s64 	%rd850, %rd850, 32;
	add.s64 	%rd849, %rd849, 32;
	add.s64 	%rd848, %rd848, 32;
	add.s64 	%rd847, %rd847, 32;
	add.s64 	%rd846, %rd846, 32;
	setp.eq.s32 	%p170, %r725, 0;
	@%p170 bra 	$L__BB1_240;
	bra.uni 	$L__BB1_239;
$L__BB1_240:
	setp.eq.s32 	%p171, %r302, 0;
	@%p171 bra 	$L__BB1_248;
	ld.param.u64 	%rd801, [_ZN36_GLOBAL__N__0f6441ae_4_k_cu_32d3bb962bpEjjjfjPKfPfS2_S2_S2__param_5];
	cvta.to.global.u64 	%rd651, %rd801;
	mul.wide.u32 	%rd652, %r7, 4;
	add.s64 	%rd127, %rd651, %rd652;
	and.b32  	%r306, %r400, 3;
	setp.lt.u32 	%p172, %r302, 4;
	@%p172 bra 	$L__BB1_243;
	mul.wide.u32 	%rd653, %r722, 4;
	add.s64 	%rd654, %rd4, %rd653;
	ld.global.f32 	%f1634, [%rd654];
	add.s64 	%rd655, %rd44, %rd653;
	ld.global.f32 	%f1635, [%rd655];
	add.f32 	%f1636, %f1634, %f1635;
	add.s64 	%rd656, %rd5, %rd653;
	ld.global.f32 	%f1637, [%rd656];
	add.f32 	%f1638, %f1636, %f1637;
	add.s64 	%rd657, %rd127, %rd653;
	ld.global.f32 	%f1639, [%rd657];
	add.f32 	%f1640, %f1638, %f1639;
	add.s64 	%rd658, %rd121, %rd653;
	st.global.f32 	[%rd658], %f1640;
	min.f32 	%f1641, %f2112, %f1640;
	ld.global.f32 	%f1642, [%rd654+4];
	ld.global.f32 	%f1643, [%rd655+4];
	add.f32 	%f1644, %f1642, %f1643;
	ld.global.f32 	%f1645, [%rd656+4];
	add.f32 	%f1646, %f1644, %f1645;
	ld.global.f32 	%f1647, [%rd657+4];
	add.f32 	%f1648, %f1646, %f1647;
	st.global.f32 	[%rd658+4], %f1648;
	min.f32 	%f1649, %f1641, %f1648;
	ld.global.f32 	%f1650, [%rd654+8];
	ld.global.f32 	%f1651, [%rd655+8];
	add.f32 	%f1652, %f1650, %f1651;
	ld.global.f32 	%f1653, [%rd656+8];
	add.f32 	%f1654, %f1652, %f1653;
	ld.global.f32 	%f1655, [%rd657+8];
	add.f32 	%f1656, %f1654, %f1655;
	st.global.f32 	[%rd658+8], %f1656;
	min.f32 	%f1657, %f1649, %f1656;
	ld.global.f32 	%f1658, [%rd654+12];
	ld.global.f32 	%f1659, [%rd655+12];
	add.f32 	%f1660, %f1658, %f1659;
	ld.global.f32 	%f1661, [%rd656+12];
	add.f32 	%f1662, %f1660, %f1661;
	ld.global.f32 	%f1663, [%rd657+12];
	add.f32 	%f1664, %f1662, %f1663;
	st.global.f32 	[%rd658+12], %f1664;
	min.f32 	%f2112, %f1657, %f1664;
	add.s32 	%r722, %r722, 4;
$L__BB1_243:
	setp.eq.s32 	%p173, %r306, 0;
	@%p173 bra 	$L__BB1_248;
	setp.eq.s32 	%p174, %r306, 1;
	@%p174 bra 	$L__BB1_246;
	mul.wide.u32 	%rd659, %r722, 4;
	add.s64 	%rd660, %rd4, %rd659;
	ld.global.f32 	%f1666, [%rd660];
	add.s64 	%rd661, %rd44, %rd659;
	ld.global.f32 	%f1667, [%rd661];
	add.f32 	%f1668, %f1666, %f1667;
	add.s64 	%rd662, %rd5, %rd659;
	ld.global.f32 	%f1669, [%rd662];
	add.f32 	%f1670, %f1668, %f1669;
	add.s64 	%rd663, %rd127, %rd659;
	ld.global.f32 	%f1671, [%rd663];
	add.f32 	%f1672, %f1670, %f1671;
	add.s64 	%rd664, %rd121, %rd659;
	st.global.f32 	[%rd664], %f1672;
	min.f32 	%f1673, %f2112, %f1672;
	ld.global.f32 	%f1674, [%rd660+4];
	ld.global.f32 	%f1675, [%rd661+4];
	add.f32 	%f1676, %f1674, %f1675;
	ld.global.f32 	%f1677, [%rd662+4];
	add.f32 	%f1678, %f1676, %f1677;
	ld.global.f32 	%f1679, [%rd663+4];
	add.f32 	%f1680, %f1678, %f1679;
	st.global.f32 	[%rd664+4], %f1680;
	min.f32 	%f2112, %f1673, %f1680;
	add.s32 	%r722, %r722, 2;
$L__BB1_246:
	and.b32  	%r579, %r400, 1;
	setp.eq.b32 	%p175, %r579, 1;
	not.pred 	%p176, %p175;
	@%p176 bra 	$L__BB1_248;
	mul.wide.u32 	%rd665, %r722, 4;
	add.s64 	%rd666, %rd4, %rd665;
	ld.global.f32 	%f1681, [%rd666];
	add.s64 	%rd667, %rd44, %rd665;
	ld.global.f32 	%f1682, [%rd667];
	add.f32 	%f1683, %f1681, %f1682;
	add.s64 	%rd668, %rd5, %rd665;
	ld.global.f32 	%f1684, [%rd668];
	add.f32 	%f1685, %f1683, %f1684;
	add.s64 	%rd669, %rd127, %rd665;
	ld.global.f32 	%f1686, [%rd669];
	add.f32 	%f1687, %f1685, %f1686;
	add.s64 	%rd670, %rd121, %rd665;
	st.global.f32 	[%rd670], %f1687;
	min.f32 	%f2112, %f2112, %f1687;
$L__BB1_248:
	setp.lt.u32 	%p177, %r400, 2;
	@%p177 bra 	$L__BB1_262;
	add.s32 	%r311, %r400, -1;
	and.b32  	%r312, %r311, 15;
	setp.lt.u32 	%p178, %r733, 15;
	mov.b32 	%r727, 1;
	@%p178 bra 	$L__BB1_253;
	and.b32  	%r582, %r311, -16;
	neg.s32 	%r732, %r582;
	mul.wide.u32 	%rd671, %r7, 4;
	add.s64 	%rd672, %rd671, %rd2;
	add.s64 	%rd851, %rd672, 32;
	mov.b32 	%r731, 0;
$L__BB1_251:
	.pragma "nounroll";
	ld.global.f32 	%f1688, [%rd851+-32];
	add.f32 	%f1689, %f1688, 0f3F800000;
	ld.global.f32 	%f1690, [%rd851+-28];
	min.f32 	%f1691, %f1689, %f1690;
	st.global.f32 	[%rd851+-28], %f1691;
	add.f32 	%f1692, %f1691, 0f3F800000;
	ld.global.f32 	%f1693, [%rd851+-24];
	min.f32 	%f1694, %f1692, %f1693;
	st.global.f32 	[%rd851+-24], %f1694;
	add.f32 	%f1695, %f1694, 0f3F800000;
	ld.global.f32 	%f1696, [%rd851+-20];
	min.f32 	%f1697, %f1695, %f1696;
	st.global.f32 	[%rd851+-20], %f1697;
	add.f32 	%f1698, %f1697, 0f3F800000;
	ld.global.f32 	%f1699, [%rd851+-16];
	min.f32 	%f1700, %f1698, %f1699;
	st.global.f32 	[%rd851+-16], %f1700;
	add.f32 	%f1701, %f1700, 0f3F800000;
	ld.global.f32 	%f1702, [%rd851+-12];
	min.f32 	%f1703, %f1701, %f1702;
	st.global.f32 	[%rd851+-12], %f1703;
	add.f32 	%f1704, %f1703, 0f3F800000;
	ld.global.f32 	%f1705, [%rd851+-8];
	min.f32 	%f1706, %f1704, %f1705;
	st.global.f32 	[%rd851+-8], %f1706;
	add.f32 	%f1707, %f1706, 0f3F800000;
	ld.global.f32 	%f1708, [%rd851+-4];
	min.f32 	%f1709, %f1707, %f1708;
	st.global.f32 	[%rd851+-4], %f1709;
	add.f32 	%f1710, %f1709, 0f3F800000;
	ld.global.f32 	%f1711, [%rd851];
	min.f32 	%f1712, %f1710, %f1711;
	st.global.f32 	[%rd851], %f1712;
	add.f32 	%f1713, %f1712, 0f3F800000;
	ld.global.f32 	%f1714, [%rd851+4];
	min.f32 	%f1715, %f1713, %f1714;
	st.global.f32 	[%rd851+4], %f1715;
	add.f32 	%f1716, %f1715, 0f3F800000;
	ld.global.f32 	%f1717, [%rd851+8];
	min.f32 	%f1718, %f1716, %f1717;
	st.global.f32 	[%rd851+8], %f1718;
	add.f32 	%f1719, %f1718, 0f3F800000;
	ld.global.f32 	%f1720, [%rd851+12];
	min.f32 	%f1721, %f1719, %f1720;
	st.global.f32 	[%rd851+12], %f1721;
	add.f32 	%f1722, %f1721, 0f3F800000;
	ld.global.f32 	%f1723, [%rd851+16];
	min.f32 	%f1724, %f1722, %f1723;
	st.global.f32 	[%rd851+16], %f1724;
	add.f32 	%f1725, %f1724, 0f3F800000;
	ld.global.f32 	%f1726, [%rd851+20];
	min.f32 	%f1727, %f1725, %f1726;
	st.global.f32 	[%rd851+20], %f1727;
	add.f32 	%f1728, %f1727, 0f3F800000;
	ld.global.f32 	%f1729, [%rd851+24];
	min.f32 	%f1730, %f1728, %f1729;
	st.global.f32 	[%rd851+24], %f1730;
	add.f32 	%f1731, %f1730, 0f3F800000;
	ld.global.f32 	%f1732, [%rd851+28];
	min.f32 	%f1733, %f1731, %f1732;
	st.global.f32 	[%rd851+28], %f1733;
	add.f32 	%f1734, %f1733, 0f3F800000;
	ld.global.f32 	%f1735, [%rd851+32];
	min.f32 	%f1736, %f1734, %f1735;
	st.global.f32 	[%rd851+32], %f1736;
	add.s32 	%r732, %r732, 16;
	add.s32 	%r731, %r731, 16;
	add.s64 	%rd851, %rd851, 64;
	setp.eq.s32 	%p179, %r732, 0;
	@%p179 bra 	$L__BB1_252;
	bra.uni 	$L__BB1_251;
$L__BB1_252:
	add.s32 	%r727, %r731, 1;
$L__BB1_253:
	setp.eq.s32 	%p180, %r312, 0;
	@%p180 bra 	$L__BB1_262;
	and.b32  	%r318, %r311, 7;
	setp.lt.u32 	%p181, %r312, 8;
	@%p181 bra 	$L__BB1_256;
	add.s32 	%r583, %r727, -1;
	mul.wide.u32 	%rd673, %r583, 4;
	add.s64 	%rd674, %rd121, %rd673;
	ld.global.f32 	%f1737, [%rd674];
	add.f32 	%f1738, %f1737, 0f3F800000;
	mul.wide.u32 	%rd675, %r727, 4;
	add.s64 	%rd676, %rd121, %rd675;
	ld.global.f32 	%f1739, [%rd676];
	min.f32 	%f1740, %f1738, %f1739;
	st.global.f32 	[%rd676], %f1740;
	add.s32 	%r584, %r727, 1;
	add.f32 	%f1741, %f1740, 0f3F800000;
	mul.wide.u32 	%rd677, %r584, 4;
	add.s64 	%rd678, %rd121, %rd677;
	ld.global.f32 	%f1742, [%rd678];
	min.f32 	%f1743, %f1741, %f1742;
	st.global.f32 	[%rd678], %f1743;
	add.s32 	%r585, %r727, 2;
	add.f32 	%f1744, %f1743, 0f3F800000;
	mul.wide.u32 	%rd679, %r585, 4;
	add.s64 	%rd680, %rd121, %rd679;
	ld.global.f32 	%f1745, [%rd680];
	min.f32 	%f1746, %f1744, %f1745;
	st.global.f32 	[%rd680], %f1746;
	add.s32 	%r586, %r727, 3;
	add.f32 	%f1747, %f1746, 0f3F800000;
	mul.wide.u32 	%rd681, %r586, 4;
	add.s64 	%rd682, %rd121, %rd681;
	ld.global.f32 	%f1748, [%rd682];
	min.f32 	%f1749, %f1747, %f1748;
	st.global.f32 	[%rd682], %f1749;
	add.s32 	%r587, %r727, 4;
	add.f32 	%f1750, %f1749, 0f3F800000;
	mul.wide.u32 	%rd683, %r587, 4;
	add.s64 	%rd684, %rd121, %rd683;
	ld.global.f32 	%f1751, [%rd684];
	min.f32 	%f1752, %f1750, %f1751;
	st.global.f32 	[%rd684], %f1752;
	add.s32 	%r588, %r727, 5;
	add.f32 	%f1753, %f1752, 0f3F800000;
	mul.wide.u32 	%rd685, %r588, 4;
	add.s64 	%rd686, %rd121, %rd685;
	ld.global.f32 	%f1754, [%rd686];
	min.f32 	%f1755, %f1753, %f1754;
	st.global.f32 	[%rd686], %f1755;
	add.s32 	%r589, %r727, 6;
	add.f32 	%f1756, %f1755, 0f3F800000;
	mul.wide.u32 	%rd687, %r589, 4;
	add.s64 	%rd688, %rd121, %rd687;
	ld.global.f32 	%f1757, [%rd688];
	min.f32 	%f1758, %f1756, %f1757;
	st.global.f32 	[%rd688], %f1758;
	add.f32 	%f1759, %f1758, 0f3F800000;
	ld.global.f32 	%f1760, [%rd676+28];
	min.f32 	%f1761, %f1759, %f1760;
	st.global.f32 	[%rd676+28], %f1761;
	add.s32 	%r727, %r727, 8;
$L__BB1_256:
	setp.eq.s32 	%p182, %r318, 0;
	@%p182 bra 	$L__BB1_262;
	and.b32  	%r321, %r311, 3;
	setp.lt.u32 	%p183, %r318, 4;
	@%p183 bra 	$L__BB1_259;
	add.s32 	%r590, %r727, -1;
	mul.wide.u32 	%rd689, %r590, 4;
	add.s64 	%rd690, %rd121, %rd689;
	ld.global.f32 	%f1762, [%rd690];
	add.f32 	%f1763, %f1762, 0f3F800000;
	mul.wide.u32 	%rd691, %r727, 4;
	add.s64 	%rd692, %rd121, %rd691;
	ld.global.f32 	%f1764, [%rd692];
	min.f32 	%f1765, %f1763, %f1764;
	st.global.f32 	[%rd692], %f1765;
	add.s32 	%r591, %r727, 1;
	add.f32 	%f1766, %f1765, 0f3F800000;
	mul.wide.u32 	%rd693, %r591, 4;
	add.s64 	%rd694, %rd121, %rd693;
	ld.global.f32 	%f1767, [%rd694];
	min.f32 	%f1768, %f1766, %f1767;
	st.global.f32 	[%rd694], %f1768;
	add.s32 	%r592, %r727, 2;
	add.f32 	%f1769, %f1768, 0f3F800000;
	mul.wide.u32 	%rd695, %r592, 4;
	add.s64 	%rd696, %rd121, %rd695;
	ld.global.f32 	%f1770, [%rd696];
	min.f32 	%f1771, %f1769, %f1770;
	st.global.f32 	[%rd696], %f1771;
	add.f32 	%f1772, %f1771, 0f3F800000;
	ld.global.f32 	%f1773, [%rd692+12];
	min.f32 	%f1774, %f1772, %f1773;
	st.global.f32 	[%rd692+12], %f1774;
	add.s32 	%r727, %r727, 4;
$L__BB1_259:
	setp.eq.s32 	%p184, %r321, 0;
	@%p184 bra 	$L__BB1_262;
	add.s32 	%r730, %r727, -1;
	neg.s32 	%r729, %r321;
	mul.wide.u32 	%rd697, %r730, 4;
	add.s64 	%rd698, %rd121, %rd697;
	ld.global.f32 	%f2114, [%rd698];
$L__BB1_261:
	.pragma "nounroll";
	add.s32 	%r730, %r730, 1;
	add.f32 	%f1775, %f2114, 0f3F800000;
	mul.wide.u32 	%rd699, %r730, 4;
	add.s64 	%rd700, %rd121, %rd699;
	ld.global.f32 	%f1776, [%rd700];
	min.f32 	%f2114, %f1775, %f1776;
	st.global.f32 	[%rd700], %f2114;
	add.s32 	%r729, %r729, 1;
	setp.ne.s32 	%p185, %r729, 0;
	@%p185 bra 	$L__BB1_261;
$L__BB1_262:
	setp.lt.s32 	%p186, %r733, 0;
	@%p186 bra 	$L__BB1_276;
	add.s32 	%r330, %r400, -1;
	and.b32  	%r331, %r330, 15;
	setp.lt.u32 	%p187, %r733, 15;
	@%p187 bra 	$L__BB1_267;
	mul.wide.u32 	%rd701, %r330, 4;
	add.s64 	%rd702, %rd121, %rd701;
	ld.global.f32 	%f2115, [%rd702];
	add.s32 	%r739, %r400, -8;
	and.b32  	%r593, %r330, -16;
	neg.s32 	%r738, %r593;
$L__BB1_265:
	.pragma "nounroll";
	add.s32 	%r594, %r739, 6;
	add.f32 	%f1777, %f2115, 0f3F800000;
	mul.wide.u32 	%rd703, %r594, 4;
	add.s64 	%rd704, %rd121, %rd703;
	ld.global.f32 	%f1778, [%rd704];
	min.f32 	%f1779, %f1777, %f1778;
	st.global.f32 	[%rd704], %f1779;
	add.s32 	%r595, %r739, 5;
	add.f32 	%f1780, %f1779, 0f3F800000;
	mul.wide.u32 	%rd705, %r595, 4;
	add.s64 	%rd706, %rd121, %rd705;
	ld.global.f32 	%f1781, [%rd706];
	min.f32 	%f1782, %f1780, %f1781;
	st.global.f32 	[%rd706], %f1782;
	add.s32 	%r596, %r739, 4;
	add.f32 	%f1783, %f1782, 0f3F800000;
	mul.wide.u32 	%rd707, %r596, 4;
	add.s64 	%rd708, %rd121, %rd707;
	ld.global.f32 	%f1784, [%rd708];
	min.f32 	%f1785, %f1783, %f1784;
	st.global.f32 	[%rd708], %f1785;
	add.s32 	%r597, %r739, 3;
	add.f32 	%f1786, %f1785, 0f3F800000;
	mul.wide.u32 	%rd709, %r597, 4;
	add.s64 	%rd710, %rd121, %rd709;
	ld.global.f32 	%f1787, [%rd710];
	min.f32 	%f1788, %f1786, %f1787;
	st.global.f32 	[%rd710], %f1788;
	add.s32 	%r598, %r739, 2;
	add.f32 	%f1789, %f1788, 0f3F800000;
	mul.wide.u32 	%rd711, %r598, 4;
	add.s64 	%rd712, %rd121, %rd711;
	ld.global.f32 	%f1790, [%rd712];
	min.f32 	%f1791, %f1789, %f1790;
	st.global.f32 	[%rd712], %f1791;
	add.s32 	%r599, %r739, 1;
	add.f32 	%f1792, %f1791, 0f3F800000;
	mul.wide.u32 	%rd713, %r599, 4;
	add.s64 	%rd714, %rd121, %rd713;
	ld.global.f32 	%f1793, [%rd714];
	min.f32 	%f1794, %f1792, %f1793;
	st.global.f32 	[%rd714], %f1794;
	add.s32 	%r600, %r739, -9;
	add.f32 	%f1795, %f1794, 0f3F800000;
	mul.wide.u32 	%rd715, %r739, 4;
	add.s64 	%rd716, %rd121, %rd715;
	ld.global.f32 	%f1796, [%rd716];
	min.f32 	%f1797, %f1795, %f1796;
	st.global.f32 	[%rd716], %f1797;
	add.s32 	%r601, %r739, -1;
	add.f32 	%f1798, %f1797, 0f3F800000;
	mul.wide.u32 	%rd717, %r601, 4;
	add.s64 	%rd718, %rd121, %rd717;
	ld.global.f32 	%f1799, [%rd718];
	min.f32 	%f1800, %f1798, %f1799;
	st.global.f32 	[%rd718], %f1800;
	add.s32 	%r602, %r739, -2;
	add.f32 	%f1801, %f1800, 0f3F800000;
	mul.wide.u32 	%rd719, %r602, 4;
	add.s64 	%rd720, %rd121, %rd719;
	ld.global.f32 	%f1802, [%rd720];
	min.f32 	%f1803, %f1801, %f1802;
	st.global.f32 	[%rd720], %f1803;
	add.s32 	%r603, %r739, -3;
	add.f32 	%f1804, %f1803, 0f3F800000;
	mul.wide.u32 	%rd721, %r603, 4;
	add.s64 	%rd722, %rd121, %rd721;
	ld.global.f32 	%f1805, [%rd722];
	min.f32 	%f1806, %f1804, %f1805;
	st.global.f32 	[%rd722], %f1806;
	add.s32 	%r604, %r739, -4;
	add.f32 	%f1807, %f1806, 0f3F800000;
	mul.wide.u32 	%rd723, %r604, 4;
	add.s64 	%rd724, %rd121, %rd723;
	ld.global.f32 	%f1808, [%rd724];
	min.f32 	%f1809, %f1807, %f1808;
	st.global.f32 	[%rd724], %f1809;
	add.s32 	%r605, %r739, -5;
	add.f32 	%f1810, %f1809, 0f3F800000;
	mul.wide.u32 	%rd725, %r605, 4;
	add.s64 	%rd726, %rd121, %rd725;
	ld.global.f32 	%f1811, [%rd726];
	min.f32 	%f1812, %f1810, %f1811;
	st.global.f32 	[%rd726], %f1812;
	add.s32 	%r606, %r739, -6;
	add.f32 	%f1813, %f1812, 0f3F800000;
	mul.wide.u32 	%rd727, %r606, 4;
	add.s64 	%rd728, %rd121, %rd727;
	ld.global.f32 	%f1814, [%rd728];
	min.f32 	%f1815, %f1813, %f1814;
	st.global.f32 	[%rd728], %f1815;
	add.s32 	%r607, %r739, -7;
	add.f32 	%f1816, %f1815, 0f3F800000;
	mul.wide.u32 	%rd729, %r607, 4;
	add.s64 	%rd730, %rd121, %rd729;
	ld.global.f32 	%f1817, [%rd730];
	min.f32 	%f1818, %f1816, %f1817;
	st.global.f32 	[%rd730], %f1818;
	add.s32 	%r608, %r739, -8;
	add.f32 	%f1819, %f1818, 0f3F800000;
	mul.wide.u32 	%rd731, %r608, 4;
	add.s64 	%rd732, %rd121, %rd731;
	ld.global.f32 	%f1820, [%rd732];
	min.f32 	%f1821, %f1819, %f1820;
	st.global.f32 	[%rd732], %f1821;
	add.f32 	%f1822, %f1821, 0f3F800000;
	mul.wide.u32 	%rd733, %r600, 4;
	add.s64 	%rd734, %rd121, %rd733;
	ld.global.f32 	%f1823, [%rd734];
	min.f32 	%f2115, %f1822, %f1823;
	st.global.f32 	[%rd734], %f2115;
	add.s32 	%r739, %r739, -16;
	add.s32 	%r738, %r738, 16;
	setp.eq.s32 	%p188, %r738, 0;
	@%p188 bra 	$L__BB1_266;
	bra.uni 	$L__BB1_265;
$L__BB1_266:
	add.s32 	%r733, %r739, 6;
$L__BB1_267:
	setp.eq.s32 	%p189, %r331, 0;
	@%p189 bra 	$L__BB1_276;
	and.b32  	%r340, %r330, 7;
	setp.lt.u32 	%p190, %r331, 8;
	@%p190 bra 	$L__BB1_270;
	mul.wide.u32 	%rd735, %r733, 4;
	add.s64 	%rd736, %rd121, %rd735;
	ld.global.f32 	%f1824, [%rd736+4];
	add.f32 	%f1825, %f1824, 0f3F800000;
	ld.global.f32 	%f1826, [%rd736];
	min.f32 	%f1827, %f1825, %f1826;
	st.global.f32 	[%rd736], %f1827;
	add.s32 	%r609, %r733, -1;
	add.f32 	%f1828, %f1827, 0f3F800000;
	mul.wide.u32 	%rd737, %r609, 4;
	add.s64 	%rd738, %rd121, %rd737;
	ld.global.f32 	%f1829, [%rd738];
	min.f32 	%f1830, %f1828, %f1829;
	st.global.f32 	[%rd738], %f1830;
	add.s32 	%r610, %r733, -2;
	add.f32 	%f1831, %f1830, 0f3F800000;
	mul.wide.u32 	%rd739, %r610, 4;
	add.s64 	%rd740, %rd121, %rd739;
	ld.global.f32 	%f1832, [%rd740];
	min.f32 	%f1833, %f1831, %f1832;
	st.global.f32 	[%rd740], %f1833;
	add.s32 	%r611, %r733, -3;
	add.f32 	%f1834, %f1833, 0f3F800000;
	mul.wide.u32 	%rd741, %r611, 4;
	add.s64 	%rd742, %rd121, %rd741;
	ld.global.f32 	%f1835, [%rd742];
	min.f32 	%f1836, %f1834, %f1835;
	st.global.f32 	[%rd742], %f1836;
	add.s32 	%r612, %r733, -4;
	add.f32 	%f1837, %f1836, 0f3F800000;
	mul.wide.u32 	%rd743, %r612, 4;
	add.s64 	%rd744, %rd121, %rd743;
	ld.global.f32 	%f1838, [%rd744];
	min.f32 	%f1839, %f1837, %f1838;
	st.global.f32 	[%rd744], %f1839;
	add.s32 	%r613, %r733, -5;
	add.f32 	%f1840, %f1839, 0f3F800000;
	mul.wide.u32 	%rd745, %r613, 4;
	add.s64 	%rd746, %rd121, %rd745;
	ld.global.f32 	%f1841, [%rd746];
	min.f32 	%f1842, %f1840, %f1841;
	st.global.f32 	[%rd746], %f1842;
	add.s32 	%r614, %r733, -6;
	add.f32 	%f1843, %f1842, 0f3F800000;
	mul.wide.u32 	%rd747, %r614, 4;
	add.s64 	%rd748, %rd121, %rd747;
	ld.global.f32 	%f1844, [%rd748];
	min.f32 	%f1845, %f1843, %f1844;
	st.global.f32 	[%rd748], %f1845;
	add.s32 	%r615, %r733, -7;
	add.f32 	%f1846, %f1845, 0f3F800000;
	mul.wide.u32 	%rd749, %r615, 4;
	add.s64 	%rd750, %rd121, %rd749;
	ld.global.f32 	%f1847, [%rd750];
	min.f32 	%f1848, %f1846, %f1847;
	st.global.f32 	[%rd750], %f1848;
	add.s32 	%r733, %r733, -8;
$L__BB1_270:
	setp.eq.s32 	%p191, %r340, 0;
	@%p191 bra 	$L__BB1_276;
	and.b32  	%r343, %r330, 3;
	setp.lt.u32 	%p192, %r340, 4;
	@%p192 bra 	$L__BB1_273;
	mul.wide.u32 	%rd751, %r733, 4;
	add.s64 	%rd752, %rd121, %rd751;
	ld.global.f32 	%f1849, [%rd752+4];
	add.f32 	%f1850, %f1849, 0f3F800000;
	ld.global.f32 	%f1851, [%rd752];
	min.f32 	%f1852, %f1850, %f1851;
	st.global.f32 	[%rd752], %f1852;
	add.s32 	%r616, %r733, -1;
	add.f32 	%f1853, %f1852, 0f3F800000;
	mul.wide.u32 	%rd753, %r616, 4;
	add.s64 	%rd754, %rd121, %rd753;
	ld.global.f32 	%f1854, [%rd754];
	min.f32 	%f1855, %f1853, %f1854;
	st.global.f32 	[%rd754], %f1855;
	add.s32 	%r617, %r733, -2;
	add.f32 	%f1856, %f1855, 0f3F800000;
	mul.wide.u32 	%rd755, %r617, 4;
	add.s64 	%rd756, %rd121, %rd755;
	ld.global.f32 	%f1857, [%rd756];
	min.f32 	%f1858, %f1856, %f1857;
	st.global.f32 	[%rd756], %f1858;
	add.s32 	%r618, %r733, -3;
	add.f32 	%f1859, %f1858, 0f3F800000;
	mul.wide.u32 	%rd757, %r618, 4;
	add.s64 	%rd758, %rd121, %rd757;
	ld.global.f32 	%f1860, [%rd758];
	min.f32 	%f1861, %f1859, %f1860;
	st.global.f32 	[%rd758], %f1861;
	add.s32 	%r733, %r733, -4;
$L__BB1_273:
	setp.eq.s32 	%p193, %r343, 0;
	@%p193 bra 	$L__BB1_276;
	neg.s32 	%r736, %r343;
$L__BB1_275:
	.pragma "nounroll";
	mul.wide.u32 	%rd759, %r733, 4;
	add.s64 	%rd760, %rd121, %rd759;
	ld.global.f32 	%f1862, [%rd760+4];
	add.f32 	%f1863, %f1862, 0f3F800000;
	ld.global.f32 	%f1864, [%rd760];
	min.f32 	%f1865, %f1863, %f1864;
	st.global.f32 	[%rd760], %f1865;
	add.s32 	%r733, %r733, -1;
	add.s32 	%r736, %r736, 1;
	setp.ne.s32 	%p194, %r736, 0;
	@%p194 bra 	$L__BB1_275;
$L__BB1_276:
	setp.eq.s32 	%p195, %r400, 0;
	mov.f32 	%f2124, 0f00000000;
	@%p195 bra 	$L__BB1_301;
	ld.param.f32 	%f2045, [_ZN36_GLOBAL__N__0f6441ae_4_k_cu_32d3bb962bpEjjjfjPKfPfS2_S2_S2__param_3];
	add.f32 	%f126, %f2045, %f2112;
	add.s32 	%r351, %r400, -1;
	and.b32  	%r352, %r400, 15;
	setp.lt.u32 	%p196, %r351, 15;
	mov.b32 	%r740, 0;
	@%p196 bra 	$L__BB1_280;
	and.b32  	%r740, %r400, -16;
	neg.s32 	%r744, %r740;
	mul.wide.u32 	%rd761, %r7, 4;
	add.s64 	%rd762, %rd761, %rd2;
	add.s64 	%rd853, %rd762, 32;
$L__BB1_279:
	.pragma "nounroll";
	ld.global.f32 	%f1867, [%rd853+-32];
	min.f32 	%f1868, %f126, %f1867;
	st.global.f32 	[%rd853+-32], %f1868;
	ld.global.f32 	%f1869, [%rd853+-28];
	min.f32 	%f1870, %f126, %f1869;
	st.global.f32 	[%rd853+-28], %f1870;
	ld.global.f32 	%f1871, [%rd853+-24];
	min.f32 	%f1872, %f126, %f1871;
	st.global.f32 	[%rd853+-24], %f1872;
	ld.global.f32 	%f1873, [%rd853+-20];
	min.f32 	%f1874, %f126, %f1873;
	st.global.f32 	[%rd853+-20], %f1874;
	ld.global.f32 	%f1875, [%rd853+-16];
	min.f32 	%f1876, %f126, %f1875;
	st.global.f32 	[%rd853+-16], %f1876;
	ld.global.f32 	%f1877, [%rd853+-12];
	min.f32 	%f1878, %f126, %f1877;
	st.global.f32 	[%rd853+-12], %f1878;
	ld.global.f32 	%f1879, [%rd853+-8];
	min.f32 	%f1880, %f126, %f1879;
	st.global.f32 	[%rd853+-8], %f1880;
	ld.global.f32 	%f1881, [%rd853+-4];
	min.f32 	%f1882, %f126, %f1881;
	st.global.f32 	[%rd853+-4], %f1882;
	ld.global.f32 	%f1883, [%rd853];
	min.f32 	%f1884, %f126, %f1883;
	st.global.f32 	[%rd853], %f1884;
	ld.global.f32 	%f1885, [%rd853+4];
	min.f32 	%f1886, %f126, %f1885;
	st.global.f32 	[%rd853+4], %f1886;
	ld.global.f32 	%f1887, [%rd853+8];
	min.f32 	%f1888, %f126, %f1887;
	st.global.f32 	[%rd853+8], %f1888;
	ld.global.f32 	%f1889, [%rd853+12];
	min.f32 	%f1890, %f126, %f1889;
	st.global.f32 	[%rd853+12], %f1890;
	ld.global.f32 	%f1891, [%rd853+16];
	min.f32 	%f1892, %f126, %f1891;
	st.global.f32 	[%rd853+16], %f1892;
	ld.global.f32 	%f1893, [%rd853+20];
	min.f32 	%f1894, %f126, %f1893;
	st.global.f32 	[%rd853+20], %f1894;
	ld.global.f32 	%f1895, [%rd853+24];
	min.f32 	%f1896, %f126, %f1895;
	st.global.f32 	[%rd853+24], %f1896;
	ld.global.f32 	%f1897, [%rd853+28];
	min.f32 	%f1898, %f126, %f1897;
	st.global.f32 	[%rd853+28], %f1898;
	add.s32 	%r744, %r744, 16;
	add.s64 	%rd853, %rd853, 64;
	setp.eq.s32 	%p197, %r744, 0;
	@%p197 bra 	$L__BB1_280;
	bra.uni 	$L__BB1_279;
$L__BB1_280:
	setp.eq.s32 	%p198, %r352, 0;
	@%p198 bra 	$L__BB1_289;
	and.b32  	%r360, %r400, 7;
	setp.lt.u32 	%p199, %r352, 8;
	@%p199 bra 	$L__BB1_283;
	mul.wide.u32 	%rd763, %r740, 4;
	add.s64 	%rd764, %rd121, %rd763;
	ld.global.f32 	%f1899, [%rd764];
	min.f32 	%f1900, %f126, %f1899;
	st.global.f32 	[%rd764], %f1900;
	ld.global.f32 	%f1901, [%rd764+4];
	min.f32 	%f1902, %f126, %f1901;
	st.global.f32 	[%rd764+4], %f1902;
	ld.global.f32 	%f1903, [%rd764+8];
	min.f32 	%f1904, %f126, %f1903;
	st.global.f32 	[%rd764+8], %f1904;
	ld.global.f32 	%f1905, [%rd764+12];
	min.f32 	%f1906, %f126, %f1905;
	st.global.f32 	[%rd764+12], %f1906;
	ld.global.f32 	%f1907, [%rd764+16];
	min.f32 	%f1908, %f126, %f1907;
	st.global.f32 	[%rd764+16], %f1908;
	ld.global.f32 	%f1909, [%rd764+20];
	min.f32 	%f1910, %f126, %f1909;
	st.global.f32 	[%rd764+20], %f1910;
	ld.global.f32 	%f1911, [%rd764+24];
	min.f32 	%f1912, %f126, %f1911;
	st.global.f32 	[%rd764+24], %f1912;
	ld.global.f32 	%f1913, [%rd764+28];
	min.f32 	%f1914, %f126, %f1913;
	st.global.f32 	[%rd764+28], %f1914;
	add.s32 	%r740, %r740, 8;
$L__BB1_283:
	setp.eq.s32 	%p200, %r360, 0;
	@%p200 bra 	$L__BB1_289;
	and.b32  	%r363, %r400, 3;
	setp.lt.u32 	%p201, %r360, 4;
	@%p201 bra 	$L__BB1_286;
	mul.wide.u32 	%rd765, %r740, 4;
	add.s64 	%rd766, %rd121, %rd765;
	ld.global.f32 	%f1915, [%rd766];
	min.f32 	%f1916, %f126, %f1915;
	st.global.f32 	[%rd766], %f1916;
	ld.global.f32 	%f1917, [%rd766+4];
	min.f32 	%f1918, %f126, %f1917;
	st.global.f32 	[%rd766+4], %f1918;
	ld.global.f32 	%f1919, [%rd766+8];
	min.f32 	%f1920, %f126, %f1919;
	st.global.f32 	[%rd766+8], %f1920;
	ld.global.f32 	%f1921, [%rd766+12];
	min.f32 	%f1922, %f126, %f1921;
	st.global.f32 	[%rd766+12], %f1922;
	add.s32 	%r740, %r740, 4;
$L__BB1_286:
	setp.eq.s32 	%p202, %r363, 0;
	@%p202 bra 	$L__BB1_289;
	mul.wide.u32 	%rd767, %r740, 4;
	mul.wide.u32 	%rd768, %r7, 4;
	add.s64 	%rd769, %rd767, %rd768;
	add.s64 	%rd852, %rd2, %rd769;
	neg.s32 	%r743, %r363;
$L__BB1_288:
	.pragma "nounroll";
	ld.global.f32 	%f1923, [%rd852];
	min.f32 	%f1924, %f126, %f1923;
	st.global.f32 	[%rd852], %f1924;
	add.s64 	%rd852, %rd852, 4;
	add.s32 	%r743, %r743, 1;
	setp.ne.s32 	%p203, %r743, 0;
	@%p203 bra 	$L__BB1_288;
$L__BB1_289:
	setp.lt.u32 	%p204, %r351, 15;
	mov.f32 	%f2124, 0f00000000;
	mov.b32 	%r746, 0;
	@%p204 bra 	$L__BB1_292;
	and.b32  	%r746, %r400, -16;
	neg.s32 	%r745, %r746;
	mul.wide.u32 	%rd770, %r7, 4;
	add.s64 	%rd771, %rd770, %rd2;
	add.s64 	%rd854, %rd771, 32;
	mov.f32 	%f2124, 0f00000000;
$L__BB1_291:
	.pragma "nounroll";
	ld.global.f32 	%f1928, [%rd854+-32];
	add.f32 	%f1929, %f2124, %f1928;
	ld.global.f32 	%f1930, [%rd854+-28];
	add.f32 	%f1931, %f1929, %f1930;
	ld.global.f32 	%f1932, [%rd854+-24];
	add.f32 	%f1933, %f1931, %f1932;
	ld.global.f32 	%f1934, [%rd854+-20];
	add.f32 	%f1935, %f1933, %f1934;
	ld.global.f32 	%f1936, [%rd854+-16];
	add.f32 	%f1937, %f1935, %f1936;
	ld.global.f32 	%f1938, [%rd854+-12];
	add.f32 	%f1939, %f1937, %f1938;
	ld.global.f32 	%f1940, [%rd854+-8];
	add.f32 	%f1941, %f1939, %f1940;
	ld.global.f32 	%f1942, [%rd854+-4];
	add.f32 	%f1943, %f1941, %f1942;
	ld.global.f32 	%f1944, [%rd854];
	add.f32 	%f1945, %f1943, %f1944;
	ld.global.f32 	%f1946, [%rd854+4];
	add.f32 	%f1947, %f1945, %f1946;
	ld.global.f32 	%f1948, [%rd854+8];
	add.f32 	%f1949, %f1947, %f1948;
	ld.global.f32 	%f1950, [%rd854+12];
	add.f32 	%f1951, %f1949, %f1950;
	ld.global.f32 	%f1952, [%rd854+16];
	add.f32 	%f1953, %f1951, %f1952;
	ld.global.f32 	%f1954, [%rd854+20];
	add.f32 	%f1955, %f1953, %f1954;
	ld.global.f32 	%f1956, [%rd854+24];
	add.f32 	%f1957, %f1955, %f1956;
	ld.global.f32 	%f1958, [%rd854+28];
	add.f32 	%f2124, %f1957, %f1958;
	add.s32 	%r745, %r745, 16;
	add.s64 	%rd854, %rd854, 64;
	setp.ne.s32 	%p205, %r745, 0;
	@%p205 bra 	$L__BB1_291;
$L__BB1_292:
	setp.eq.s32 	%p206, %r352, 0;
	@%p206 bra 	$L__BB1_301;
	and.b32  	%r376, %r400, 7;
	setp.lt.u32 	%p207, %r352, 8;
	@%p207 bra 	$L__BB1_295;
	mul.wide.u32 	%rd772, %r746, 4;
	add.s64 	%rd773, %rd121, %rd772;
	ld.global.f32 	%f1960, [%rd773];
	add.f32 	%f1961, %f2124, %f1960;
	ld.global.f32 	%f1962, [%rd773+4];
	add.f32 	%f1963, %f1961, %f1962;
	ld.global.f32 	%f1964, [%rd773+8];
	add.f32 	%f1965, %f1963, %f1964;
	ld.global.f32 	%f1966, [%rd773+12];
	add.f32 	%f1967, %f1965, %f1966;
	ld.global.f32 	%f1968, [%rd773+16];
	add.f32 	%f1969, %f1967, %f1968;
	ld.global.f32 	%f1970, [%rd773+20];
	add.f32 	%f1971, %f1969, %f1970;
	ld.global.f32 	%f1972, [%rd773+24];
	add.f32 	%f1973, %f1971, %f1972;
	ld.global.f32 	%f1974, [%rd773+28];
	add.f32 	%f2124, %f1973, %f1974;
	add.s32 	%r746, %r746, 8;
$L__BB1_295:
	setp.eq.s32 	%p208, %r376, 0;
	@%p208 bra 	$L__BB1_301;
	and.b32  	%r379, %r400, 3;
	setp.lt.u32 	%p209, %r376, 4;
	@%p209 bra 	$L__BB1_298;
	mul.wide.u32 	%rd774, %r746, 4;
	add.s64 	%rd775, %rd121, %rd774;
	ld.global.f32 	%f1976, [%rd775];
	add.f32 	%f1977, %f2124, %f1976;
	ld.global.f32 	%f1978, [%rd775+4];
	add.f32 	%f1979, %f1977, %f1978;
	ld.global.f32 	%f1980, [%rd775+8];
	add.f32 	%f1981, %f1979, %f1980;
	ld.global.f32 	%f1982, [%rd775+12];
	add.f32 	%f2124, %f1981, %f1982;
	add.s32 	%r746, %r746, 4;
$L__BB1_298:
	setp.eq.s32 	%p210, %r379, 0;
	@%p210 bra 	$L__BB1_301;
	mul.wide.u32 	%rd776, %r746, 4;
	mul.wide.u32 	%rd777, %r7, 4;
	add.s64 	%rd778, %rd776, %rd777;
	add.s64 	%rd855, %rd2, %rd778;
	neg.s32 	%r749, %r379;
$L__BB1_300:
	.pragma "nounroll";
	ld.global.f32 	%f1983, [%rd855];
	add.f32 	%f2124, %f2124, %f1983;
	add.s64 	%rd855, %rd855, 4;
	add.s32 	%r749, %r749, 1;
	setp.ne.s32 	%p211, %r749, 0;
	@%p211 bra 	$L__BB1_300;
$L__BB1_301:
	setp.eq.s32 	%p212, %r400, 0;
	div.rn.f32 	%f142, %f2124, %f36;
	@%p212 bra 	$L__BB1_314;
	add.s32 	%r622, %r400, -1;
	and.b32  	%r385, %r400, 15;
	setp.lt.u32 	%p213, %r622, 15;
	mov.b32 	%r752, 0;
	@%p213 bra 	$L__BB1_305;
	and.b32  	%r752, %r400, -16;
	neg.s32 	%r750, %r752;
	mul.wide.u32 	%rd779, %r7, 4;
	add.s64 	%rd780, %rd779, %rd2;
	add.s64 	%rd856, %rd780, 32;
$L__BB1_304:
	.pragma "nounroll";
	ld.global.f32 	%f1984, [%rd856+-32];
	sub.f32 	%f1985, %f1984, %f142;
	st.global.f32 	[%rd856+-32], %f1985;
	ld.global.f32 	%f1986, [%rd856+-28];
	sub.f32 	%f1987, %f1986, %f142;
	st.global.f32 	[%rd856+-28], %f1987;
	ld.global.f32 	%f1988, [%rd856+-24];
	sub.f32 	%f1989, %f1988, %f142;
	st.global.f32 	[%rd856+-24], %f1989;
	ld.global.f32 	%f1990, [%rd856+-20];
	sub.f32 	%f1991, %f1990, %f142;
	st.global.f32 	[%rd856+-20], %f1991;
	ld.global.f32 	%f1992, [%rd856+-16];
	sub.f32 	%f1993, %f1992, %f142;
	st.global.f32 	[%rd856+-16], %f1993;
	ld.global.f32 	%f1994, [%rd856+-12];
	sub.f32 	%f1995, %f1994, %f142;
	st.global.f32 	[%rd856+-12], %f1995;
	ld.global.f32 	%f1996, [%rd856+-8];
	sub.f32 	%f1997, %f1996, %f142;
	st.global.f32 	[%rd856+-8], %f1997;
	ld.global.f32 	%f1998, [%rd856+-4];
	sub.f32 	%f1999, %f1998, %f142;
	st.global.f32 	[%rd856+-4], %f1999;
	ld.global.f32 	%f2000, [%rd856];
	sub.f32 	%f2001, %f2000, %f142;
	st.global.f32 	[%rd856], %f2001;
	ld.global.f32 	%f2002, [%rd856+4];
	sub.f32 	%f2003, %f2002, %f142;
	st.global.f32 	[%rd856+4], %f2003;
	ld.global.f32 	%f2004, [%rd856+8];
	sub.f32 	%f2005, %f2004, %f142;
	st.global.f32 	[%rd856+8], %f2005;
	ld.global.f32 	%f2006, [%rd856+12];
	sub.f32 	%f2007, %f2006, %f142;
	st.global.f32 	[%rd856+12], %f2007;
	ld.global.f32 	%f2008, [%rd856+16];
	sub.f32 	%f2009, %f2008, %f142;
	st.global.f32 	[%rd856+16], %f2009;
	ld.global.f32 	%f2010, [%rd856+20];
	sub.f32 	%f2011, %f2010, %f142;
	st.global.f32 	[%rd856+20], %f2011;
	ld.global.f32 	%f2012, [%rd856+24];
	sub.f32 	%f2013, %f2012, %f142;
	st.global.f32 	[%rd856+24], %f2013;
	ld.global.f32 	%f2014, [%rd856+28];
	sub.f32 	%f2015, %f2014, %f142;
	st.global.f32 	[%rd856+28], %f2015;
	add.s32 	%r750, %r750, 16;
	add.s64 	%rd856, %rd856, 64;
	setp.ne.s32 	%p214, %r750, 0;
	@%p214 bra 	$L__BB1_304;
$L__BB1_305:
	setp.eq.s32 	%p215, %r385, 0;
	@%p215 bra 	$L__BB1_314;
	and.b32  	%r391, %r400, 7;
	setp.lt.u32 	%p216, %r385, 8;
	@%p216 bra 	$L__BB1_308;
	mul.wide.u32 	%rd781, %r752, 4;
	add.s64 	%rd782, %rd121, %rd781;
	ld.global.f32 	%f2016, [%rd782];
	sub.f32 	%f2017, %f2016, %f142;
	st.global.f32 	[%rd782], %f2017;
	ld.global.f32 	%f2018, [%rd782+4];
	sub.f32 	%f2019, %f2018, %f142;
	st.global.f32 	[%rd782+4], %f2019;
	ld.global.f32 	%f2020, [%rd782+8];
	sub.f32 	%f2021, %f2020, %f142;
	st.global.f32 	[%rd782+8], %f2021;
	ld.global.f32 	%f2022, [%rd782+12];
	sub.f32 	%f2023, %f2022, %f142;
	st.global.f32 	[%rd782+12], %f2023;
	ld.global.f32 	%f2024, [%rd782+16];
	sub.f32 	%f2025, %f2024, %f142;
	st.global.f32 	[%rd782+16], %f2025;
	ld.global.f32 	%f2026, [%rd782+20];
	sub.f32 	%f2027, %f2026, %f142;
	st.global.f32 	[%rd782+20], %f2027;
	ld.global.f32 	%f2028, [%rd782+24];
	sub.f32 	%f2029, %f2028, %f142;
	st.global.f32 	[%rd782+24], %f2029;
	ld.global.f32 	%f2030, [%rd782+28];
	sub.f32 	%f2031, %f2030, %f142;
	st.global.f32 	[%rd782+28], %f2031;
	add.s32 	%r752, %r752, 8;
$L__BB1_308:
	setp.eq.s32 	%p217, %r391, 0;
	@%p217 bra 	$L__BB1_314;
	and.b32  	%r394, %r400, 3;
	setp.lt.u32 	%p218, %r391, 4;
	@%p218 bra 	$L__BB1_311;
	mul.wide.u32 	%rd783, %r752, 4;
	add.s64 	%rd784, %rd121, %rd783;
	ld.global.f32 	%f2032, [%rd784];
	sub.f32 	%f2033, %f2032, %f142;
	st.global.f32 	[%rd784], %f2033;
	ld.global.f32 	%f2034, [%rd784+4];
	sub.f32 	%f2035, %f2034, %f142;
	st.global.f32 	[%rd784+4], %f2035;
	ld.global.f32 	%f2036, [%rd784+8];
	sub.f32 	%f2037, %f2036, %f142;
	st.global.f32 	[%rd784+8], %f2037;
	ld.global.f32 	%f2038, [%rd784+12];
	sub.f32 	%f2039, %f2038, %f142;
	st.global.f32 	[%rd784+12], %f2039;
	add.s32 	%r752, %r752, 4;
$L__BB1_311:
	setp.eq.s32 	%p219, %r394, 0;
	@%p219 bra 	$L__BB1_314;
	mul.wide.u32 	%rd785, %r752, 4;
	mul.wide.u32 	%rd786, %r7, 4;
	add.s64 	%rd787, %rd785, %rd786;
	add.s64 	%rd857, %rd2, %rd787;
	neg.s32 	%r754, %r394;
$L__BB1_313:
	.pragma "nounroll";
	ld.global.f32 	%f2040, [%rd857];
	sub.f32 	%f2041, %f2040, %f142;
	st.global.f32 	[%rd857], %f2041;
	add.s64 	%rd857, %rd857, 4;
	add.s32 	%r754, %r754, 1;
	setp.ne.s32 	%p220, %r754, 0;
	@%p220 bra 	$L__BB1_313;
$L__BB1_314:
	ret;

}
.entry _ZN36_GLOBAL__N__0f6441ae_4_k_cu_32d3bb965primeEjjjjPKfPf(
	.param .u32 _ZN36_GLOBAL__N__0f6441ae_4_k_cu_32d3bb965primeEjjjjPKfPf_param_0,
	.param .u32 _ZN36_GLOBAL__N__0f6441ae_4_k_cu_32d3bb965primeEjjjjPKfPf_param_1,
	.param .u32 _ZN36_GLOBAL__N__0f6441ae_4_k_cu_32d3bb965primeEjjjjPKfPf_param_2,
	.param .u32 _ZN36_GLOBAL__N__0f6441ae_4_k_cu_32d3bb965primeEjjjjPKfPf_param_3,
	.param .u64 .ptr .align 1 _ZN36_GLOBAL__N__0f6441ae_4_k_cu_32d3bb965primeEjjjjPKfPf_param_4,
	.param .u64 .ptr .align 1 _ZN36_GLOBAL__N__0f6441ae_4_k_cu_32d3bb965primeEjjjjPKfPf_param_5
)
{
	.reg .pred 	%p<13>;
	.reg .b32 	%r<42>;
	.reg .b32 	%f<30>;
	.reg .b64 	%rd<46>;

	ld.param.u32 	%r18, [_ZN36_GLOBAL__N__0f6441ae_4_k_cu_32d3bb965primeEjjjjPKfPf_param_0];
	ld.param.u32 	%r19, [_ZN36_GLOBAL__N__0f6441ae_4_k_cu_32d3bb965primeEjjjjPKfPf_param_1];
	ld.param.u32 	%r21, [_ZN36_GLOBAL__N__0f6441ae_4_k_cu_32d3bb965primeEjjjjPKfPf_param_2];
	ld.param.u32 	%r20, [_ZN36_GLOBAL__N__0f6441ae_4_k_cu_32d3bb965primeEjjjjPKfPf_param_3];
	ld.param.u64 	%rd17, [_ZN36_GLOBAL__N__0f6441ae_4_k_cu_32d3bb965primeEjjjjPKfPf_param_4];
	ld.param.u64 	%rd18, [_ZN36_GLOBAL__N__0f6441ae_4_k_cu_32d3bb965primeEjjjjPKfPf_param_5];
	cvta.to.global.u64 	%rd1, %rd18;
	cvta.to.global.u64 	%rd2, %rd17;
	mov.u32 	%r23, %ctaid.x;
	mov.u32 	%r24, %ntid.x;
	mov.u32 	%r25, %tid.x;
	mad.lo.s32 	%r1, %r23, %r24, %r25;
	mov.u32 	%r26, %ctaid.y;
	mov.u32 	%r27, %ntid.y;
	mov.u32 	%r28, %tid.y;
	mad.lo.s32 	%r29, %r26, %r27, %r28;
	setp.ge.u32 	%p1, %r1, %r19;
	setp.ge.u32 	%p2, %r29, %r21;
	or.pred  	%p3, %p1, %p2;
	@%p3 bra 	$L__BB2_14;
	mad.lo.s32 	%r30, %r19, %r29, %r1;
	mul.lo.s32 	%r31, %r30, %r18;
	cvt.u64.u32 	%rd3, %r31;
	shr.u32 	%r32, %r1, 1;
	shr.u32 	%r33, %r29, 1;
	mad.lo.s32 	%r34, %r20, %r33, %r32;
	mul.lo.s32 	%r35, %r34, %r18;
	cvt.u64.u32 	%rd4, %r35;
	setp.eq.s32 	%p4, %r18, 0;
	@%p4 bra 	$L__BB2_14;
	and.b32  	%r3, %r18, 15;
	setp.lt.u32 	%p5, %r18, 16;
	mov.b32 	%r39, 0;
	@%p5 bra 	$L__BB2_5;
	and.b32  	%r39, %r18, -16;
	neg.s32 	%r37, %r39;
	shl.b64 	%rd19, %rd4, 2;
	add.s64 	%rd20, %rd19, %rd2;
	add.s64 	%rd43, %rd20, 32;
	shl.b64 	%rd21, %rd3, 2;
	add.s64 	%rd22, %rd21, %rd1;
	add.s64 	%rd42, %rd22, 32;
$L__BB2_4:
	.pragma "nounroll";
	ld.global.f32 	%f1, [%rd43+-32];
	st.global.f32 	[%rd42+-32], %f1;
	ld.global.f32 	%f2, [%rd43+-28];
	st.global.f32 	[%rd42+-28], %f2;
	ld.global.f32 	%f3, [%rd43+-24];
	st.global.f32 	[%rd42+-24], %f3;
	ld.global.f32 	%f4, [%rd43+-20];
	st.global.f32 	[%rd42+-20], %f4;
	ld.global.f32 	%f5, [%rd43+-16];
	st.global.f32 	[%rd42+-16], %f5;
	ld.global.f32 	%f6, [%rd43+-12];
	st.global.f32 	[%rd42+-12], %f6;
	ld.global.f32 	%f7, [%rd43+-8];
	st.global.f32 	[%rd42+-8], %f7;
	ld.global.f32 	%f8, [%rd43+-4];
	st.global.f32 	[%rd42+-4], %f8;
	ld.global.f32 	%f9, [%rd43];
	st.global.f32 	[%rd42], %f9;
	ld.global.f32 	%f10, [%rd43+4];
	st.global.f32 	[%rd42+4], %f10;
	ld.global.f32 	%f11, [%rd43+8];
	st.global.f32 	[%rd42+8], %f11;
	ld.global.f32 	%f12, [%rd43+12];
	st.global.f32 	[%rd42+12], %f12;
	ld.global.f32 	%f13, [%rd43+16];
	st.global.f32 	[%rd42+16], %f13;
	ld.global.f32 	%f14, [%rd43+20];
	st.global.f32 	[%rd42+20], %f14;
	ld.global.f32 	%f15, [%rd43+24];
	st.global.f32 	[%rd42+24], %f15;
	ld.global.f32 	%f16, [%rd43+28];
	st.global.f32 	[%rd42+28], %f16;
	add.s32 	%r37, %r37, 16;
	add.s64 	%rd43, %rd43, 64;
	add.s64 	%rd42, %rd42, 64;
	setp.ne.s32 	%p6, %r37, 0;
	@%p6 bra 	$L__BB2_4;
$L__BB2_5:
	setp.eq.s32 	%p7, %r3, 0;
	@%p7 bra 	$L__BB2_14;
	and.b32  	%r9, %r18, 7;
	setp.lt.u32 	%p8, %r3, 8;
	@%p8 bra 	$L__BB2_8;
	cvt.u64.u32 	%rd23, %r39;
	add.s64 	%rd24, %rd23, %rd4;
	shl.b64 	%rd25, %rd24, 2;
	add.s64 	%rd26, %rd2, %rd25;
	ld.global.f32 	%f17, [%rd26];
	add.s64 	%rd27, %rd23, %rd3;
	shl.b64 	%rd28, %rd27, 2;
	add.s64 	%rd29, %rd1, %rd28;
	st.global.f32 	[%rd29], %f17;
	ld.global.f32 	%f18, [%rd26+4];
	st.global.f32 	[%rd29+4], %f18;
	ld.global.f32 	%f19, [%rd26+8];
	st.global.f32 	[%rd29+8], %f19;
	ld.global.f32 	%f20, [%rd26+12];
	st.global.f32 	[%rd29+12], %f20;
	ld.global.f32 	%f21, [%rd26+16];
	st.global.f32 	[%rd29+16], %f21;
	ld.global.f32 	%f22, [%rd26+20];
	st.global.f32 	[%rd29+20], %f22;
	ld.global.f32 	%f23, [%rd26+24];
	st.global.f32 	[%rd29+24], %f23;
	ld.global.f32 	%f24, [%rd26+28];
	st.global.f32 	[%rd29+28], %f24;
	add.s32 	%r39, %r39, 8;
$L__BB2_8:
	setp.eq.s32 	%p9, %r9, 0;
	@%p9 bra 	$L__BB2_14;
	and.b32  	%r12, %r18, 3;
	setp.lt.u32 	%p10, %r9, 4;
	@%p10 bra 	$L__BB2_11;
	cvt.u64.u32 	%rd30, %r39;
	add.s64 	%rd31, %rd30, %rd4;
	shl.b64 	%rd32, %rd31, 2;
	add.s64 	%rd33, %rd2, %rd32;
	ld.global.f32 	%f25, [%rd33];
	add.s64 	%rd34, %rd30, %rd3;
	shl.b64 	%rd35, %rd34, 2;
	add.s64 	%rd36, %rd1, %rd35;
	st.global.f32 	[%rd36], %f25;
	ld.global.f32 	%f26, [%rd33+4];
	st.global.f32 	[%rd36+4], %f26;
	ld.global.f32 	%f27, [%rd33+8];
	st.global.f32 	[%rd36+8], %f27;
	ld.global.f32 	%f28, [%rd33+12];
	st.global.f32 	[%rd36+12], %f28;
	add.s32 	%r39, %r39, 4;
$L__BB2_11:
	setp.eq.s32 	%p11, %r12, 0;
	@%p11 bra 	$L__BB2_14;
	cvt.u64.u32 	%rd37, %r39;
	add.s64 	%rd38, %rd37, %rd3;
	shl.b64 	%rd39, %rd38, 2;
	add.s64 	%rd45, %rd1, %rd39;
	add.s64 	%rd40, %rd37, %rd4;
	shl.b64 	%rd41, %rd40, 2;
	add.s64 	%rd44, %rd2, %rd41;
	neg.s32 	%r41, %r12;
$L__BB2_13:
	.pragma "nounroll";
	ld.global.f32 	%f29, [%rd44];
	st.global.f32 	[%rd45], %f29;
	add.s64 	%rd45, %rd45, 4;
	add.s64 	%rd44, %rd44, 4;
	add.s32 	%r41, %r41, 1;
	setp.ne.s32 	%p12, %r41, 0;
	@%p12 bra 	$L__BB2_13;
$L__BB2_14:
	ret;

}
.entry _ZN36_GLOBAL__N__0f6441ae_4_k_cu_32d3bb9611get_resultsEjjjPKfS1_S1_S1_S1_Ph(
	.param .u32 _ZN36_GLOBAL__N__0f6441ae_4_k_cu_32d3bb9611get_resultsEjjjPKfS1_S1_S1_S1_Ph_param_0,
	.param .u32 _ZN36_GLOBAL__N__0f6441ae_4_k_cu_32d3bb9611get_resultsEjjjPKfS1_S1_S1_S1_Ph_param_1,
	.param .u32 _ZN36_GLOBAL__N__0f6441ae_4_k_cu_32d3bb9611get_resultsEjjjPKfS1_S1_S1_S1_Ph_param_2,
	.param .u64 .ptr .align 1 _ZN36_GLOBAL__N__0f6441ae_4_k_cu_32d3bb9611get_resultsEjjjPKfS1_S1_S1_S1_Ph_param_3,
	.param .u64 .ptr .align 1 _ZN36_GLOBAL__N__0f6441ae_4_k_cu_32d3bb9611get_resultsEjjjPKfS1_S1_S1_S1_Ph_param_4,
	.param .u64 .ptr .align 1 _ZN36_GLOBAL__N__0f6441ae_4_k_cu_32d3bb9611get_resultsEjjjPKfS1_S1_S1_S1_Ph_param_5,
	.param .u64 .ptr .align 1 _ZN36_GLOBAL__N__0f6441ae_4_k_cu_32d3bb9611get_resultsEjjjPKfS1_S1_S1_S1_Ph_param_6,
	.param .u64 .ptr .align 1 _ZN36_GLOBAL__N__0f6441ae_4_k_cu_32d3bb9611get_resultsEjjjPKfS1_S1_S1_S1_Ph_param_7,
	.param .u64 .ptr .align 1 _ZN36_GLOBAL__N__0f6441ae_4_k_cu_32d3bb9611get_resultsEjjjPKfS1_S1_S1_S1_Ph_param_8
)
{
	.reg .pred 	%p<22>;
	.reg .b16 	%rs<5>;
	.reg .b32 	%r<64>;
	.reg .b32 	%f<78>;
	.reg .b64 	%rd<83>;

	ld.param.u32 	%r20, [_ZN36_GLOBAL__N__0f6441ae_4_k_cu_32d3bb9611get_resultsEjjjPKfS1_S1_S1_S1_Ph_param_0];
	ld.param.u32 	%r21, [_ZN36_GLOBAL__N__0f6441ae_4_k_cu_32d3bb9611get_resultsEjjjPKfS1_S1_S1_S1_Ph_param_1];
	ld.param.u32 	%r22, [_ZN36_GLOBAL__N__0f6441ae_4_k_cu_32d3bb9611get_resultsEjjjPKfS1_S1_S1_S1_Ph_param_2];
	ld.param.u64 	%rd27, [_ZN36_GLOBAL__N__0f6441ae_4_k_cu_32d3bb9611get_resultsEjjjPKfS1_S1_S1_S1_Ph_param_3];
	ld.param.u64 	%rd28, [_ZN36_GLOBAL__N__0f6441ae_4_k_cu_32d3bb9611get_resultsEjjjPKfS1_S1_S1_S1_Ph_param_4];
	ld.param.u64 	%rd29, [_ZN36_GLOBAL__N__0f6441ae_4_k_cu_32d3bb9611get_resultsEjjjPKfS1_S1_S1_S1_Ph_param_5];
	ld.param.u64 	%rd30, [_ZN36_GLOBAL__N__0f6441ae_4_k_cu_32d3bb9611get_resultsEjjjPKfS1_S1_S1_S1_Ph_param_6];
	ld.param.u64 	%rd31, [_ZN36_GLOBAL__N__0f6441ae_4_k_cu_32d3bb9611get_resultsEjjjPKfS1_S1_S1_S1_Ph_param_7];
	cvta.to.global.u64 	%rd1, %rd31;
	cvta.to.global.u64 	%rd2, %rd30;
	cvta.to.global.u64 	%rd3, %rd29;
	cvta.to.global.u64 	%rd4, %rd28;
	cvta.to.global.u64 	%rd5, %rd27;
	mov.u32 	%r23, %ctaid.x;
	mov.u32 	%r24, %ntid.x;
	mov.u32 	%r25, %tid.x;
	mad.lo.s32 	%r1, %r23, %r24, %r25;
	mov.u32 	%r26, %ctaid.y;
	mov.u32 	%r27, %ntid.y;
	mov.u32 	%r28, %tid.y;
	mad.lo.s32 	%r2, %r26, %r27, %r28;
	setp.eq.s32 	%p1, %r1, 0;
	setp.eq.s32 	%p2, %r2, 0;
	or.pred  	%p3, %p1, %p2;
	add.s32 	%r29, %r21, -1;
	setp.ge.u32 	%p4, %r1, %r29;
	or.pred  	%p5, %p3, %p4;
	add.s32 	%r30, %r22, -1;
	setp.ge.u32 	%p6, %r2, %r30;
	or.pred  	%p7, %p5, %p6;
	@%p7 bra 	$L__BB3_12;
	mul.lo.s32 	%r31, %r2, %r21;
	add.s32 	%r32, %r31, %r21;
	add.s32 	%r33, %r32, %r1;
	mul.lo.s32 	%r34, %r33, %r20;
	cvt.u64.u32 	%rd6, %r34;
	add.s32 	%r35, %r2, -1;
	mad.lo.s32 	%r36, %r35, %r21, %r1;
	mul.lo.s32 	%r37, %r36, %r20;
	cvt.u64.u32 	%rd7, %r37;
	add.s32 	%r3, %r1, %r31;
	mul.lo.s32 	%r38, %r3, %r20;
	add.s32 	%r39, %r38, %r20;
	cvt.u64.u32 	%rd8, %r39;
	add.s32 	%r40, %r3, -1;
	mul.lo.s32 	%r41, %r40, %r20;
	cvt.u64.u32 	%rd9, %r41;
	cvt.u64.u32 	%rd10, %r38;
	setp.eq.s32 	%p8, %r20, 0;
	mov.b16 	%rs4, 0;
	@%p8 bra 	$L__BB3_11;
	and.b32  	%r4, %r20, 3;
	setp.lt.u32 	%p9, %r20, 4;
	mov.f32 	%f76, 0f7F7FFFFF;
	mov.b32 	%r61, 0;
	mov.u32 	%r57, %r61;
	@%p9 bra 	$L__BB3_5;
	shl.b64 	%rd32, %rd6, 2;
	add.s64 	%rd33, %rd32, %rd5;
	add.s64 	%rd82, %rd33, 8;
	shl.b64 	%rd34, %rd7, 2;
	add.s64 	%rd35, %rd34, %rd4;
	add.s64 	%rd81, %rd35, 8;
	shl.b64 	%rd36, %rd8, 2;
	add.s64 	%rd37, %rd36, %rd3;
	add.s64 	%rd80, %rd37, 8;
	shl.b64 	%rd38, %rd10, 2;
	add.s64 	%rd39, %rd38, %rd1;
	add.s64 	%rd79, %rd39, 8;
	shl.b64 	%rd40, %rd9, 2;
	add.s64 	%rd41, %rd40, %rd2;
	add.s64 	%rd78, %rd41, 8;
	mov.f32 	%f76, 0f7F7FFFFF;
	mov.b32 	%r55, 0;
	and.b32  	%r61, %r20, -4;
	mov.u32 	%r57, %r55;
$L__BB3_4:
	.pragma "nounroll";
	ld.global.f32 	%f8, [%rd82+-8];
	ld.global.f32 	%f9, [%rd81+-8];
	add.f32 	%f10, %f8, %f9;
	ld.global.f32 	%f11, [%rd80+-8];
	add.f32 	%f12, %f10, %f11;
	ld.global.f32 	%f13, [%rd78+-8];
	add.f32 	%f14, %f12, %f13;
	ld.global.f32 	%f15, [%rd79+-8];
	add.f32 	%f16, %f14, %f15;
	setp.lt.f32 	%p10, %f16, %f76;
	selp.b32 	%r45, %r55, %r57, %p10;
	selp.f32 	%f17, %f16, %f76, %p10;
	ld.global.f32 	%f18, [%rd82+-4];
	ld.global.f32 	%f19, [%rd81+-4];
	add.f32 	%f20, %f18, %f19;
	ld.global.f32 	%f21, [%rd80+-4];
	add.f32 	%f22, %f20, %f21;
	ld.global.f32 	%f23, [%rd78+-4];
	add.f32 	%f24, %f22, %f23;
	ld.global.f32 	%f25, [%rd79+-4];
	add.f32 	%f26, %f24, %f25;
	setp.lt.f32 	%p11, %f26, %f17;
	add.s32 	%r46, %r55, 1;
	selp.b32 	%r47, %r46, %r45, %p11;
	selp.f32 	%f27, %f26, %f17, %p11;
	ld.global.f32 	%f28, [%rd82];
	ld.global.f32 	%f29, [%rd81];
	add.f32 	%f30, %f28, %f29;
	ld.global.f32 	%f31, [%rd80];
	add.f32 	%f32, %f30, %f31;
	ld.global.f32 	%f33, [%rd78];
	add.f32 	%f34, %f32, %f33;
	ld.global.f32 	%f35, [%rd79];
	add.f32 	%f36, %f34, %f35;
	setp.lt.f32 	%p12, %f36, %f27;
	add.s32 	%r48, %r55, 2;
	selp.b32 	%r49, %r48, %r47, %p12;
	selp.f32 	%f37, %f36, %f27, %p12;
	ld.global.f32 	%f38, [%rd82+4];
	ld.global.f32 	%f39, [%rd81+4];
	add.f32 	%f40, %f38, %f39;
	ld.global.f32 	%f41, [%rd80+4];
	add.f32 	%f42, %f40, %f41;
	ld.global.f32 	%f43, [%rd78+4];
	add.f32 	%f44, %f42, %f43;
	ld.global.f32 	%f45, [%rd79+4];
	add.f32 	%f46, %f44, %f45;
	setp.lt.f32 	%p13, %f46, %f37;
	add.s32 	%r50, %r55, 3;
	selp.b32 	%r57, %r50, %r49, %p13;
	selp.f32 	%f76, %f46, %f37, %p13;
	add.s64 	%rd82, %rd82, 16;
	add.s64 	%rd81, %rd81, 16;
	add.s64 	%rd80, %rd80, 16;
	add.s64 	%rd79, %rd79, 16;
	add.s64 	%rd78, %rd78, 16;
	add.s32 	%r55, %r55, 4;
	setp.ne.s32 	%p14, %r55, %r61;
	@%p14 bra 	$L__BB3_4;
$L__BB3_5:
	setp.eq.s32 	%p15, %r4, 0;
	@%p15 bra 	$L__BB3_10;
	setp.eq.s32 	%p16, %r4, 1;
	@%p16 bra 	$L__BB3_8;
	cvt.u64.u32 	%rd42, %r61;
	add.s64 	%rd43, %rd42, %rd6;
	shl.b64 	%rd44, %rd43, 2;
	add.s64 	%rd45, %rd5, %rd44;
	ld.global.f32 	%f47, [%rd45];
	add.s64 	%rd46, %rd42, %rd7;
	shl.b64 	%rd47, %rd46, 2;
	add.s64 	%rd48, %rd4, %rd47;
	ld.global.f32 	%f48, [%rd48];
	add.f32 	%f49, %f47, %f48;
	add.s64 	%rd49, %rd42, %rd8;
	shl.b64 	%rd50, %rd49, 2;
	add.s64 	%rd51, %rd3, %rd50;
	ld.global.f32 	%f50, [%rd51];
	add.f32 	%f51, %f49, %f50;
	add.s64 	%rd52, %rd42, %rd9;
	shl.b64 	%rd53, %rd52, 2;
	add.s64 	%rd54, %rd2, %rd53;
	ld.global.f32 	%f52, [%rd54];
	add.f32 	%f53, %f51, %f52;
	add.s64 	%rd55, %rd42, %rd10;
	shl.b64 	%rd56, %rd55, 2;
	add.s64 	%rd57, %rd1, %rd56;
	ld.global.f32 	%f54, [%rd57];
	add.f32 	%f55, %f53, %f54;
	setp.lt.f32 	%p17, %f55, %f76;
	selp.b32 	%r52, %r61, %r57, %p17;
	selp.f32 	%f56, %f55, %f76, %p17;
	add.s32 	%r53, %r61, 1;
	ld.global.f32 	%f57, [%rd45+4];
	ld.global.f32 	%f58, [%rd48+4];
	add.f32 	%f59, %f57, %f58;
	ld.global.f32 	%f60, [%rd51+4];
	add.f32 	%f61, %f59, %f60;
	ld.global.f32 	%f62, [%rd54+4];
	add.f32 	%f63, %f61, %f62;
	ld.global.f32 	%f64, [%rd57+4];
	add.f32 	%f65, %f63, %f64;
	setp.lt.f32 	%p18, %f65, %f56;
	selp.b32 	%r57, %r53, %r52, %p18;
	selp.f32 	%f76, %f65, %f56, %p18;
	add.s32 	%r61, %r61, 2;
$L__BB3_8:
	and.b32  	%r54, %r20, 1;
	setp.eq.b32 	%p19, %r54, 1;
	not.pred 	%p20, %p19;
	@%p20 bra 	$L__BB3_10;
	cvt.u64.u32 	%rd58, %r61;
	add.s64 	%rd59, %rd58, %rd6;
	shl.b64 	%rd60, %rd59, 2;
	add.s64 	%rd61, %rd5, %rd60;
	ld.global.f32 	%f66, [%rd61];
	add.s64 	%rd62, %rd58, %rd7;
	shl.b64 	%rd63, %rd62, 2;
	add.s64 	%rd64, %rd4, %rd63;
	ld.global.f32 	%f67, [%rd64];
	add.f32 	%f68, %f66, %f67;
	add.s64 	%rd65, %rd58, %rd8;
	shl.b64 	%rd66, %rd65, 2;
	add.s64 	%rd67, %rd3, %rd66;
	ld.global.f32 	%f69, [%rd67];
	add.f32 	%f70, %f68, %f69;
	add.s64 	%rd68, %rd58, %rd9;
	shl.b64 	%rd69, %rd68, 2;
	add.s64 	%rd70, %rd2, %rd69;
	ld.global.f32 	%f71, [%rd70];
	add.f32 	%f72, %f70, %f71;
	add.s64 	%rd71, %rd58, %rd10;
	shl.b64 	%rd72, %rd71, 2;
	add.s64 	%rd73, %rd1, %rd72;
	ld.global.f32 	%f73, [%rd73];
	add.f32 	%f74, %f72, %f73;
	setp.lt.f32 	%p21, %f74, %f76;
	selp.b32 	%r57, %r61, %r57, %p21;
$L__BB3_10:
	cvt.u16.u32 	%rs4, %r57;
$L__BB3_11:
	ld.param.u64 	%rd77, [_ZN36_GLOBAL__N__0f6441ae_4_k_cu_32d3bb9611get_resultsEjjjPKfS1_S1_S1_S1_Ph_param_8];
	cvt.u64.u32 	%rd74, %r3;
	cvta.to.global.u64 	%rd75, %rd77;
	add.s64 	%rd76, %rd75, %rd74;
	st.global.u8 	[%rd76], %rs4;
$L__BB3_12:
	ret;

}


// ===== COMPILED SASS (sm_100) =====

	.target	sm_100

	.elftype	@"ET_EXEC"


//--------------------- .note.nv.tkinfo           --------------------------
	.section	.note.nv.tkinfo,"",@"SHT_NOTE"
	.sectionflags	@"SHF_NOTE_NV_TKINFO"
	.tkinfo
        /*0018*/ 	.word	0x00000002
        /*0030*/ 	.string	""
        /*0030*/ 	.string	"ptxas"
        /*0030*/ 	.string	"Cuda compilation tools, release 13.0, V13.0.88"
        /*0030*/ 	.string	"Build cuda_13.0.r13.0/compiler.36424714_0"
        /*0030*/ 	.string	"-arch sm_100 -m 64 "



//--------------------- .note.nv.cuinfo           --------------------------
	.section	.note.nv.cuinfo,"",@"SHT_NOTE"
	.sectionflags	@"SHF_NOTE_NV_CUINFO"
        /*0018*/ 	.short	0x0002
        /*001a*/ 	.short	0x0064
        /*001c*/ 	.short	0x0082
	.zero		2


//--------------------- .nv.info                  --------------------------
	.section	.nv.info,"",@"SHT_CUDA_INFO"
	.align	4


	//----- nvinfo : EIATTR_REGCOUNT
	.align		4
        /*0000*/ 	.byte	0x04, 0x2f
        /*0002*/ 	.short	(.L_1 - .L_0)
	.align		4
.L_0:
        /*0004*/ 	.word	index@(_ZN36_GLOBAL__N__0f6441ae_4_k_cu_32d3bb9619fill_next_layer_potEjjjjjPKfPf)
        /*0008*/ 	.word	0x0000001e


	//----- nvinfo : EIATTR_FRAME_SIZE
	.align		4
.L_1:
        /*000c*/ 	.byte	0x04, 0x11
        /*000e*/ 	.short	(.L_3 - .L_2)
	.align		4
.L_2:
        /*0010*/ 	.word	index@(_ZN36_GLOBAL__N__0f6441ae_4_k_cu_32d3bb9619fill_next_layer_potEjjjjjPKfPf)
        /*0014*/ 	.word	0x00000000


	//----- nvinfo : EIATTR_REGCOUNT
	.align		4
.L_3:
        /*0018*/ 	.byte	0x04, 0x2f
        /*001a*/ 	.short	(.L_5 - .L_4)
	.align		4
.L_4:
        /*001c*/ 	.word	index@(_ZN36_GLOBAL__N__0f6441ae_4_k_cu_32d3bb962bpEjjjfjPKfPfS2_S2_S2_)
        /*0020*/ 	.word	0x00000028


	//----- nvinfo : EIATTR_FRAME_SIZE
	.align		4
.L_5:
        /*0024*/ 	.byte	0x04, 0x11
        /*0026*/ 	.short	(.L_7 - .L_6)
	.align		4
.L_6:
        /*0028*/ 	.word	index@($__internal_0_$__cuda_sm3x_div_rn_noftz_f32_slowpath)
        /*002c*/ 	.word	0x00000000


	//----- nvinfo : EIATTR_FRAME_SIZE
	.align		4
.L_7:
        /*0030*/ 	.byte	0x04, 0x11
        /*0032*/ 	.short	(.L_9 - .L_8)
	.align		4
.L_8:
        /*0034*/ 	.word	index@(_ZN36_GLOBAL__N__0f6441ae_4_k_cu_32d3bb962bpEjjjfjPKfPfS2_S2_S2_)
        /*0038*/ 	.word	0x00000000


	//----- nvinfo : EIATTR_REGCOUNT
	.align		4
.L_9:
        /*003c*/ 	.byte	0x04, 0x2f
        /*003e*/ 	.short	(.L_11 - .L_10)
	.align		4
.L_10:
        /*0040*/ 	.word	index@(_ZN36_GLOBAL__N__0f6441ae_4_k_cu_32d3bb965primeEjjjjPKfPf)
        /*0044*/ 	.word	0x00000014


	//----- nvinfo : EIATTR_FRAME_SIZE
	.align		4
.L_11:
        /*0048*/ 	.byte	0x04, 0x11
        /*004a*/ 	.short	(.L_13 - .L_12)
	.align		4
.L_12:
        /*004c*/ 	.word	index@(_ZN36_GLOBAL__N__0f6441ae_4_k_cu_32d3bb965primeEjjjjPKfPf)
        /*0050*/ 	.word	0x00000000


	//----- nvinfo : EIATTR_REGCOUNT
	.align		4
.L_13:
        /*0054*/ 	.byte	0x04, 0x2f
        /*0056*/ 	.short	(.L_15 - .L_14)
	.align		4
.L_14:
        /*0058*/ 	.word	index@(_ZN36_GLOBAL__N__0f6441ae_4_k_cu_32d3bb9611get_resultsEjjjPKfS1_S1_S1_S1_Ph)
        /*005c*/ 	.word	0x00000020


	//----- nvinfo : EIATTR_FRAME_SIZE
	.align		4
.L_15:
        /*0060*/ 	.byte	0x04, 0x11
        /*0062*/ 	.short	(.L_17 - .L_16)
	.align		4
.L_16:
        /*0064*/ 	.word	index@(_ZN36_GLOBAL__N__0f6441ae_4_k_cu_32d3bb9611get_resultsEjjjPKfS1_S1_S1_S1_Ph)
        /*0068*/ 	.word	0x00000000


	//----- nvinfo : EIATTR_MIN_STACK_SIZE
	.align		4
.L_17:
        /*006c*/ 	.byte	0x04, 0x12
        /*006e*/ 	.short	(.L_19 - .L_18)
	.align		4
.L_18:
        /*0070*/ 	.word	index@(_ZN36_GLOBAL__N__0f6441ae_4_k_cu_32d3bb9611get_resultsEjjjPKfS1_S1_S1_S1_Ph)
        /*0074*/ 	.word	0x00000000


	//----- nvinfo : EIATTR_MIN_STACK_SIZE
	.align		4
.L_19:
        /*0078*/ 	.byte	0x04, 0x12
        /*007a*/ 	.short	(.L_21 - .L_20)
	.align		4
.L_20:
        /*007c*/ 	.word	index@(_ZN36_GLOBAL__N__0f6441ae_4_k_cu_32d3bb965primeEjjjjPKfPf)
        /*0080*/ 	.word	0x00000000


	//----- nvinfo : EIATTR_MIN_STACK_SIZE
	.align		4
.L_21:
        /*0084*/ 	.byte	0x04, 0x12
        /*0086*/ 	.short	(.L_23 - .L_22)
	.align		4
.L_22:
        /*0088*/ 	.word	index@(_ZN36_GLOBAL__N__0f6441ae_4_k_cu_32d3bb962bpEjjjfjPKfPfS2_S2_S2_)
        /*008c*/ 	.word	0x00000000


	//----- nvinfo : EIATTR_MIN_STACK_SIZE
	.align		4
.L_23:
        /*0090*/ 	.byte	0x04, 0x12
        /*0092*/ 	.short	(.L_25 - .L_24)
	.align		4
.L_24:
        /*0094*/ 	.word	index@(_ZN36_GLOBAL__N__0f6441ae_4_k_cu_32d3bb9619fill_next_layer_potEjjjjjPKfPf)
        /*0098*/ 	.word	0x00000000
.L_25:


//--------------------- .nv.compat                --------------------------
	.section	.nv.compat,"",@"SHT_CUDA_COMPAT_INFO"
	.align	4
        /*0000*/ 	.byte	0x02, 0x09, 0x00, 0x00, 0x02, 0x02, 0x01, 0x00, 0x02, 0x05, 0x05, 0x00, 0x03, 0x07, 0x01, 0x01
        /*0010*/ 	.byte	0x02, 0x03, 0x00, 0x00, 0x02, 0x06, 0x01, 0x00, 0x04, 0x0b, 0x08, 0x00, 0x01, 0x00, 0x00, 0x00
        /*0020*/ 	.byte	0x00, 0x00, 0x00, 0x00


//--------------------- .nv.info._ZN36_GLOBAL__N__0f6441ae_4_k_cu_32d3bb9611get_resultsEjjjPKfS1_S1_S1_S1_Ph --------------------------
	.section	.nv.info._ZN36_GLOBAL__N__0f6441ae_4_k_cu_32d3bb9611get_resultsEjjjPKfS1_S1_S1_S1_Ph,"",@"SHT_CUDA_INFO"
	.sectionflags	@""
	.align	4


	//----- nvinfo : EIATTR_CUDA_API_VERSION
	.align		4
        /*0000*/ 	.byte	0x04, 0x37
        /*0002*/ 	.short	(.L_27 - .L_26)
.L_26:
        /*0004*/ 	.word	0x00000082


	//----- nvinfo : EIATTR_KPARAM_INFO
	.align		4
.L_27:
        /*0008*/ 	.byte	0x04, 0x17
        /*000a*/ 	.short	(.L_29 - .L_28)
.L_28:
        /*000c*/ 	.word	0x00000000
        /*0010*/ 	.short	0x0008
        /*0012*/ 	.short	0x0038
        /*0014*/ 	.byte	0x00, 0xf5, 0x21, 0x00


	//----- nvinfo : EIATTR_KPARAM_INFO
	.align		4
.L_29:
        /*0018*/ 	.byte	0x04, 0x17
        /*001a*/ 	.short	(.L_31 - .L_30)
.L_30:
        /*001c*/ 	.word	0x00000000
        /*0020*/ 	.short	0x0007
        /*0022*/ 	.short	0x0030
        /*0024*/ 	.byte	0x00, 0xf5, 0x21, 0x00


	//----- nvinfo : EIATTR_KPARAM_INFO
	.align		4
.L_31:
        /*0028*/ 	.byte	0x04, 0x17
        /*002a*/ 	.short	(.L_33 - .L_32)
.L_32:
        /*002c*/ 	.word	0x00000000
        /*0030*/ 	.short	0x0006
        /*0032*/ 	.short	0x0028
        /*0034*/ 	.byte	0x00, 0xf5, 0x21, 0x00


	//----- nvinfo : EIATTR_KPARAM_INFO
	.align		4
.L_33:
        /*0038*/ 	.byte	0x04, 0x17
        /*003a*/ 	.short	(.L_35 - .L_34)
.L_34:
        /*003c*/ 	.word	0x00000000
        /*0040*/ 	.short	0x0005
        /*0042*/ 	.short	0x0020
        /*0044*/ 	.byte	0x00, 0xf5, 0x21, 0x00


	//----- nvinfo : EIATTR_KPARAM_INFO
	.align		4
.L_35:
        /*0048*/ 	.byte	0x04, 0x17
        /*004a*/ 	.short	(.L_37 - .L_36)
.L_36:
        /*004c*/ 	.word	0x00000000
        /*0050*/ 	.short	0x0004
        /*0052*/ 	.short	0x0018
        /*0054*/ 	.byte	0x00, 0xf5, 0x21, 0x00


	//----- nvinfo : EIATTR_KPARAM_INFO
	.align		4
.L_37:
        /*0058*/ 	.byte	0x04, 0x17
        /*005a*/ 	.short	(.L_39 - .L_38)
.L_38:
        /*005c*/ 	.word	0x00000000
        /*0060*/ 	.short	0x0003
        /*0062*/ 	.short	0x0010
        /*0064*/ 	.byte	0x00, 0xf5, 0x21, 0x00


	//----- nvinfo : EIATTR_KPARAM_INFO
	.align		4
.L_39:
        /*0068*/ 	.byte	0x04, 0x17
        /*006a*/ 	.short	(.L_41 - .L_40)
.L_40:
        /*006c*/ 	.word	0x00000000
        /*0070*/ 	.short	0x0002
        /*0072*/ 	.short	0x0008
        /*0074*/ 	.byte	0x00, 0xf0, 0x11, 0x00


	//----- nvinfo : EIATTR_KPARAM_INFO
	.align		4
.L_41:
        /*0078*/ 	.byte	0x04, 0x17
        /*007a*/ 	.short	(.L_43 - .L_42)
.L_42:
        /*007c*/ 	.word	0x00000000
        /*0080*/ 	.short	0x0001
        /*0082*/ 	.short	0x0004
        /*0084*/ 	.byte	0x00, 0xf0, 0x11, 0x00


	//----- nvinfo : EIATTR_KPARAM_INFO
	.align		4
.L_43:
        /*0088*/ 	.byte	0x04, 0x17
        /*008a*/ 	.short	(.L_45 - .L_44)
.L_44:
        /*008c*/ 	.word	0x00000000
        /*0090*/ 	.short	0x0000
        /*0092*/ 	.short	0x0000
        /*0094*/ 	.byte	0x00, 0xf0, 0x11, 0x00


	//----- nvinfo : EIATTR_SPARSE_MMA_MASK
	.align		4
.L_45:
        /*0098*/ 	.byte	0x03, 0x50
        /*009a*/ 	.short	0x0000


	//----- nvinfo : EIATTR_MAXREG_COUNT
	.align		4
        /*009c*/ 	.byte	0x03, 0x1b
        /*009e*/ 	.short	0x00ff


	//----- nvinfo : EIATTR_MERCURY_ISA_VERSION
	.align		4
        /*00a0*/ 	.byte	0x03, 0x5f
        /*00a2*/ 	.short	0x0101


	//----- nvinfo : EIATTR_VRC_CTA_INIT_COUNT
	.align		4
        /*00a4*/ 	.byte	0x02, 0x4a
	.zero		1
	.zero		1


	//----- nvinfo : EIATTR_EXIT_INSTR_OFFSETS
	.align		4
        /*00a8*/ 	.byte	0x04, 0x1c
        /*00aa*/ 	.short	(.L_47 - .L_46)


	//   ....[0]....
.L_46:
        /*00ac*/ 	.word	0x00000110


	//   ....[1]....
        /*00b0*/ 	.word	0x00000df0


	//----- nvinfo : EIATTR_CBANK_PARAM_SIZE
	.align		4
.L_47:
        /*00b4*/ 	.byte	0x03, 0x19
        /*00b6*/ 	.short	0x0040


	//----- nvinfo : EIATTR_PARAM_CBANK
	.align		4
        /*00b8*/ 	.byte	0x04, 0x0a
        /*00ba*/ 	.short	(.L_49 - .L_48)
	.align		4
.L_48:
        /*00bc*/ 	.word	index@(.nv.constant0._ZN36_GLOBAL__N__0f6441ae_4_k_cu_32d3bb9611get_resultsEjjjPKfS1_S1_S1_S1_Ph)
        /*00c0*/ 	.short	0x0380
        /*00c2*/ 	.short	0x0040


	//----- nvinfo : EIATTR_SW_WAR
	.align		4
.L_49:
        /*00c4*/ 	.byte	0x04, 0x36
        /*00c6*/ 	.short	(.L_51 - .L_50)
.L_50:
        /*00c8*/ 	.word	0x00000008
.L_51:


//--------------------- .nv.info._ZN36_GLOBAL__N__0f6441ae_4_k_cu_32d3bb965primeEjjjjPKfPf --------------------------
	.section	.nv.info._ZN36_GLOBAL__N__0f6441ae_4_k_cu_32d3bb965primeEjjjjPKfPf,"",@"SHT_CUDA_INFO"
	.sectionflags	@""
	.align	4


	//----- nvinfo : EIATTR_CUDA_API_VERSION
	.align		4
        /*0000*/ 	.byte	0x04, 0x37
        /*0002*/ 	.short	(.L_53 - .L_52)
.L_52:
        /*0004*/ 	.word	0x00000082


	//----- nvinfo : EIATTR_KPARAM_INFO
	.align		4
.L_53:
        /*0008*/ 	.byte	0x04, 0x17
        /*000a*/ 	.short	(.L_55 - .L_54)
.L_54:
        /*000c*/ 	.word	0x00000000
        /*0010*/ 	.short	0x0005
        /*0012*/ 	.short	0x0018
        /*0014*/ 	.byte	0x00, 0xf5, 0x21, 0x00


	//----- nvinfo : EIATTR_KPARAM_INFO
	.align		4
.L_55:
        /*0018*/ 	.byte	0x04, 0x17
        /*001a*/ 	.short	(.L_57 - .L_56)
.L_56:
        /*001c*/ 	.word	0x00000000
        /*0020*/ 	.short	0x0004
        /*0022*/ 	.short	0x0010
        /*0024*/ 	.byte	0x00, 0xf5, 0x21, 0x00


	//----- nvinfo : EIATTR_KPARAM_INFO
	.align		4
.L_57:
        /*0028*/ 	.byte	0x04, 0x17
        /*002a*/ 	.short	(.L_59 - .L_58)
.L_58:
        /*002c*/ 	.word	0x00000000
        /*0030*/ 	.short	0x0003
        /*0032*/ 	.short	0x000c
        /*0034*/ 	.byte	0x00, 0xf0, 0x11, 0x00


	//----- nvinfo : EIATTR_KPARAM_INFO
	.align		4
.L_59:
        /*0038*/ 	.byte	0x04, 0x17
        /*003a*/ 	.short	(.L_61 - .L_60)
.L_60:
        /*003c*/ 	.word	0x00000000
        /*0040*/ 	.short	0x0002
        /*0042*/ 	.short	0x0008
        /*0044*/ 	.byte	0x00, 0xf0, 0x11, 0x00


	//----- nvinfo : EIATTR_KPARAM_INFO
	.align		4
.L_61:
        /*0048*/ 	.byte	0x04, 0x17
        /*004a*/ 	.short	(.L_63 - .L_62)
.L_62:
        /*004c*/ 	.word	0x00000000
        /*0050*/ 	.short	0x0001
        /*0052*/ 	.short	0x0004
        /*0054*/ 	.byte	0x00, 0xf0, 0x11, 0x00


	//----- nvinfo : EIATTR_KPARAM_INFO
	.align		4
.L_63:
        /*0058*/ 	.byte	0x04, 0x17
        /*005a*/ 	.short	(.L_65 - .L_64)
.L_64:
        /*005c*/ 	.word	0x00000000
        /*0060*/ 	.short	0x0000
        /*0062*/ 	.short	0x0000
        /*0064*/ 	.byte	0x00, 0xf0, 0x11, 0x00


	//----- nvinfo : EIATTR_SPARSE_MMA_MASK
	.align		4
.L_65:
        /*0068*/ 	.byte	0x03, 0x50
        /*006a*/ 	.short	0x0000


	//----- nvinfo : EIATTR_MAXREG_COUNT
	.align		4
        /*006c*/ 	.byte	0x03, 0x1b
        /*006e*/ 	.short	0x00ff


	//----- nvinfo : EIATTR_MERCURY_ISA_VERSION
	.align		4
        /*0070*/ 	.byte	0x03, 0x5f
        /*0072*/ 	.short	0x0101


	//----- nvinfo : EIATTR_VRC_CTA_INIT_COUNT
	.align		4
        /*0074*/ 	.byte	0x02, 0x4a
	.zero		1
	.zero		1


	//----- nvinfo : EIATTR_EXIT_INSTR_OFFSETS
	.align		4
        /*0078*/ 	.byte	0x04, 0x1c
        /*007a*/ 	.short	(.L_67 - .L_66)


	//   ....[0]....
.L_66:
        /*007c*/ 	.word	0x000000d0


	//   ....[1]....
        /*0080*/ 	.word	0x00000150


	//   ....[2]....
        /*0084*/ 	.word	0x00000540


	//   ....[3]....
        /*0088*/ 	.word	0x00000730


	//   ....[4]....
        /*008c*/ 	.word	0x000008a0


	//   ....[5]....
        /*0090*/ 	.word	0x00000a20


	//----- nvinfo : EIATTR_CBANK_PARAM_SIZE
	.align		4
.L_67:
        /*0094*/ 	.byte	0x03, 0x19
        /*0096*/ 	.short	0x0020


	//----- nvinfo : EIATTR_PARAM_CBANK
	.align		4
        /*0098*/ 	.byte	0x04, 0x0a
        /*009a*/ 	.short	(.L_69 - .L_68)
	.align		4
.L_68:
        /*009c*/ 	.word	index@(.nv.constant0._ZN36_GLOBAL__N__0f6441ae_4_k_cu_32d3bb965primeEjjjjPKfPf)
        /*00a0*/ 	.short	0x0380
        /*00a2*/ 	.short	0x0020


	//----- nvinfo : EIATTR_SW_WAR
	.align		4
.L_69:
        /*00a4*/ 	.byte	0x04, 0x36
        /*00a6*/ 	.short	(.L_71 - .L_70)
.L_70:
        /*00a8*/ 	.word	0x00000008
.L_71:


//--------------------- .nv.info._ZN36_GLOBAL__N__0f6441ae_4_k_cu_32d3bb962bpEjjjfjPKfPfS2_S2_S2_ --------------------------
	.section	.nv.info._ZN36_GLOBAL__N__0f6441ae_4_k_cu_32d3bb962bpEjjjfjPKfPfS2_S2_S2_,"",@"SHT_CUDA_INFO"
	.sectionflags	@""
	.align	4


	//----- nvinfo : EIATTR_CUDA_API_VERSION
	.align		4
        /*0000*/ 	.byte	0x04, 0x37
        /*0002*/ 	.short	(.L_73 - .L_72)
.L_72:
        /*0004*/ 	.word	0x00000082


	//----- nvinfo : EIATTR_KPARAM_INFO
	.align		4
.L_73:
        /*0008*/ 	.byte	0x04, 0x17
        /*000a*/ 	.short	(.L_75 - .L_74)
.L_74:
        /*000c*/ 	.word	0x00000000
        /*0010*/ 	.short	0x0009
        /*0012*/ 	.short	0x0038
        /*0014*/ 	.byte	0x00, 0xf5, 0x21, 0x00


	//----- nvinfo : EIATTR_KPARAM_INFO
	.align		4
.L_75:
        /*0018*/ 	.byte	0x04, 0x17
        /*001a*/ 	.short	(.L_77 - .L_76)
.L_76:
        /*001c*/ 	.word	0x00000000
        /*0020*/ 	.short	0x0008
        /*0022*/ 	.short	0x0030
        /*0024*/ 	.byte	0x00, 0xf5, 0x21, 0x00


	//----- nvinfo : EIATTR_KPARAM_INFO
	.align		4
.L_77:
        /*0028*/ 	.byte	0x04, 0x17
        /*002a*/ 	.short	(.L_79 - .L_78)
.L_78:
        /*002c*/ 	.word	0x00000000
        /*0030*/ 	.short	0x0007
        /*0032*/ 	.short	0x0028
        /*0034*/ 	.byte	0x00, 0xf5, 0x21, 0x00


	//----- nvinfo : EIATTR_KPARAM_INFO
	.align		4
.L_79:
        /*0038*/ 	.byte	0x04, 0x17
        /*003a*/ 	.short	(.L_81 - .L_80)
.L_80:
        /*003c*/ 	.word	0x00000000
        /*0040*/ 	.short	0x0006
        /*0042*/ 	.short	0x0020
        /*0044*/ 	.byte	0x00, 0xf5, 0x21, 0x00


	//----- nvinfo : EIATTR_KPARAM_INFO
	.align		4
.L_81:
        /*0048*/ 	.byte	0x04, 0x17
        /*004a*/ 	.short	(.L_83 - .L_82)
.L_82:
        /*004c*/ 	.word	0x00000000
        /*0050*/ 	.short	0x0005
        /*0052*/ 	.short	0x0018
        /*0054*/ 	.byte	0x00, 0xf5, 0x21, 0x00


	//----- nvinfo : EIATTR_KPARAM_INFO
	.align		4
.L_83:
        /*0058*/ 	.byte	0x04, 0x17
        /*005a*/ 	.short	(.L_85 - .L_84)
.L_84:
        /*005c*/ 	.word	0x00000000
        /*0060*/ 	.short	0x0004
        /*0062*/ 	.short	0x0010
        /*0064*/ 	.byte	0x00, 0xf0, 0x11, 0x00


	//----- nvinfo : EIATTR_KPARAM_INFO
	.align		4
.L_85:
        /*0068*/ 	.byte	0x04, 0x17
        /*006a*/ 	.short	(.L_87 - .L_86)
.L_86:
        /*006c*/ 	.word	0x00000000
        /*0070*/ 	.short	0x0003
        /*0072*/ 	.short	0x000c
        /*0074*/ 	.byte	0x00, 0xf0, 0x11, 0x00


	//----- nvinfo : EIATTR_KPARAM_INFO
	.align		4
.L_87:
        /*0078*/ 	.byte	0x04, 0x17
        /*007a*/ 	.short	(.L_89 - .L_88)
.L_88:
        /*007c*/ 	.word	0x00000000
        /*0080*/ 	.short	0x0002
        /*0082*/ 	.short	0x0008
        /*0084*/ 	.byte	0x00, 0xf0, 0x11, 0x00


	//----- nvinfo : EIATTR_KPARAM_INFO
	.align		4
.L_89:
        /*0088*/ 	.byte	0x04, 0x17
        /*008a*/ 	.short	(.L_91 - .L_90)
.L_90:
        /*008c*/ 	.word	0x00000000
        /*0090*/ 	.short	0x0001
        /*0092*/ 	.short	0x0004
        /*0094*/ 	.byte	0x00, 0xf0, 0x11, 0x00


	//----- nvinfo : EIATTR_KPARAM_INFO
	.align		4
.L_91:
        /*0098*/ 	.byte	0x04, 0x17
        /*009a*/ 	.short	(.L_93 - .L_92)
.L_92:
        /*009c*/ 	.word	0x00000000
        /*00a0*/ 	.short	0x0000
        /*00a2*/ 	.short	0x0000
        /*00a4*/ 	.byte	0x00, 0xf0, 0x11, 0x00


	//----- nvinfo : EIATTR_SPARSE_MMA_MASK
	.align		4
.L_93:
        /*00a8*/ 	.byte	0x03, 0x50
        /*00aa*/ 	.short	0x0000


	//----- nvinfo : EIATTR_MAXREG_COUNT
	.align		4
        /*00ac*/ 	.byte	0x03, 0x1b
        /*00ae*/ 	.short	0x00ff


	//----- nvinfo : EIATTR_MERCURY_ISA_VERSION
	.align		4
        /*00b0*/ 	.byte	0x03, 0x5f
        /*00b2*/ 	.short	0x0101


	//----- nvinfo : EIATTR_VRC_CTA_INIT_COUNT
	.align		4
        /*00b4*/ 	.byte	0x02, 0x4a
	.zero		1
	.zero		1


	//----- nvinfo : EIATTR_EXIT_INSTR_OFFSETS
	.align		4
        /*00b8*/ 	.byte	0x04, 0x1c
        /*00ba*/ 	.short	(.L_95 - .L_94)


	//   ....[0]....
.L_94:
        /*00bc*/ 	.word	0x00000110


	//   ....[1]....
        /*00c0*/ 	.word	0x00000160


	//   ....[2]....
        /*00c4*/ 	.word	0x0000eef0


	//   ....[3]....
        /*00c8*/ 	.word	0x0000f350


	//   ....[4]....
        /*00cc*/ 	.word	0x0000f540


	//   ....[5]....
        /*00d0*/ 	.word	0x0000f670


	//   ....[6]....
        /*00d4*/ 	.word	0x0000f780


	//----- nvinfo : EIATTR_CRS_STACK_SIZE
	.align		4
.L_95:
        /*00d8*/ 	.byte	0x04, 0x1e
        /*00da*/ 	.short	(.L_97 - .L_96)
.L_96:
        /*00dc*/ 	.word	0x00000000


	//----- nvinfo : EIATTR_CBANK_PARAM_SIZE
	.align		4
.L_97:
        /*00e0*/ 	.byte	0x03, 0x19
        /*00e2*/ 	.short	0x0040


	//----- nvinfo : EIATTR_PARAM_CBANK
	.align		4
        /*00e4*/ 	.byte	0x04, 0x0a
        /*00e6*/ 	.short	(.L_99 - .L_98)
	.align		4
.L_98:
        /*00e8*/ 	.word	index@(.nv.constant0._ZN36_GLOBAL__N__0f6441ae_4_k_cu_32d3bb962bpEjjjfjPKfPfS2_S2_S2_)
        /*00ec*/ 	.short	0x0380
        /*00ee*/ 	.short	0x0040


	//----- nvinfo : EIATTR_SW_WAR
	.align		4
.L_99:
        /*00f0*/ 	.byte	0x04, 0x36
        /*00f2*/ 	.short	(.L_101 - .L_100)
.L_100:
        /*00f4*/ 	.word	0x00000008
.L_101:


//--------------------- .nv.info._ZN36_GLOBAL__N__0f6441ae_4_k_cu_32d3bb9619fill_next_layer_potEjjjjjPKfPf --------------------------
	.section	.nv.info._ZN36_GLOBAL__N__0f6441ae_4_k_cu_32d3bb9619fill_next_layer_potEjjjjjPKfPf,"",@"SHT_CUDA_INFO"
	.sectionflags	@""
	.align	4


	//----- nvinfo : EIATTR_CUDA_API_VERSION
	.align		4
        /*0000*/ 	.byte	0x04, 0x37
        /*0002*/ 	.short	(.L_103 - .L_102)
.L_102:
        /*0004*/ 	.word	0x00000082


	//----- nvinfo : EIATTR_KPARAM_INFO
	.align		4
.L_103:
        /*0008*/ 	.byte	0x04, 0x17
        /*000a*/ 	.short	(.L_105 - .L_104)
.L_104:
        /*000c*/ 	.word	0x00000000
        /*0010*/ 	.short	0x0006
        /*0012*/ 	.short	0x0020
        /*0014*/ 	.byte	0x00, 0xf5, 0x21, 0x00


	//----- nvinfo : EIATTR_KPARAM_INFO
	.align		4
.L_105:
        /*0018*/ 	.byte	0x04, 0x17
        /*001a*/ 	.short	(.L_107 - .L_106)
.L_106:
        /*001c*/ 	.word	0x00000000
        /*0020*/ 	.short	0x0005
        /*0022*/ 	.short	0x0018
        /*0024*/ 	.byte	0x00, 0xf5, 0x21, 0x00


	//----- nvinfo : EIATTR_KPARAM_INFO
	.align		4
.L_107:
        /*0028*/ 	.byte	0x04, 0x17
        /*002a*/ 	.short	(.L_109 - .L_108)
.L_108:
        /*002c*/ 	.word	0x00000000
        /*0030*/ 	.short	0x0004
        /*0032*/ 	.short	0x0010
        /*0034*/ 	.byte	0x00, 0xf0, 0x11, 0x00


	//----- nvinfo : EIATTR_KPARAM_INFO
	.align		4
.L_109:
        /*0038*/ 	.byte	0x04, 0x17
        /*003a*/ 	.short	(.L_111 - .L_110)
.L_110:
        /*003c*/ 	.word	0x00000000
        /*0040*/ 	.short	0x0003
        /*0042*/ 	.short	0x000c
        /*0044*/ 	.byte	0x00, 0xf0, 0x11, 0x00


	//----- nvinfo : EIATTR_KPARAM_INFO
	.align		4
.L_111:
        /*0048*/ 	.byte	0x04, 0x17
        /*004a*/ 	.short	(.L_113 - .L_112)
.L_112:
        /*004c*/ 	.word	0x00000000
        /*0050*/ 	.short	0x0002
        /*0052*/ 	.short	0x0008
        /*0054*/ 	.byte	0x00, 0xf0, 0x11, 0x00


	//----- nvinfo : EIATTR_KPARAM_INFO
	.align		4
.L_113:
        /*0058*/ 	.byte	0x04, 0x17
        /*005a*/ 	.short	(.L_115 - .L_114)
.L_114:
        /*005c*/ 	.word	0x00000000
        /*0060*/ 	.short	0x0001
        /*0062*/ 	.short	0x0004
        /*0064*/ 	.byte	0x00, 0xf0, 0x11, 0x00


	//----- nvinfo : EIATTR_KPARAM_INFO
	.align		4
.L_115:
        /*0068*/ 	.byte	0x04, 0x17
        /*006a*/ 	.short	(.L_117 - .L_116)
.L_116:
        /*006c*/ 	.word	0x00000000
        /*0070*/ 	.short	0x0000
        /*0072*/ 	.short	0x0000
        /*0074*/ 	.byte	0x00, 0xf0, 0x11, 0x00


	//----- nvinfo : EIATTR_SPARSE_MMA_MASK
	.align		4
.L_117:
        /*0078*/ 	.byte	0x03, 0x50
        /*007a*/ 	.short	0x0000


	//----- nvinfo : EIATTR_MAXREG_COUNT
	.align		4
        /*007c*/ 	.byte	0x03, 0x1b
        /*007e*/ 	.short	0x00ff


	//----- nvinfo : EIATTR_MERCURY_ISA_VERSION
	.align		4
        /*0080*/ 	.byte	0x03, 0x5f
        /*0082*/ 	.short	0x0101


	//----- nvinfo : EIATTR_VRC_CTA_INIT_COUNT
	.align		4
        /*0084*/ 	.byte	0x02, 0x4a
	.zero		1
	.zero		1


	//----- nvinfo : EIATTR_EXIT_INSTR_OFFSETS
	.align		4
        /*0088*/ 	.byte	0x04, 0x1c
        /*008a*/ 	.short	(.L_119 - .L_118)


	//   ....[0]....
.L_118:
        /*008c*/ 	.word	0x000000d0


	//   ....[1]....
        /*0090*/ 	.word	0x000015f0


	//   ....[2]....
        /*0094*/ 	.word	0x000021b0


	//   ....[3]....
        /*0098*/ 	.word	0x000021c0


	//   ....[4]....
        /*009c*/ 	.word	0x00002770


	//   ....[5]....
        /*00a0*/ 	.word	0x00002a30


	//   ....[6]....
        /*00a4*/ 	.word	0x00002bf0


	//   ....[7]....
        /*00a8*/ 	.word	0x00002d70


	//----- nvinfo : EIATTR_CRS_STACK_SIZE
	.align		4
.L_119:
        /*00ac*/ 	.byte	0x04, 0x1e
        /*00ae*/ 	.short	(.L_121 - .L_120)
.L_120:
        /*00b0*/ 	.word	0x00000000


	//----- nvinfo : EIATTR_CBANK_PARAM_SIZE
	.align		4
.L_121:
        /*00b4*/ 	.byte	0x03, 0x19
        /*00b6*/ 	.short	0x0028


	//----- nvinfo : EIATTR_PARAM_CBANK
	.align		4
        /*00b8*/ 	.byte	0x04, 0x0a
        /*00ba*/ 	.short	(.L_123 - .L_122)
	.align		4
.L_122:
        /*00bc*/ 	.word	index@(.nv.constant0._ZN36_GLOBAL__N__0f6441ae_4_k_cu_32d3bb9619fill_next_layer_potEjjjjjPKfPf)
        /*00c0*/ 	.short	0x0380
        /*00c2*/ 	.short	0x0028


	//----- nvinfo : EIATTR_SW_WAR
	.align		4
.L_123:
        /*00c4*/ 	.byte	0x04, 0x36
        /*00c6*/ 	.short	(.L_125 - .L_124)
.L_124:
        /*00c8*/ 	.word	0x00000008
.L_125:


//--------------------- .nv.callgraph             --------------------------
	.section	.nv.callgraph,"",@"SHT_CUDA_CALLGRAPH"
	.align	4
	.sectionentsize	8
	.align		4
        /*0000*/ 	.word	0x00000000
	.align		4
        /*0004*/ 	.word	0xffffffff
	.align		4
        /*0008*/ 	.word	0x00000000
	.align		4
        /*000c*/ 	.word	0xfffffffe
	.align		4
        /*0010*/ 	.word	0x00000000
	.align		4
        /*0014*/ 	.word	0xfffffffd
	.align		4
        /*0018*/ 	.word	0x00000000
	.align		4
        /*001c*/ 	.word	0xfffffffc


//--------------------- .text._ZN36_GLOBAL__N__0f6441ae_4_k_cu_32d3bb9611get_resultsEjjjPKfS1_S1_S1_S1_Ph --------------------------
	.section	.text._ZN36_GLOBAL__N__0f6441ae_4_k_cu_32d3bb9611get_resultsEjjjPKfS1_S1_S1_S1_Ph,"ax",@progbits
	.align	128
.text._ZN36_GLOBAL__N__0f6441ae_4_k_cu_32d3bb9611get_resultsEjjjPKfS1_S1_S1_S1_Ph:
        .type           _ZN36_GLOBAL__N__0f6441ae_4_k_cu_32d3bb9611get_resultsEjjjPKfS1_S1_S1_S1_Ph,@function
        .size           _ZN36_GLOBAL__N__0f6441ae_4_k_cu_32d3bb9611get_resultsEjjjPKfS1_S1_S1_S1_Ph,(.L_x_195 - _ZN36_GLOBAL__N__0f6441ae_4_k_cu_32d3bb9611get_resultsEjjjPKfS1_S1_S1_S1_Ph)
        .other          _ZN36_GLOBAL__N__0f6441ae_4_k_cu_32d3bb9611get_resultsEjjjPKfS1_S1_S1_S1_Ph,@"STO_CUDA_ENTRY STV_DEFAULT"
_ZN36_GLOBAL__N__0f6441ae_4_k_cu_32d3bb9611get_resultsEjjjPKfS1_S1_S1_S1_Ph:
[----:B------:R-:W-:Y:S01]  /*0000*/  LDC R1, c[0x0][0x37c] ;  /* 0x0000df00ff017b82 */ /* 0x000fe20000000800 */
[----:B------:R-:W0:Y:S07]  /*0010*/  S2R R2, SR_TID.Y ;  /* 0x0000000000027919 */ /* 0x000e2e0000002200 */
[----:B------:R-:W1:Y:S01]  /*0020*/  LDC R0, c[0x0][0x360] ;  /* 0x0000d800ff007b82 */ /* 0x000e620000000800 */
[----:B------:R-:W2:Y:S01]  /*0030*/  LDCU UR4, c[0x0][0x388] ;  /* 0x00007100ff0477ac */ /* 0x000ea20008000800 */
[----:B------:R-:W1:Y:S06]  /*0040*/  S2R R5, SR_TID.X ;  /* 0x0000000000057919 */ /* 0x000e6c0000002100 */
[----:B------:R-:W0:Y:S08]  /*0050*/  S2UR UR6, SR_CTAID.Y ;  /* 0x00000000000679c3 */ /* 0x000e300000002600 */
[----:B------:R-:W0:Y:S01]  /*0060*/  LDC R3, c[0x0][0x364] ;  /* 0x0000d900ff037b82 */ /* 0x000e220000000800 */
[----:B--2---:R-:W-:-:S07]  /*0070*/  UIADD3 UR4, UPT, UPT, UR4, -0x1, URZ ;  /* 0xffffffff04047890 */ /* 0x004fce000fffe0ff */
[----:B------:R-:W1:Y:S08]  /*0080*/  S2UR UR5, SR_CTAID.X ;  /* 0x00000000000579c3 */ /* 0x000e700000002500 */
[----:B------:R-:W2:Y:S01]  /*0090*/  LDC R4, c[0x0][0x384] ;  /* 0x0000e100ff047b82 */ /* 0x000ea20000000800 */
[----:B0-----:R-:W-:-:S05]  /*00a0*/  IMAD R3, R3, UR6, R2 ;  /* 0x0000000603037c24 */ /* 0x001fca000f8e0202 */
[----:B------:R-:W-:Y:S01]  /*00b0*/  ISETP.NE.AND P0, PT, R3, RZ, PT ;  /* 0x000000ff0300720c */ /* 0x000fe20003f05270 */
[----:B-1----:R-:W-:-:S05]  /*00c0*/  IMAD R0, R0, UR5, R5 ;  /* 0x0000000500007c24 */ /* 0x002fca000f8e0205 */
[----:B------:R-:W-:Y:S01]  /*00d0*/  ISETP.EQ.OR P0, PT, R0, RZ, !P0 ;  /* 0x000000ff0000720c */ /* 0x000fe20004702670 */
[----:B--2---:R-:W-:-:S05]  /*00e0*/  VIADD R5, R4, 0xffffffff ;  /* 0xffffffff04057836 */ /* 0x004fca0000000000 */
[----:B------:R-:W-:-:S04]  /*00f0*/  ISETP.GE.U32.OR P0, PT, R0, R5, P0 ;  /* 0x000000050000720c */ /* 0x000fc80000706470 */
[----:B------:R-:W-:-:S13]  /*0100*/  ISETP.GE.U32.OR P0, PT, R3, UR4, P0 ;  /* 0x0000000403007c0c */ /* 0x000fda0008706470 */
[----:B------:R-:W-:Y:S05]  /*0110*/  @P0 EXIT ;  /* 0x000000000000094d */ /* 0x000fea0003800000 */
[----:B------:R-:W0:Y:S01]  /*0120*/  LDCU UR4, c[0x0][0x380] ;  /* 0x00007000ff0477ac */ /* 0x000e220008000800 */
[C---:B------:R-:W-:Y:S02]  /*0130*/  VIADD R7, R3.reuse, 0xffffffff ;  /* 0xffffffff03077836 */ /* 0x040fe40000000000 */
[CC--:B------:R-:W-:Y:S01]  /*0140*/  IMAD R5, R3.reuse, R4.reuse, R4 ;  /* 0x0000000403057224 */ /* 0x0c0fe200078e0204 */
[----:B------:R-:W1:Y:S01]  /*0150*/  LDCU.64 UR8, c[0x0][0x358] ;  /* 0x00006b00ff0877ac */ /* 0x000e620008000a00 */
[-CC-:B------:R-:W-:Y:S02]  /*0160*/  IMAD R14, R3, R4.reuse, R0.reuse ;  /* 0x00000004030e7224 */ /* 0x180fe400078e0200 */
[--C-:B------:R-:W-:Y:S02]  /*0170*/  IMAD R7, R7, R4, R0.reuse ;  /* 0x0000000407077224 */ /* 0x100fe400078e0200 */
[----:B------:R-:W-:Y:S01]  /*0180*/  IMAD.IADD R5, R0, 0x1, R5 ;  /* 0x0000000100057824 */ /* 0x000fe200078e0205 */
[----:B------:R-:W-:Y:S01]  /*0190*/  PRMT R0, RZ, 0x7610, R0 ;  /* 0x00007610ff007816 */ /* 0x000fe20000000000 */
[----:B0-----:R-:W-:-:S09]  /*01a0*/  UISETP.NE.AND UP0, UPT, UR4, URZ, UPT ;  /* 0x000000ff0400728c */ /* 0x001fd2000bf05270 */
[----:B-1----:R-:W-:Y:S05]  /*01b0*/  BRA.U !UP0, `(.L_x_0) ;  /* 0x0000000908fc7547 */ /* 0x002fea000b800000 */
[----:B------:R-:W-:Y:S01]  /*01c0*/  UISETP.GE.U32.AND UP0, UPT, UR4, 0x4, UPT ;  /* 0x000000040400788c */ /* 0x000fe2000bf06070 */
[C---:B------:R-:W-:Y:S01]  /*01d0*/  VIADD R20, R14.reuse, 0xffffffff ;  /* 0xffffffff0e147836 */ /* 0x040fe20000000000 */
[----:B------:R-:W-:Y:S02]  /*01e0*/  ULOP3.LUT UR5, UR4, 0x3, URZ, 0xc0, !UPT ;  /* 0x0000000304057892 */ /* 0x000fe4000f8ec0ff */
[----:B------:R-:W-:Y:S02]  /*01f0*/  IMAD R18, R14, UR4, RZ ;  /* 0x000000040e127c24 */ /* 0x000fe4000f8e02ff */
[----:B------:R-:W-:Y:S01]  /*0200*/  IMAD R16, R5, UR4, RZ ;  /* 0x0000000405107c24 */ /* 0x000fe2000f8e02ff */
[----:B------:R-:W-:Y:S01]  /*0210*/  UISETP.NE.AND UP1, UPT, UR5, URZ, UPT ;  /* 0x000000ff0500728c */ /* 0x000fe2000bf25270 */
[----:B------:R-:W-:Y:S02]  /*0220*/  IMAD R17, R7, UR4, RZ ;  /* 0x0000000407117c24 */ /* 0x000fe4000f8e02ff */
[----:B------:R-:W-:-:S02]  /*0230*/  IMAD.MOV.U32 R2, RZ, RZ, 0x7f7fffff ;  /* 0x7f7fffffff027424 */ /* 0x000fc400078e00ff */
[----:B------:R-:W-:Y:S02]  /*0240*/  IMAD.MOV.U32 R19, RZ, RZ, RZ ;  /* 0x000000ffff137224 */ /* 0x000fe400078e00ff */
[----:B------:R-:W-:Y:S02]  /*0250*/  IMAD.MOV.U32 R0, RZ, RZ, RZ ;  /* 0x000000ffff007224 */ /* 0x000fe400078e00ff */
[----:B------:R-:W-:Y:S02]  /*0260*/  IMAD R20, R20, UR4, RZ ;  /* 0x0000000414147c24 */ /* 0x000fe4000f8e02ff */
[----:B------:R-:W-:Y:S01]  /*0270*/  VIADD R22, R18, UR4 ;  /* 0x0000000412167c36 */ /* 0x000fe20008000000 */
[----:B------:R-:W-:Y:S06]  /*0280*/  BRA.U !UP0, `(.L_x_1) ;  /* 0x0000000508687547 */ /* 0x000fec000b800000 */
[----:B------:R-:W0:Y:S01]  /*0290*/  LDCU.128 UR12, c[0x0][0x390] ;  /* 0x00007200ff0c77ac */ /* 0x000e220008000c00 */
[----:B------:R-:W-:Y:S02]  /*02a0*/  IMAD.MOV.U32 R2, RZ, RZ, 0x7f7fffff ;  /* 0x7f7fffffff027424 */ /* 0x000fe400078e00ff */
[----:B------:R-:W-:Y:S01]  /*02b0*/  IMAD.MOV.U32 R15, RZ, RZ, RZ ;  /* 0x000000ffff0f7224 */ /* 0x000fe200078e00ff */
[----:B------:R-:W1:Y:S01]  /*02c0*/  LDCU.128 UR16, c[0x0][0x3a0] ;  /* 0x00007400ff1077ac */ /* 0x000e620008000c00 */
[----:B------:R-:W-:Y:S01]  /*02d0*/  IMAD.MOV.U32 R0, RZ, RZ, RZ ;  /* 0x000000ffff007224 */ /* 0x000fe200078e00ff */
[----:B------:R-:W2:Y:S01]  /*02e0*/  LDCU.64 UR6, c[0x0][0x3b0] ;  /* 0x00007600ff0677ac */ /* 0x000ea20008000a00 */
[----:B0-----:R-:W-:Y:S02]  /*02f0*/  LEA R12, P0, R16, UR12, 0x2 ;  /* 0x0000000c100c7c11 */ /* 0x001fe4000f8010ff */
[----:B------:R-:W-:Y:S02]  /*0300*/  LEA R6, P1, R17, UR14, 0x2 ;  /* 0x0000000e11067c11 */ /* 0x000fe4000f8210ff */
[----:B-1----:R-:W-:-:S02]  /*0310*/  LEA R10, P2, R22, UR16, 0x2 ;  /* 0x00000010160a7c11 */ /* 0x002fc4000f8410ff */
[----:B------:R-:W-:Y:S02]  /*0320*/  LEA R8, P4, R20, UR18, 0x2 ;  /* 0x0000001214087c11 */ /* 0x000fe4000f8810ff */
[----:B--2---:R-:W-:Y:S01]  /*0330*/  LEA R4, P3, R18, UR6, 0x2 ;  /* 0x0000000612047c11 */ /* 0x004fe2000f8610ff */
[----:B------:R-:W-:Y:S01]  /*0340*/  ULOP3.LUT UR6, UR4, 0xfffffffc, URZ, 0xc0, !UPT ;  /* 0xfffffffc04067892 */ /* 0x000fe2000f8ec0ff */
[----:B------:R-:W-:Y:S02]  /*0350*/  LEA.HI.X R13, R16, UR13, RZ, 0x2, P0 ;  /* 0x0000000d100d7c11 */ /* 0x000fe400080f14ff */
[----:B------:R-:W-:Y:S02]  /*0360*/  LEA.HI.X R3, R22, UR17, RZ, 0x2, P2 ;  /* 0x0000001116037c11 */ /* 0x000fe400090f14ff */
[----:B------:R-:W-:Y:S01]  /*0370*/  LEA.HI.X R9, R20, UR19, RZ, 0x2, P4 ;  /* 0x0000001314097c11 */ /* 0x000fe2000a0f14ff */
[----:B------:R-:W-:Y:S01]  /*0380*/  IMAD.U32 R19, RZ, RZ, UR6 ;  /* 0x00000006ff137e24 */ /* 0x000fe2000f8e00ff */
[----:B------:R-:W-:-:S02]  /*0390*/  LEA.HI.X R5, R18, UR7, RZ, 0x2, P3 ;  /* 0x0000000712057c11 */ /* 0x000fc400098f14ff */
[----:B------:R-:W-:Y:S02]  /*03a0*/  LEA.HI.X R7, R17, UR15, RZ, 0x2, P1 ;  /* 0x0000000f11077c11 */ /* 0x000fe400088f14ff */
[----:B------:R-:W-:Y:S02]  /*03b0*/  IADD3 R12, P0, PT, R12, 0x8, RZ ;  /* 0x000000080c0c7810 */ /* 0x000fe40007f1e0ff */
[----:B------:R-:W-:Y:S02]  /*03c0*/  IADD3 R10, P2, PT, R10, 0x8, RZ ;  /* 0x000000080a0a7810 */ /* 0x000fe40007f5e0ff */
[----:B------:R-:W-:Y:S01]  /*03d0*/  IADD3 R4, P3, PT, R4, 0x8, RZ ;  /* 0x0000000804047810 */ /* 0x000fe20007f7e0ff */
[----:B------:R-:W-:Y:S01]  /*03e0*/  IMAD.X R13, RZ, RZ, R13, P0 ;  /* 0x000000ffff0d7224 */ /* 0x000fe200000e060d */
[----:B------:R-:W-:Y:S01]  /*03f0*/  IADD3 R8, P4, PT, R8, 0x8, RZ ;  /* 0x0000000808087810 */ /* 0x000fe20007f9e0ff */
[----:B------:R-:W-:Y:S01]  /*0400*/  IMAD.X R3, RZ, RZ, R3, P2 ;  /* 0x000000ffff037224 */ /* 0x000fe200010e0603 */
[----:B------:R-:W-:Y:S01]  /*0410*/  IADD3 R6, P1, PT, R6, 0x8, RZ ;  /* 0x0000000806067810 */ /* 0x000fe20007f3e0ff */
[----:B------:R-:W-:-:S02]  /*0420*/  IMAD.X R5, RZ, RZ, R5, P3 ;  /* 0x000000ffff057224 */ /* 0x000fc400018e0605 */
[----:B------:R-:W-:Y:S01]  /*0430*/  IMAD.X R9, RZ, RZ, R9, P4 ;  /* 0x000000ffff097224 */ /* 0x000fe200020e0609 */
[----:B------:R-:W-:-:S09]  /*0440*/  IADD3.X R7, PT, PT, RZ, R7, RZ, P1, !PT ;  /* 0x00000007ff077210 */ /* 0x000fd20000ffe4ff */
.L_x_2:
[----:B------:R-:W2:Y:S04]  /*0450*/  LDG.E R21, desc[UR8][R12.64+-0x8] ;  /* 0xfffff8080c157981 */ /* 0x000ea8000c1e1900 */
[----:B------:R-:W2:Y:S01]  /*0460*/  LDG.E R24, desc[UR8][R6.64+-0x8] ;  /* 0xfffff80806187981 */ /* 0x000ea2000c1e1900 */
[----:B------:R-:W-:-:S03]  /*0470*/  IMAD.MOV.U32 R11, RZ, RZ, R3 ;  /* 0x000000ffff0b7224 */ /* 0x000fc600078e0003 */
[----:B------:R-:W3:Y:S04]  /*0480*/  LDG.E R23, desc[UR8][R8.64+-0x8] ;  /* 0xfffff80808177981 */ /* 0x000ee8000c1e1900 */
[----:B------:R-:W4:Y:S04]  /*0490*/  LDG.E R3, desc[UR8][R10.64+-0x8] ;  /* 0xfffff8080a037981 */ /* 0x000f28000c1e1900 */
[----:B------:R-:W5:Y:S04]  /*04a0*/  LDG.E R25, desc[UR8][R4.64+-0x8] ;  /* 0xfffff80804197981 */ /* 0x000f68000c1e1900 */
[----:B------:R0:W5:Y:S01]  /*04b0*/  LDG.E R27, desc[UR8][R4.64+0x4] ;  /* 0x00000408041b7981 */ /* 0x000162000c1e1900 */
[----:B--2---:R-:W-:-:S03]  /*04c0*/  FADD R26, R21, R24 ;  /* 0x00000018151a7221 */ /* 0x004fc60000000000 */
[----:B------:R-:W2:Y:S04]  /*04d0*/  LDG.E R24, desc[UR8][R12.64+-0x4] ;  /* 0xfffffc080c187981 */ /* 0x000ea8000c1e1900 */
[----:B------:R-:W2:Y:S01]  /*04e0*/  LDG.E R21, desc[UR8][R6.64+-0x4] ;  /* 0xfffffc0806157981 */ /* 0x000ea2000c1e1900 */
[----:B----4-:R-:W-:-:S03]  /*04f0*/  FADD R26, R26, R3 ;  /* 0x000000031a1a7221 */ /* 0x010fc60000000000 */
[----:B------:R-:W4:Y:S01]  /*0500*/  LDG.E R3, desc[UR8][R10.64+-0x4] ;  /* 0xfffffc080a037981 */ /* 0x000f22000c1e1900 */
[----:B---3--:R-:W-:-:S03]  /*0510*/  FADD R26, R26, R23 ;  /* 0x000000171a1a7221 */ /* 0x008fc60000000000 */
[----:B------:R-:W3:Y:S01]  /*0520*/  LDG.E R23, desc[UR8][R8.64+-0x4] ;  /* 0xfffffc0808177981 */ /* 0x000ee2000c1e1900 */
[----:B-----5:R-:W-:Y:S01]  /*0530*/  FADD R25, R26, R25 ;  /* 0x000000191a197221 */ /* 0x020fe20000000000 */
[----:B--2---:R-:W-:Y:S02]  /*0540*/  FADD R26, R24, R21 ;  /* 0x00000015181a7221 */ /* 0x004fe40000000000 */
[----:B------:R-:W2:Y:S04]  /*0550*/  LDG.E R21, desc[UR8][R12.64] ;  /* 0x000000080c157981 */ /* 0x000ea8000c1e1900 */
[----:B------:R-:W2:Y:S01]  /*0560*/  LDG.E R24, desc[UR8][R6.64] ;  /* 0x0000000806187981 */ /* 0x000ea2000c1e1900 */
[----:B------:R-:W-:Y:S01]  /*0570*/  FSETP.GEU.AND P1, PT, R25, R2, PT ;  /* 0x000000021900720b */ /* 0x000fe20003f2e000 */
[----:B----4-:R-:W-:-:S02]  /*0580*/  FADD R26, R26, R3 ;  /* 0x000000031a1a7221 */ /* 0x010fc40000000000 */
[----:B------:R-:W4:Y:S01]  /*0590*/  LDG.E R3, desc[UR8][R4.64+-0x4] ;  /* 0xfffffc0804037981 */ /* 0x000f22000c1e1900 */
[----:B------:R-:W-:-:S03]  /*05a0*/  FSEL R2, R25, R2, !P1 ;  /* 0x0000000219027208 */ /* 0x000fc60004800000 */
[----:B------:R-:W5:Y:S01]  /*05b0*/  LDG.E R25, desc[UR8][R10.64] ;  /* 0x000000080a197981 */ /* 0x000f62000c1e1900 */
[----:B---3--:R-:W-:-:S03]  /*05c0*/  FADD R26, R26, R23 ;  /* 0x000000171a1a7221 */ /* 0x008fc60000000000 */
[----:B------:R-:W3:Y:S01]  /*05d0*/  LDG.E R23, desc[UR8][R8.64] ;  /* 0x0000000808177981 */ /* 0x000ee2000c1e1900 */
[----:B--2---:R-:W-:-:S03]  /*05e0*/  FADD R24, R21, R24 ;  /* 0x0000001815187221 */ /* 0x004fc60000000000 */
[----:B------:R-:W2:Y:S01]  /*05f0*/  LDG.E R21, desc[UR8][R4.64] ;  /* 0x0000000804157981 */ /* 0x000ea2000c1e1900 */
[----:B----4-:R-:W-:Y:S01]  /*0600*/  FADD R3, R26, R3 ;  /* 0x000000031a037221 */ /* 0x010fe20000000000 */
[----:B-----5:R-:W-:Y:S02]  /*0610*/  FADD R26, R24, R25 ;  /* 0x00000019181a7221 */ /* 0x020fe40000000000 */
[----:B------:R-:W4:Y:S02]  /*0620*/  LDG.E R24, desc[UR8][R12.64+0x4] ;  /* 0x000004080c187981 */ /* 0x000f24000c1e1900 */
[----:B---3--:R-:W-:Y:S02]  /*0630*/  FADD R26, R26, R23 ;  /* 0x000000171a1a7221 */ /* 0x008fe40000000000 */
[----:B------:R-:W4:Y:S04]  /*0640*/  LDG.E R25, desc[UR8][R6.64+0x4] ;  /* 0x0000040806197981 */ /* 0x000f28000c1e1900 */
[----:B------:R-:W3:Y:S01]  /*0650*/  LDG.E R23, desc[UR8][R10.64+0x4] ;  /* 0x000004080a177981 */ /* 0x000ee2000c1e1900 */
[----:B--2---:R-:W-:-:S03]  /*0660*/  FADD R21, R26, R21 ;  /* 0x000000151a157221 */ /* 0x004fc60000000000 */
[----:B------:R1:W2:Y:S01]  /*0670*/  LDG.E R26, desc[UR8][R8.64+0x4] ;  /* 0x00000408081a7981 */ /* 0x0002a2000c1e1900 */
[----:B------:R-:W-:Y:S01]  /*0680*/  FSETP.GEU.AND P2, PT, R3, R2, PT ;  /* 0x000000020300720b */ /* 0x000fe20003f4e000 */
[----:B----4-:R-:W-:-:S04]  /*0690*/  FADD R24, R24, R25 ;  /* 0x0000001918187221 */ /* 0x010fc80000000000 */
[----:B---3--:R-:W-:Y:S01]  /*06a0*/  FADD R23, R24, R23 ;  /* 0x0000001718177221 */ /* 0x008fe20000000000 */
[----:B------:R-:W-:-:S04]  /*06b0*/  FSEL R24, R3, R2, !P2 ;  /* 0x0000000203187208 */ /* 0x000fc80005000000 */
[----:B------:R-:W-:-:S04]  /*06c0*/  FSETP.GEU.AND P3, PT, R21, R24, PT ;  /* 0x000000181500720b */ /* 0x000fc80003f6e000 */
[----:B------:R-:W-:Y:S02]  /*06d0*/  FSEL R21, R21, R24, !P3 ;  /* 0x0000001815157208 */ /* 0x000fe40005800000 */
[C---:B------:R-:W-:Y:S01]  /*06e0*/  SEL R0, R15.reuse, R0, !P1 ;  /* 0x000000000f007207 */ /* 0x040fe20004800000 */
[----:B------:R-:W-:Y:S01]  /*06f0*/  @!P2 VIADD R0, R15, 0x1 ;  /* 0x000000010f00a836 */ /* 0x000fe20000000000 */
[----:B------:R-:W-:-:S05]  /*0700*/  IADD3 R12, P1, PT, R12, 0x10, RZ ;  /* 0x000000100c0c7810 */ /* 0x000fca0007f3e0ff */
[----:B------:R-:W-:Y:S02]  /*0710*/  @!P3 VIADD R0, R15, 0x2 ;  /* 0x000000020f00b836 */ /* 0x000fe40000000000 */
[----:B------:R-:W-:Y:S01]  /*0720*/  IMAD.X R13, RZ, RZ, R13, P1 ;  /* 0x000000ffff0d7224 */ /* 0x000fe200008e060d */
[----:B------:R-:W-:Y:S02]  /*0730*/  IADD3 R10, P3, PT, R10, 0x10, RZ ;  /* 0x000000100a0a7810 */ /* 0x000fe40007f7e0ff */
[----:B0-----:R-:W-:Y:S02]  /*0740*/  IADD3 R4, P4, PT, R4, 0x10, RZ ;  /* 0x0000001004047810 */ /* 0x001fe40007f9e0ff */
[----:B-1----:R-:W-:Y:S02]  /*0750*/  IADD3 R8, P5, PT, R8, 0x10, RZ ;  /* 0x0000001008087810 */ /* 0x002fe40007fbe0ff */
[----:B------:R-:W-:Y:S01]  /*0760*/  IADD3 R6, P2, PT, R6, 0x10, RZ ;  /* 0x0000001006067810 */ /* 0x000fe20007f5e0ff */
[----:B------:R-:W-:-:S02]  /*0770*/  IMAD.X R3, RZ, RZ, R11, P3 ;  /* 0x000000ffff037224 */ /* 0x000fc400018e060b */
[----:B------:R-:W-:Y:S01]  /*0780*/  IMAD.X R5, RZ, RZ, R5, P4 ;  /* 0x000000ffff057224 */ /* 0x000fe200020e0605 */
[----:B------:R-:W-:Y:S01]  /*0790*/  IADD3.X R7, PT, PT, RZ, R7, RZ, P2, !PT ;  /* 0x00000007ff077210 */ /* 0x000fe200017fe4ff */
[----:B------:R-:W-:Y:S02]  /*07a0*/  IMAD.X R9, RZ, RZ, R9, P5 ;  /* 0x000000ffff097224 */ /* 0x000fe400028e0609 */
[----:B--2---:R-:W-:-:S04]  /*07b0*/  FADD R2, R23, R26 ;  /* 0x0000001a17027221 */ /* 0x004fc80000000000 */
[----:B------:R-:W-:-:S05]  /*07c0*/  FADD R2, R2, R27 ;  /* 0x0000001b02027221 */ /* 0x000fca0000000000 */
[----:B------:R-:W-:-:S13]  /*07d0*/  FSETP.GEU.AND P0, PT, R2, R21, PT ;  /* 0x000000150200720b */ /* 0x000fda0003f0e000 */
[C---:B------:R-:W-:Y:S02]  /*07e0*/  @!P0 VIADD R0, R15.reuse, 0x3 ;  /* 0x000000030f008836 */ /* 0x040fe40000000000 */
[----:B------:R-:W-:-:S05]  /*07f0*/  VIADD R15, R15, 0x4 ;  /* 0x000000040f0f7836 */ /* 0x000fca0000000000 */
[----:B------:R-:W-:Y:S02]  /*0800*/  ISETP.NE.AND P1, PT, R15, R19, PT ;  /* 0x000000130f00720c */ /* 0x000fe40003f25270 */
[----:B------:R-:W-:-:S11]  /*0810*/  FSEL R2, R2, R21, !P0 ;  /* 0x0000001502027208 */ /* 0x000fd60004000000 */
[----:B------:R-:W-:Y:S05]  /*0820*/  @P1 BRA `(.L_x_2) ;  /* 0xfffffffc00081947 */ /* 0x000fea000383ffff */
.L_x_1:
[----:B------:R-:W-:Y:S05]  /*0830*/  BRA.U !UP1, `(.L_x_0) ;  /* 0x00000005095c7547 */ /* 0x000fea000b800000 */
[----:B------:R-:W-:Y:S02]  /*0840*/  UISETP.NE.AND UP0, UPT, UR5, 0x1, UPT ;  /* 0x000000010500788c */ /* 0x000fe4000bf05270 */
[----:B------:R-:W-:-:S04]  /*0850*/  ULOP3.LUT UR4, UR4, 0x1, URZ, 0xc0, !UPT ;  /* 0x0000000104047892 */ /* 0x000fc8000f8ec0ff */
[----:B------:R-:W-:-:S03]  /*0860*/  UISETP.NE.U32.AND UP1, UPT, UR4, 0x1, UPT ;  /* 0x000000010400788c */ /* 0x000fc6000bf25070 */
[----:B------:R-:W-:Y:S08]  /*0870*/  BRA.U !UP0, `(.L_x_3) ;  /* 0x0000000108c07547 */ /* 0x000ff0000b800000 */
[----:B------:R-:W0:Y:S01]  /*0880*/  LDCU.128 UR4, c[0x0][0x390] ;  /* 0x00007200ff0477ac */ /* 0x000e220008000c00 */
[-C--:B------:R-:W-:Y:S02]  /*0890*/  IADD3 R5, P0, PT, R16, R19.reuse, RZ ;  /* 0x0000001310057210 */ /* 0x080fe40007f1e0ff */
[-C--:B------:R-:W-:Y:S01]  /*08a0*/  IADD3 R4, P2, PT, R22, R19.reuse, RZ ;  /* 0x0000001316047210 */ /* 0x080fe20007f5e0ff */
[----:B------:R-:W1:Y:S02]  /*08b0*/  LDCU.128 UR12, c[0x0][0x3a0] ;  /* 0x00007400ff0c77ac */ /* 0x000e640008000c00 */
[----:B------:R-:W-:Y:S01]  /*08c0*/  IMAD.X R6, RZ, RZ, RZ, P0 ;  /* 0x000000ffff067224 */ /* 0x000fe200000e06ff */
[----:B------:R-:W-:Y:S01]  /*08d0*/  IADD3 R3, P0, PT, R17, R19, RZ ;  /* 0x0000001311037210 */ /* 0x000fe20007f1e0ff */
[----:B------:R-:W2:Y:S01]  /*08e0*/  LDCU.64 UR10, c[0x0][0x3b0] ;  /* 0x00007600ff0a77ac */ /* 0x000ea20008000a00 */
[----:B------:R-:W-:Y:S01]  /*08f0*/  IMAD.X R7, RZ, RZ, RZ, P2 ;  /* 0x000000ffff077224 */ /* 0x000fe200010e06ff */
[----:B0-----:R-:W-:-:S04]  /*0900*/  LEA R12, P1, R5, UR4, 0x2 ;  /* 0x00000004050c7c11 */ /* 0x001fc8000f8210ff */
[----:B------:R-:W-:Y:S01]  /*0910*/  LEA.HI.X R13, R5, UR5, R6, 0x2, P1 ;  /* 0x00000005050d7c11 */ /* 0x000fe200088f1406 */
[----:B------:R-:W-:Y:S01]  /*0920*/  IMAD.X R6, RZ, RZ, RZ, P0 ;  /* 0x000000ffff067224 */ /* 0x000fe200000e06ff */
[C---:B------:R-:W-:Y:S02]  /*0930*/  LEA R10, P1, R3.reuse, UR6, 0x2 ;  /* 0x00000006030a7c11 */ /* 0x040fe4000f8210ff */
[-C--:B------:R-:W-:Y:S01]  /*0940*/  IADD3 R5, P2, PT, R20, R19.reuse, RZ ;  /* 0x0000001314057210 */ /* 0x080fe20007f5e0ff */
[----:B------:R-:W3:Y:S01]  /*0950*/  LDG.E R21, desc[UR8][R12.64] ;  /* 0x000000080c157981 */ /* 0x000ee2000c1e1900 */
[----:B-1----:R-:W-:Y:S02]  /*0960*/  LEA R8, P0, R4, UR12, 0x2 ;  /* 0x0000000c04087c11 */ /* 0x002fe4000f8010ff */
[----:B------:R-:W-:Y:S01]  /*0970*/  LEA.HI.X R11, R3, UR7, R6, 0x2, P1 ;  /* 0x00000007030b7c11 */ /* 0x000fe200088f1406 */
[----:B------:R-:W-:Y:S01]  /*0980*/  IMAD.X R28, RZ, RZ, RZ, P2 ;  /* 0x000000ffff1c7224 */ /* 0x000fe200010e06ff */
[----:B------:R-:W-:-:S02]  /*0990*/  IADD3 R3, P1, PT, R18, R19, RZ ;  /* 0x0000001312037210 */ /* 0x000fc40007f3e0ff */
[----:B------:R-:W-:Y:S01]  /*09a0*/  LEA.HI.X R9, R4, UR13, R7, 0x2, P0 ;  /* 0x0000000d04097c11 */ /* 0x000fe200080f1407 */
[----:B------:R-:W3:Y:S01]  /*09b0*/  LDG.E R24, desc[UR8][R10.64] ;  /* 0x000000080a187981 */ /* 0x000ee2000c1e1900 */
[----:B------:R-:W-:Y:S01]  /*09c0*/  LEA R4, P0, R5, UR14, 0x2 ;  /* 0x0000000e05047c11 */ /* 0x000fe2000f8010ff */
[----:B------:R-:W-:Y:S01]  /*09d0*/  IMAD.X R26, RZ, RZ, RZ, P1 ;  /* 0x000000ffff1a7224 */ /* 0x000fe200008e06ff */
[----:B--2---:R-:W-:Y:S01]  /*09e0*/  LEA R6, P1, R3, UR10, 0x2 ;  /* 0x0000000a03067c11 */ /* 0x004fe2000f8210ff */
[----:B------:R-:W2:Y:S01]  /*09f0*/  LDG.E R15, desc[UR8][R8.64] ;  /* 0x00000008080f7981 */ /* 0x000ea2000c1e1900 */
[----:B------:R-:W-:Y:S02]  /*0a00*/  LEA.HI.X R5, R5, UR15, R28, 0x2, P0 ;  /* 0x0000000f05057c11 */ /* 0x000fe400080f141c */
[----:B------:R-:W-:Y:S01]  /*0a10*/  LEA.HI.X R7, R3, UR11, R26, 0x2, P1 ;  /* 0x0000000b03077c11 */ /* 0x000fe200088f141a */
[----:B------:R-:W4:Y:S04]  /*0a20*/  LDG.E R23, desc[UR8][R10.64+0x4] ;  /* 0x000004080a177981 */ /* 0x000f28000c1e1900 */
[----:B------:R-:W4:Y:S04]  /*0a30*/  LDG.E R3, desc[UR8][R12.64+0x4] ;  /* 0x000004080c037981 */ /* 0x000f28000c1e1900 */
[----:B------:R-:W5:Y:S04]  /*0a40*/  LDG.E R26, desc[UR8][R4.64] ;  /* 0x00000008041a7981 */ /* 0x000f68000c1e1900 */
[----:B------:R-:W5:Y:S04]  /*0a50*/  LDG.E R28, desc[UR8][R6.64] ;  /* 0x00000008061c7981 */ /* 0x000f68000c1e1900 */
[----:B------:R-:W5:Y:S04]  /*0a60*/  LDG.E R25, desc[UR8][R8.64+0x4] ;  /* 0x0000040808197981 */ /* 0x000f68000c1e1900 */
[----:B------:R-:W5:Y:S04]  /*0a70*/  LDG.E R27, desc[UR8][R4.64+0x4] ;  /* 0x00000408041b7981 */ /* 0x000f68000c1e1900 */
[----:B------:R-:W5:Y:S01]  /*0a80*/  LDG.E R29, desc[UR8][R6.64+0x4] ;  /* 0x00000408061d7981 */ /* 0x000f62000c1e1900 */
[----:B---3--:R-:W-:-:S04]  /*0a90*/  FADD R24, R21, R24 ;  /* 0x0000001815187221 */ /* 0x008fc80000000000 */
[----:B--2---:R-:W-:Y:S01]  /*0aa0*/  FADD R15, R24, R15 ;  /* 0x0000000f180f7221 */ /* 0x004fe20000000000 */
[----:B----4-:R-:W-:-:S03]  /*0ab0*/  FADD R3, R3, R23 ;  /* 0x0000001703037221 */ /* 0x010fc60000000000 */
[----:B-----5:R-:W-:-:S04]  /*0ac0*/  FADD R15, R15, R26 ;  /* 0x0000001a0f0f7221 */ /* 0x020fc80000000000 */
[----:B------:R-:W-:Y:S01]  /*0ad0*/  FADD R15, R15, R28 ;  /* 0x0000001c0f0f7221 */ /* 0x000fe20000000000 */
[----:B------:R-:W-:-:S04]  /*0ae0*/  FADD R3, R3, R25 ;  /* 0x0000001903037221 */ /* 0x000fc80000000000 */
[----:B------:R-:W-:Y:S01]  /*0af0*/  FSETP.GEU.AND P0, PT, R15, R2, PT ;  /* 0x000000020f00720b */ /* 0x000fe20003f0e000 */
[----:B------:R-:W-:-:S03]  /*0b00*/  FADD R3, R3, R27 ;  /* 0x0000001b03037221 */ /* 0x000fc60000000000 */
[----:B------:R-:W-:Y:S01]  /*0b10*/  FSEL R2, R15, R2, !P0 ;  /* 0x000000020f027208 */ /* 0x000fe20004000000 */
[----:B------:R-:W-:-:S05]  /*0b20*/  FADD R3, R3, R29 ;  /* 0x0000001d03037221 */ /* 0x000fca0000000000 */
[----:B------:R-:W-:Y:S02]  /*0b30*/  FSETP.GEU.AND P1, PT, R3, R2, PT ;  /* 0x000000020300720b */ /* 0x000fe40003f2e000 */
[----:B------:R-:W-:Y:S02]  /*0b40*/  SEL R0, R19, R0, !P0 ;  /* 0x0000000013007207 */ /* 0x000fe40004000000 */
[----:B------:R-:W-:-:S09]  /*0b50*/  FSEL R2, R3, R2, !P1 ;  /* 0x0000000203027208 */ /* 0x000fd20004800000 */
[C---:B------:R-:W-:Y:S01]  /*0b60*/  @!P1 IADD3 R0, PT, PT, R19.reuse, 0x1, RZ ;  /* 0x0000000113009810 */ /* 0x040fe20007ffe0ff */
[----:B------:R-:W-:-:S07]  /*0b70*/  VIADD R19, R19, 0x2 ;  /* 0x0000000213137836 */ /* 0x000fce0000000000 */
.L_x_3:
[----:B------:R-:W-:Y:S05]  /*0b80*/  BRA.U UP1, `(.L_x_0) ;  /* 0x0000000101887547 */ /* 0x000fea000b800000 */
[----:B------:R-:W0:Y:S01]  /*0b90*/  LDCU.128 UR4, c[0x0][0x390] ;  /* 0x00007200ff0477ac */ /* 0x000e220008000c00 */
[-C--:B------:R-:W-:Y:S02]  /*0ba0*/  IADD3 R17, P5, PT, R17, R19.reuse, RZ ;  /* 0x0000001311117210 */ /* 0x080fe40007fbe0ff */
[-C--:B------:R-:W-:Y:S01]  /*0bb0*/  IADD3 R16, P6, PT, R16, R19.reuse, RZ ;  /* 0x0000001310107210 */ /* 0x080fe20007fde0ff */
[----:B------:R-:W1:Y:S01]  /*0bc0*/  LDCU.128 UR12, c[0x0][0x3a0] ;  /* 0x00007400ff0c77ac */ /* 0x000e620008000c00 */
[-C--:B------:R-:W-:Y:S01]  /*0bd0*/  IADD3 R22, P4, PT, R22, R19.reuse, RZ ;  /* 0x0000001316167210 */ /* 0x080fe20007f9e0ff */
[----:B------:R-:W-:Y:S01]  /*0be0*/  IMAD.X R12, RZ, RZ, RZ, P5 ;  /* 0x000000ffff0c7224 */ /* 0x000fe200028e06ff */
[----:B------:R-:W-:Y:S01]  /*0bf0*/  IADD3 R20, P3, PT, R20, R19, RZ ;  /* 0x0000001314147210 */ /* 0x000fe20007f7e0ff */
[----:B------:R-:W2:Y:S01]  /*0c00*/  LDCU.64 UR10, c[0x0][0x3b0] ;  /* 0x00007600ff0a77ac */ /* 0x000ea20008000a00 */
[----:B------:R-:W-:Y:S02]  /*0c10*/  IMAD.X R7, RZ, RZ, RZ, P6 ;  /* 0x000000ffff077224 */ /* 0x000fe400030e06ff */
[----:B------:R-:W-:-:S02]  /*0c20*/  IMAD.X R5, RZ, RZ, RZ, P4 ;  /* 0x000000ffff057224 */ /* 0x000fc400020e06ff */
[----:B------:R-:W-:Y:S01]  /*0c30*/  IMAD.X R3, RZ, RZ, RZ, P3 ;  /* 0x000000ffff037224 */ /* 0x000fe200018e06ff */
[C---:B0-----:R-:W-:Y:S02]  /*0c40*/  LEA R8, P1, R17.reuse, UR6, 0x2 ;  /* 0x0000000611087c11 */ /* 0x041fe4000f8210ff */
[----:B------:R-:W-:Y:S02]  /*0c50*/  LEA R10, P2, R16, UR4, 0x2 ;  /* 0x00000004100a7c11 */ /* 0x000fe4000f8410ff */
[----:B-1----:R-:W-:Y:S02]  /*0c60*/  LEA R6, P0, R22, UR12, 0x2 ;  /* 0x0000000c16067c11 */ /* 0x002fe4000f8010ff */
[----:B------:R-:W-:Y:S02]  /*0c70*/  LEA.HI.X R9, R17, UR7, R12, 0x2, P1 ;  /* 0x0000000711097c11 */ /* 0x000fe400088f140c */
[----:B------:R-:W-:Y:S02]  /*0c80*/  LEA.HI.X R11, R16, UR5, R7, 0x2, P2 ;  /* 0x00000005100b7c11 */ /* 0x000fe400090f1407 */
[----:B------:R-:W-:-:S02]  /*0c90*/  LEA.HI.X R7, R22, UR13, R5, 0x2, P0 ;  /* 0x0000000d16077c11 */ /* 0x000fc400080f1405 */
[----:B------:R-:W-:Y:S01]  /*0ca0*/  LEA R4, P6, R20, UR14, 0x2 ;  /* 0x0000000e14047c11 */ /* 0x000fe2000f8c10ff */
[----:B------:R-:W3:Y:S01]  /*0cb0*/  LDG.E R10, desc[UR8][R10.64] ;  /* 0x000000080a0a7981 */ /* 0x000ee2000c1e1900 */
[----:B------:R-:W-:Y:S02]  /*0cc0*/  IADD3 R18, P0, PT, R18, R19, RZ ;  /* 0x0000001312127210 */ /* 0x000fe40007f1e0ff */
[----:B------:R-:W-:Y:S01]  /*0cd0*/  LEA.HI.X R5, R20, UR15, R3, 0x2, P6 ;  /* 0x0000000f14057c11 */ /* 0x000fe2000b0f1403 */
[----:B------:R-:W3:Y:S02]  /*0ce0*/  LDG.E R9, desc[UR8][R8.64] ;  /* 0x0000000808097981 */ /* 0x000ee4000c1e1900 */
[----:B------:R-:W-:Y:S01]  /*0cf0*/  IMAD.X R3, RZ, RZ, RZ, P0 ;  /* 0x000000ffff037224 */ /* 0x000fe200000e06ff */
[C---:B--2---:R-:W-:Y:S01]  /*0d00*/  LEA R12, P0, R18.reuse, UR10, 0x2 ;  /* 0x0000000a120c7c11 */ /* 0x044fe2000f8010ff */
[----:B------:R-:W2:Y:S03]  /*0d10*/  LDG.E R6, desc[UR8][R6.64] ;  /* 0x0000000806067981 */ /* 0x000ea6000c1e1900 */
[----:B------:R-:W-:Y:S01]  /*0d20*/  LEA.HI.X R13, R18, UR11, R3, 0x2, P0 ;  /* 0x0000000b120d7c11 */ /* 0x000fe200080f1403 */
[----:B------:R-:W4:Y:S04]  /*0d30*/  LDG.E R4, desc[UR8][R4.64] ;  /* 0x0000000804047981 */ /* 0x000f28000c1e1900 */
[----:B------:R-:W5:Y:S01]  /*0d40*/  LDG.E R12, desc[UR8][R12.64] ;  /* 0x000000080c0c7981 */ /* 0x000f62000c1e1900 */
[----:B---3--:R-:W-:-:S04]  /*0d50*/  FADD R3, R10, R9 ;  /* 0x000000090a037221 */ /* 0x008fc80000000000 */
[----:B--2---:R-:W-:-:S04]  /*0d60*/  FADD R3, R3, R6 ;  /* 0x0000000603037221 */ /* 0x004fc80000000000 */
[----:B----4-:R-:W-:-:S04]  /*0d70*/  FADD R3, R3, R4 ;  /* 0x0000000403037221 */ /* 0x010fc80000000000 */
[----:B-----5:R-:W-:-:S05]  /*0d80*/  FADD R3, R3, R12 ;  /* 0x0000000c03037221 */ /* 0x020fca0000000000 */
[----:B------:R-:W-:-:S04]  /*0d90*/  FSETP.GEU.AND P0, PT, R3, R2, PT ;  /* 0x000000020300720b */ /* 0x000fc80003f0e000 */
[----:B------:R-:W-:-:S09]  /*0da0*/  SEL R0, R19, R0, !P0 ;  /* 0x0000000013007207 */ /* 0x000fd20004000000 */
.L_x_0:
[----:B------:R-:W0:Y:S02]  /*0db0*/  LDCU.64 UR4, c[0x0][0x3b8] ;  /* 0x00007700ff0477ac */ /* 0x000e240008000a00 */
[----:B0-----:R-:W-:-:S05]  /*0dc0*/  IADD3 R14, P0, PT, R14, UR4, RZ ;  /* 0x000000040e0e7c10 */ /* 0x001fca000ff1e0ff */
[----:B------:R-:W-:-:S05]  /*0dd0*/  IMAD.X R15, RZ, RZ, UR5, P0 ;  /* 0x00000005ff0f7e24 */ /* 0x000fca00080e06ff */
[----:B------:R-:W-:Y:S01]  /*0de0*/  STG.E.U8 desc[UR8][R14.64], R0 ;  /* 0x000000000e007986 */ /* 0x000fe2000c101108 */
[----:B------:R-:W-:Y:S05]  /*0df0*/  EXIT ;  /* 0x000000000000794d */ /* 0x000fea0003800000 */
.L_x_4:
[----:B------:R-:W-:-:S00]  /*0e00*/  BRA `(.L_x_4) ;  /* 0xfffffffc00fc7947 */ /* 0x000fc0000383ffff */
[----:B------:R-:W-:-:S00]  /*0e10*/  NOP ;  /* 0x0000000000007918 */ /* 0x000fc00000000000 */
        /* <DEDUP_REMOVED lines=14> */
.L_x_195:


//--------------------- .text._ZN36_GLOBAL__N__0f6441ae_4_k_cu_32d3bb965primeEjjjjPKfPf --------------------------
	.section	.text._ZN36_GLOBAL__N__0f6441ae_4_k_cu_32d3bb965primeEjjjjPKfPf,"ax",@progbits
	.align	128
.text._ZN36_GLOBAL__N__0f6441ae_4_k_cu_32d3bb965primeEjjjjPKfPf:
        .type           _ZN36_GLOBAL__N__0f6441ae_4_k_cu_32d3bb965primeEjjjjPKfPf,@function
        .size           _ZN36_GLOBAL__N__0f6441ae_4_k_cu_32d3bb965primeEjjjjPKfPf,(.L_x_196 - _ZN36_GLOBAL__N__0f6441ae_4_k_cu_32d3bb965primeEjjjjPKfPf)
        .other          _ZN36_GLOBAL__N__0f6441ae_4_k_cu_32d3bb965primeEjjjjPKfPf,@"STO_CUDA_ENTRY STV_DEFAULT"
_ZN36_GLOBAL__N__0f6441ae_4_k_cu_32d3bb965primeEjjjjPKfPf:
[----:B------:R-:W-:Y:S01]  /*0000*/  LDC R1, c[0x0][0x37c] ;  /* 0x0000df00ff017b82 */ /* 0x000fe20000000800 */
[----:B------:R-:W0:Y:S07]  /*0010*/  S2R R2, SR_TID.Y ;  /* 0x0000000000027919 */ /* 0x000e2e0000002200 */
[----:B------:R-:W1:Y:S01]  /*0020*/  LDC R0, c[0x0][0x360] ;  /* 0x0000d800ff007b82 */ /* 0x000e620000000800 */
[----:B------:R-:W2:Y:S01]  /*0030*/  LDCU UR6, c[0x0][0x388] ;  /* 0x00007100ff0677ac */ /* 0x000ea20008000800 */
[----:B------:R-:W1:Y:S01]  /*0040*/  S2R R5, SR_TID.X ;  /* 0x0000000000057919 */ /* 0x000e620000002100 */
[----:B------:R-:W3:Y:S05]  /*0050*/  LDCU UR7, c[0x0][0x384] ;  /* 0x00007080ff0777ac */ /* 0x000eea0008000800 */
[----:B------:R-:W0:Y:S08]  /*0060*/  S2UR UR5, SR_CTAID.Y ;  /* 0x00000000000579c3 */ /* 0x000e300000002600 */
[----:B------:R-:W0:Y:S08]  /*0070*/  LDC R3, c[0x0][0x364] ;  /* 0x0000d900ff037b82 */ /* 0x000e300000000800 */
[----:B------:R-:W1:Y:S01]  /*0080*/  S2UR UR4, SR_CTAID.X ;  /* 0x00000000000479c3 */ /* 0x000e620000002500 */
[----:B0-----:R-:W-:-:S05]  /*0090*/  IMAD R3, R3, UR5, R2 ;  /* 0x0000000503037c24 */ /* 0x001fca000f8e0202 */
[----:B--2---:R-:W-:Y:S01]  /*00a0*/  ISETP.GE.U32.AND P0, PT, R3, UR6, PT ;  /* 0x0000000603007c0c */ /* 0x004fe2000bf06070 */
[----:B-1----:R-:W-:-:S05]  /*00b0*/  IMAD R0, R0, UR4, R5 ;  /* 0x0000000400007c24 */ /* 0x002fca000f8e0205 */
[----:B---3--:R-:W-:-:S13]  /*00c0*/  ISETP.GE.U32.OR P0, PT, R0, UR7, P0 ;  /* 0x0000000700007c0c */ /* 0x008fda0008706470 */
[----:B------:R-:W-:Y:S05]  /*00d0*/  @P0 EXIT ;  /* 0x000000000000094d */ /* 0x000fea0003800000 */
[----:B------:R-:W0:Y:S01]  /*00e0*/  LDCU UR5, c[0x0][0x380] ;  /* 0x00007000ff0577ac */ /* 0x000e220008000800 */
[--C-:B------:R-:W-:Y:S01]  /*00f0*/  SHF.R.U32.HI R2, RZ, 0x1, R0.reuse ;  /* 0x00000001ff027819 */ /* 0x100fe20000011600 */
[----:B------:R-:W-:Y:S01]  /*0100*/  IMAD R0, R3, UR7, R0 ;  /* 0x0000000703007c24 */ /* 0x000fe2000f8e0200 */
[----:B------:R-:W-:Y:S01]  /*0110*/  SHF.R.U32.HI R5, RZ, 0x1, R3 ;  /* 0x00000001ff057819 */ /* 0x000fe20000011603 */
[----:B------:R-:W1:Y:S01]  /*0120*/  LDCU UR4, c[0x0][0x38c] ;  /* 0x00007180ff0477ac */ /* 0x000e620008000800 */
[----:B0-----:R-:W-:-:S03]  /*0130*/  ISETP.NE.AND P0, PT, RZ, UR5, PT ;  /* 0x00000005ff007c0c */ /* 0x001fc6000bf05270 */
[----:B-1----:R-:W-:-:S10]  /*0140*/  IMAD R2, R5, UR4, R2 ;  /* 0x0000000405027c24 */ /* 0x002fd4000f8e0202 */
[----:B------:R-:W-:Y:S05]  /*0150*/  @!P0 EXIT ;  /* 0x000000000000894d */ /* 0x000fea0003800000 */
[----:B------:R-:W-:Y:S02]  /*0160*/  UISETP.GE.U32.AND UP0, UPT, UR5, 0x10, UPT ;  /* 0x000000100500788c */ /* 0x000fe4000bf06070 */
[----:B------:R-:W-:Y:S01]  /*0170*/  IMAD R0, R0, UR5, RZ ;  /* 0x0000000500007c24 */ /* 0x000fe2000f8e02ff */
[----:B------:R-:W-:Y:S02]  /*0180*/  ULOP3.LUT UR6, UR5, 0xf, URZ, 0xc0, !UPT ;  /* 0x0000000f05067892 */ /* 0x000fe4000f8ec0ff */
[----:B------:R-:W-:Y:S01]  /*0190*/  IMAD R6, R2, UR5, RZ ;  /* 0x0000000502067c24 */ /* 0x000fe2000f8e02ff */
[----:B------:R-:W-:Y:S01]  /*01a0*/  UMOV UR4, URZ ;  /* 0x000000ff00047c82 */ /* 0x000fe20008000000 */
[----:B------:R-:W0:Y:S02]  /*01b0*/  LDCU.64 UR8, c[0x0][0x358] ;  /* 0x00006b00ff0877ac */ /* 0x000e240008000a00 */
[----:B------:R-:W-:Y:S06]  /*01c0*/  BRA.U !UP0, `(.L_x_5) ;  /* 0x0000000108d87547 */ /* 0x000fec000b800000 */
[----:B------:R-:W1:Y:S01]  /*01d0*/  LDCU.128 UR12, c[0x0][0x390] ;  /* 0x00007200ff0c77ac */ /* 0x000e620008000c00 */
[----:B------:R-:W-:-:S04]  /*01e0*/  ULOP3.LUT UR4, UR5, 0xfffffff0, URZ, 0xc0, !UPT ;  /* 0xfffffff005047892 */ /* 0x000fc8000f8ec0ff */
[----:B------:R-:W-:Y:S01]  /*01f0*/  UIADD3 UR7, UPT, UPT, -UR4, URZ, URZ ;  /* 0x000000ff04077290 */ /* 0x000fe2000fffe1ff */
[----:B-1----:R-:W-:Y:S02]  /*0200*/  LEA R10, P0, R6, UR12, 0x2 ;  /* 0x0000000c060a7c11 */ /* 0x002fe4000f8010ff */
[----:B------:R-:W-:Y:S02]  /*0210*/  LEA R8, P2, R0, UR14, 0x2 ;  /* 0x0000000e00087c11 */ /* 0x000fe4000f8410ff */
[----:B------:R-:W-:Y:S02]  /*0220*/  IADD3 R10, P1, PT, R10, 0x20, RZ ;  /* 0x000000200a0a7810 */ /* 0x000fe40007f3e0ff */
[----:B------:R-:W-:Y:S02]  /*0230*/  IADD3 R8, P3, PT, R8, 0x20, RZ ;  /* 0x0000002008087810 */ /* 0x000fe40007f7e0ff */
[----:B------:R-:W-:Y:S02]  /*0240*/  LEA.HI.X R7, R6, UR13, RZ, 0x2, P0 ;  /* 0x0000000d06077c11 */ /* 0x000fe400080f14ff */
[----:B------:R-:W-:-:S03]  /*0250*/  LEA.HI.X R15, R0, UR15, RZ, 0x2, P2 ;  /* 0x0000000f000f7c11 */ /* 0x000fc600090f14ff */
[----:B------:R-:W-:Y:S02]  /*0260*/  IMAD.X R7, RZ, RZ, R7, P1 ;  /* 0x000000ffff077224 */ /* 0x000fe400008e0607 */
[----:B------:R-:W-:-:S07]  /*0270*/  IMAD.X R15, RZ, RZ, R15, P3 ;  /* 0x000000ffff0f7224 */ /* 0x000fce00018e060f */
.L_x_6:
[----:B------:R-:W-:Y:S02]  /*0280*/  IMAD.MOV.U32 R4, RZ, RZ, R10 ;  /* 0x000000ffff047224 */ /* 0x000fe400078e000a */
[----:B------:R-:W-:-:S05]  /*0290*/  IMAD.MOV.U32 R5, RZ, RZ, R7 ;  /* 0x000000ffff057224 */ /* 0x000fca00078e0007 */
[----:B0-----:R-:W2:Y:S01]  /*02a0*/  LDG.E R7, desc[UR8][R4.64+-0x20] ;  /* 0xffffe00804077981 */ /* 0x001ea2000c1e1900 */
[----:B-1----:R-:W-:Y:S02]  /*02b0*/  IMAD.MOV.U32 R2, RZ, RZ, R8 ;  /* 0x000000ffff027224 */ /* 0x002fe400078e0008 */
[----:B------:R-:W-:-:S05]  /*02c0*/  IMAD.MOV.U32 R3, RZ, RZ, R15 ;  /* 0x000000ffff037224 */ /* 0x000fca00078e000f */
[----:B--2---:R0:W-:Y:S04]  /*02d0*/  STG.E desc[UR8][R2.64+-0x20], R7 ;  /* 0xffffe00702007986 */ /* 0x0041e8000c101908 */
[----:B------:R-:W2:Y:S04]  /*02e0*/  LDG.E R9, desc[UR8][R4.64+-0x1c] ;  /* 0xffffe40804097981 */ /* 0x000ea8000c1e1900 */
[----:B--2---:R1:W-:Y:S04]  /*02f0*/  STG.E desc[UR8][R2.64+-0x1c], R9 ;  /* 0xffffe40902007986 */ /* 0x0043e8000c101908 */
[----:B------:R-:W2:Y:S04]  /*0300*/  LDG.E R11, desc[UR8][R4.64+-0x18] ;  /* 0xffffe808040b7981 */ /* 0x000ea8000c1e1900 */
[----:B--2---:R2:W-:Y:S04]  /*0310*/  STG.E desc[UR8][R2.64+-0x18], R11 ;  /* 0xffffe80b02007986 */ /* 0x0045e8000c101908 */
[----:B------:R-:W3:Y:S04]  /*0320*/  LDG.E R13, desc[UR8][R4.64+-0x14] ;  /* 0xffffec08040d7981 */ /* 0x000ee8000c1e1900 */
[----:B---3--:R3:W-:Y:S04]  /*0330*/  STG.E desc[UR8][R2.64+-0x14], R13 ;  /* 0xffffec0d02007986 */ /* 0x0087e8000c101908 */
[----:B------:R-:W4:Y:S04]  /*0340*/  LDG.E R15, desc[UR8][R4.64+-0x10] ;  /* 0xfffff008040f7981 */ /* 0x000f28000c1e1900 */
[----:B----4-:R4:W-:Y:S04]  /*0350*/  STG.E desc[UR8][R2.64+-0x10], R15 ;  /* 0xfffff00f02007986 */ /* 0x0109e8000c101908 */
[----:B------:R-:W5:Y:S04]  /*0360*/  LDG.E R17, desc[UR8][R4.64+-0xc] ;  /* 0xfffff40804117981 */ /* 0x000f68000c1e1900 */
[----:B-----5:R5:W-:Y:S04]  /*0370*/  STG.E desc[UR8][R2.64+-0xc], R17 ;  /* 0xfffff41102007986 */ /* 0x020be8000c101908 */
[----:B0-----:R-:W2:Y:S04]  /*0380*/  LDG.E R7, desc[UR8][R4.64+-0x8] ;  /* 0xfffff80804077981 */ /* 0x001ea8000c1e1900 */
[----:B--2---:R0:W-:Y:S04]  /*0390*/  STG.E desc[UR8][R2.64+-0x8], R7 ;  /* 0xfffff80702007986 */ /* 0x0041e8000c101908 */
[----:B-1----:R-:W2:Y:S04]  /*03a0*/  LDG.E R9, desc[UR8][R4.64+-0x4] ;  /* 0xfffffc0804097981 */ /* 0x002ea8000c1e1900 */
[----:B--2---:R1:W-:Y:S04]  /*03b0*/  STG.E desc[UR8][R2.64+-0x4], R9 ;  /* 0xfffffc0902007986 */ /* 0x0043e8000c101908 */
[----:B------:R-:W2:Y:S04]  /*03c0*/  LDG.E R11, desc[UR8][R4.64] ;  /* 0x00000008040b7981 */ /* 0x000ea8000c1e1900 */
[----:B--2---:R2:W-:Y:S04]  /*03d0*/  STG.E desc[UR8][R2.64], R11 ;  /* 0x0000000b02007986 */ /* 0x0045e8000c101908 */
[----:B---3--:R-:W3:Y:S04]  /*03e0*/  LDG.E R13, desc[UR8][R4.64+0x4] ;  /* 0x00000408040d7981 */ /* 0x008ee8000c1e1900 */
[----:B---3--:R3:W-:Y:S04]  /*03f0*/  STG.E desc[UR8][R2.64+0x4], R13 ;  /* 0x0000040d02007986 */ /* 0x0087e8000c101908 */
[----:B----4-:R-:W4:Y:S04]  /*0400*/  LDG.E R15, desc[UR8][R4.64+0x8] ;  /* 0x00000808040f7981 */ /* 0x010f28000c1e1900 */
[----:B----4-:R-:W-:Y:S04]  /*0410*/  STG.E desc[UR8][R2.64+0x8], R15 ;  /* 0x0000080f02007986 */ /* 0x010fe8000c101908 */
[----:B-----5:R-:W4:Y:S04]  /*0420*/  LDG.E R17, desc[UR8][R4.64+0xc] ;  /* 0x00000c0804117981 */ /* 0x020f28000c1e1900 */
[----:B----4-:R-:W-:Y:S04]  /*0430*/  STG.E desc[UR8][R2.64+0xc], R17 ;  /* 0x00000c1102007986 */ /* 0x010fe8000c101908 */
[----:B0-----:R-:W4:Y:S04]  /*0440*/  LDG.E R7, desc[UR8][R4.64+0x10] ;  /* 0x0000100804077981 */ /* 0x001f28000c1e1900 */
[----:B----4-:R0:W-:Y:S04]  /*0450*/  STG.E desc[UR8][R2.64+0x10], R7 ;  /* 0x0000100702007986 */ /* 0x0101e8000c101908 */
[----:B-1----:R-:W4:Y:S04]  /*0460*/  LDG.E R9, desc[UR8][R4.64+0x14] ;  /* 0x0000140804097981 */ /* 0x002f28000c1e1900 */
[----:B----4-:R1:W-:Y:S04]  /*0470*/  STG.E desc[UR8][R2.64+0x14], R9 ;  /* 0x0000140902007986 */ /* 0x0103e8000c101908 */
[----:B--2---:R-:W2:Y:S04]  /*0480*/  LDG.E R11, desc[UR8][R4.64+0x18] ;  /* 0x00001808040b7981 */ /* 0x004ea8000c1e1900 */
[----:B--2---:R1:W-:Y:S04]  /*0490*/  STG.E desc[UR8][R2.64+0x18], R11 ;  /* 0x0000180b02007986 */ /* 0x0043e8000c101908 */
[----:B---3--:R-:W2:Y:S01]  /*04a0*/  LDG.E R13, desc[UR8][R4.64+0x1c] ;  /* 0x00001c08040d7981 */ /* 0x008ea2000c1e1900 */
[----:B------:R-:W-:Y:S01]  /*04b0*/  UIADD3 UR7, UPT, UPT, UR7, 0x10, URZ ;  /* 0x0000001007077890 */ /* 0x000fe2000fffe0ff */
[----:B------:R-:W-:-:S02]  /*04c0*/  IADD3 R10, P0, PT, R4, 0x40, RZ ;  /* 0x00000040040a7810 */ /* 0x000fc40007f1e0ff */
[----:B------:R-:W-:Y:S01]  /*04d0*/  IADD3 R8, P1, PT, R2, 0x40, RZ ;  /* 0x0000004002087810 */ /* 0x000fe20007f3e0ff */
[----:B------:R-:W-:Y:S02]  /*04e0*/  UISETP.NE.AND UP0, UPT, UR7, URZ, UPT ;  /* 0x000000ff0700728c */ /* 0x000fe4000bf05270 */
[----:B0-----:R-:W-:Y:S02]  /*04f0*/  IMAD.X R7, RZ, RZ, R5, P0 ;  /* 0x000000ffff077224 */ /* 0x001fe400000e0605 */
[----:B------:R-:W-:Y:S01]  /*0500*/  IMAD.X R15, RZ, RZ, R3, P1 ;  /* 0x000000ffff0f7224 */ /* 0x000fe200008e0603 */
[----:B--2---:R1:W-:Y:S04]  /*0510*/  STG.E desc[UR8][R2.64+0x1c], R13 ;  /* 0x00001c0d02007986 */ /* 0x0043e8000c101908 */
[----:B------:R-:W-:Y:S05]  /*0520*/  BRA.U UP0, `(.L_x_6) ;  /* 0xfffffffd00547547 */ /* 0x000fea000b83ffff */
.L_x_5:
[----:B------:R-:W-:-:S13]  /*0530*/  ISETP.NE.AND P0, PT, RZ, UR6, PT ;  /* 0x00000006ff007c0c */ /* 0x000fda000bf05270 */
[----:B0-----:R-:W-:Y:S05]  /*0540*/  @!P0 EXIT ;  /* 0x000000000000894d */ /* 0x001fea0003800000 */
[----:B------:R-:W-:Y:S02]  /*0550*/  UISETP.GE.U32.AND UP0, UPT, UR6, 0x8, UPT ;  /* 0x000000080600788c */ /* 0x000fe4000bf06070 */
[----:B------:R-:W-:-:S07]  /*0560*/  ULOP3.LUT UR6, UR5, 0x7, URZ, 0xc0, !UPT ;  /* 0x0000000705067892 */ /* 0x000fce000f8ec0ff */
[----:B------:R-:W-:Y:S05]  /*0570*/  BRA.U !UP0, `(.L_x_7) ;  /* 0x0000000108687547 */ /* 0x000fea000b800000 */
[----:B------:R-:W0:Y:S01]  /*0580*/  LDCU.128 UR12, c[0x0][0x390] ;  /* 0x00007200ff0c77ac */ /* 0x000e220008000c00 */
[----:B-1----:R-:W-:-:S05]  /*0590*/  IADD3 R3, P0, PT, R6, UR4, RZ ;  /* 0x0000000406037c10 */ /* 0x002fca000ff1e0ff */
[----:B------:R-:W-:Y:S01]  /*05a0*/  IMAD.X R4, RZ, RZ, RZ, P0 ;  /* 0x000000ffff047224 */ /* 0x000fe200000e06ff */
[----:B0-----:R-:W-:-:S04]  /*05b0*/  LEA R2, P1, R3, UR12, 0x2 ;  /* 0x0000000c03027c11 */ /* 0x001fc8000f8210ff */
[----:B------:R-:W-:-:S05]  /*05c0*/  LEA.HI.X R3, R3, UR13, R4, 0x2, P1 ;  /* 0x0000000d03037c11 */ /* 0x000fca00088f1404 */
[----:B------:R-:W2:Y:S01]  /*05d0*/  LDG.E R7, desc[UR8][R2.64] ;  /* 0x0000000802077981 */ /* 0x000ea2000c1e1900 */
[----:B------:R-:W-:-:S04]  /*05e0*/  IADD3 R5, P0, PT, R0, UR4, RZ ;  /* 0x0000000400057c10 */ /* 0x000fc8000ff1e0ff */
[----:B------:R-:W-:Y:S01]  /*05f0*/  LEA R4, P1, R5, UR14, 0x2 ;  /* 0x0000000e05047c11 */ /* 0x000fe2000f8210ff */
[----:B------:R-:W-:-:S05]  /*0600*/  IMAD.X R8, RZ, RZ, RZ, P0 ;  /* 0x000000ffff087224 */ /* 0x000fca00000e06ff */
[----:B------:R-:W-:-:S05]  /*0610*/  LEA.HI.X R5, R5, UR15, R8, 0x2, P1 ;  /* 0x0000000f05057c11 */ /* 0x000fca00088f1408 */
[----:B--2---:R0:W-:Y:S04]  /*0620*/  STG.E desc[UR8][R4.64], R7 ;  /* 0x0000000704007986 */ /* 0x0041e8000c101908 */
[----:B------:R-:W2:Y:S04]  /*0630*/  LDG.E R9, desc[UR8][R2.64+0x4] ;  /* 0x0000040802097981 */ /* 0x000ea8000c1e1900 */
[----:B--2---:R1:W-:Y:S04]  /*0640*/  STG.E desc[UR8][R4.64+0x4], R9 ;  /* 0x0000040904007986 */ /* 0x0043e8000c101908 */
[----:B------:R-:W2:Y:S04]  /*0650*/  LDG.E R11, desc[UR8][R2.64+0x8] ;  /* 0x00000808020b7981 */ /* 0x000ea8000c1e1900 */
[----:B--2---:R2:W-:Y:S04]  /*0660*/  STG.E desc[UR8][R4.64+0x8], R11 ;  /* 0x0000080b04007986 */ /* 0x0045e8000c101908 */
[----:B------:R-:W3:Y:S04]  /*0670*/  LDG.E R13, desc[UR8][R2.64+0xc] ;  /* 0x00000c08020d7981 */ /* 0x000ee8000c1e1900 */
[----:B---3--:R2:W-:Y:S04]  /*0680*/  STG.E desc[UR8][R4.64+0xc], R13 ;  /* 0x00000c0d04007986 */ /* 0x0085e8000c101908 */
[----:B------:R-:W3:Y:S04]  /*0690*/  LDG.E R15, desc[UR8][R2.64+0x10] ;  /* 0x00001008020f7981 */ /* 0x000ee8000c1e1900 */
[----:B---3--:R2:W-:Y:S04]  /*06a0*/  STG.E desc[UR8][R4.64+0x10], R15 ;  /* 0x0000100f04007986 */ /* 0x0085e8000c101908 */
[----:B------:R-:W3:Y:S04]  /*06b0*/  LDG.E R17, desc[UR8][R2.64+0x14] ;  /* 0x0000140802117981 */ /* 0x000ee8000c1e1900 */
[----:B---3--:R2:W-:Y:S04]  /*06c0*/  STG.E desc[UR8][R4.64+0x14], R17 ;  /* 0x0000141104007986 */ /* 0x0085e8000c101908 */
[----:B0-----:R-:W3:Y:S04]  /*06d0*/  LDG.E R7, desc[UR8][R2.64+0x18] ;  /* 0x0000180802077981 */ /* 0x001ee8000c1e1900 */
[----:B---3--:R2:W-:Y:S04]  /*06e0*/  STG.E desc[UR8][R4.64+0x18], R7 ;  /* 0x0000180704007986 */ /* 0x0085e8000c101908 */
[----:B-1----:R-:W3:Y:S01]  /*06f0*/  LDG.E R9, desc[UR8][R2.64+0x1c] ;  /* 0x00001c0802097981 */ /* 0x002ee2000c1e1900 */
[----:B------:R-:W-:-:S03]  /*0700*/  UIADD3 UR4, UPT, UPT, UR4, 0x8, URZ ;  /* 0x0000000804047890 */ /* 0x000fc6000fffe0ff */
[----:B---3--:R2:W-:Y:S09]  /*0710*/  STG.E desc[UR8][R4.64+0x1c], R9 ;  /* 0x00001c0904007986 */ /* 0x0085f2000c101908 */
.L_x_7:
[----:B------:R-:W-:-:S13]  /*0720*/  ISETP.NE.AND P0, PT, RZ, UR6, PT ;  /* 0x00000006ff007c0c */ /* 0x000fda000bf05270 */
[----:B------:R-:W-:Y:S05]  /*0730*/  @!P0 EXIT ;  /* 0x000000000000894d */ /* 0x000fea0003800000 */
[----:B------:R-:W-:Y:S02]  /*0740*/  UISETP.GE.U32.AND UP0, UPT, UR6, 0x4, UPT ;  /* 0x000000040600788c */ /* 0x000fe4000bf06070 */
[----:B------:R-:W-:-:S07]  /*0750*/  ULOP3.LUT UR5, UR5, 0x3, URZ, 0xc0, !UPT ;  /* 0x0000000305057892 */ /* 0x000fce000f8ec0ff */
[----:B------:R-:W-:Y:S05]  /*0760*/  BRA.U !UP0, `(.L_x_8) ;  /* 0x0000000108487547 */ /* 0x000fea000b800000 */
[----:B------:R-:W0:Y:S01]  /*0770*/  LDCU.128 UR12, c[0x0][0x390] ;  /* 0x00007200ff0c77ac */ /* 0x000e220008000c00 */
[----:B-1----:R-:W-:-:S05]  /*0780*/  IADD3 R3, P0, PT, R6, UR4, RZ ;  /* 0x0000000406037c10 */ /* 0x002fca000ff1e0ff */
[----:B--2---:R-:W-:Y:S01]  /*0790*/  IMAD.X R4, RZ, RZ, RZ, P0 ;  /* 0x000000ffff047224 */ /* 0x004fe200000e06ff */
        /* <DEDUP_REMOVED lines=12> */
[----:B------:R-:W2:Y:S01]  /*0860*/  LDG.E R13, desc[UR8][R2.64+0xc] ;  /* 0x00000c08020d7981 */ /* 0x000ea2000c1e1900 */
[----:B------:R-:W-:-:S03]  /*0870*/  UIADD3 UR4, UPT, UPT, UR4, 0x4, URZ ;  /* 0x0000000404047890 */ /* 0x000fc6000fffe0ff */
[----:B--2---:R0:W-:Y:S09]  /*0880*/  STG.E desc[UR8][R4.64+0xc], R13 ;  /* 0x00000c0d04007986 */ /* 0x0041f2000c101908 */
.L_x_8:
[----:B------:R-:W-:-:S13]  /*0890*/  ISETP.NE.AND P0, PT, RZ, UR5, PT ;  /* 0x00000005ff007c0c */ /* 0x000fda000bf05270 */
[----:B------:R-:W-:Y:S05]  /*08a0*/  @!P0 EXIT ;  /* 0x000000000000894d */ /* 0x000fea0003800000 */
[----:B------:R-:W3:Y:S01]  /*08b0*/  LDCU.128 UR12, c[0x0][0x390] ;  /* 0x00007200ff0c77ac */ /* 0x000ee20008000c00 */
[----:B012---:R-:W-:Y:S02]  /*08c0*/  IADD3 R9, P0, PT, R0, UR4, RZ ;  /* 0x0000000400097c10 */ /* 0x007fe4000ff1e0ff */
[----:B------:R-:W-:Y:S01]  /*08d0*/  IADD3 R6, P2, PT, R6, UR4, RZ ;  /* 0x0000000406067c10 */ /* 0x000fe2000ff5e0ff */
[----:B------:R-:W-:Y:S02]  /*08e0*/  UIADD3 UR5, UPT, UPT, -UR5, URZ, URZ ;  /* 0x000000ff05057290 */ /* 0x000fe4000fffe1ff */
[----:B------:R-:W-:Y:S02]  /*08f0*/  IMAD.X R2, RZ, RZ, RZ, P0 ;  /* 0x000000ffff027224 */ /* 0x000fe400000e06ff */
[----:B------:R-:W-:Y:S01]  /*0900*/  IMAD.X R7, RZ, RZ, RZ, P2 ;  /* 0x000000ffff077224 */ /* 0x000fe200010e06ff */
[----:B---3--:R-:W-:Y:S02]  /*0910*/  LEA R4, P1, R9, UR14, 0x2 ;  /* 0x0000000e09047c11 */ /* 0x008fe4000f8210ff */
[----:B------:R-:W-:-:S02]  /*0920*/  LEA R0, P3, R6, UR12, 0x2 ;  /* 0x0000000c06007c11 */ /* 0x000fc4000f8610ff */
[----:B------:R-:W-:Y:S02]  /*0930*/  LEA.HI.X R9, R9, UR15, R2, 0x2, P1 ;  /* 0x0000000f09097c11 */ /* 0x000fe400088f1402 */
[----:B------:R-:W-:-:S09]  /*0940*/  LEA.HI.X R7, R6, UR13, R7, 0x2, P3 ;  /* 0x0000000d06077c11 */ /* 0x000fd200098f1407 */
.L_x_9:
[----:B0-----:R-:W-:Y:S02]  /*0950*/  IMAD.MOV.U32 R2, RZ, RZ, R0 ;  /* 0x000000ffff027224 */ /* 0x001fe400078e0000 */
[----:B------:R-:W-:-:S05]  /*0960*/  IMAD.MOV.U32 R3, RZ, RZ, R7 ;  /* 0x000000ffff037224 */ /* 0x000fca00078e0007 */
[----:B------:R0:W2:Y:S01]  /*0970*/  LDG.E R5, desc[UR8][R2.64] ;  /* 0x0000000802057981 */ /* 0x0000a2000c1e1900 */
[----:B------:R-:W-:Y:S01]  /*0980*/  UIADD3 UR5, UPT, UPT, UR5, 0x1, URZ ;  /* 0x0000000105057890 */ /* 0x000fe2000fffe0ff */
[----:B------:R-:W-:-:S03]  /*0990*/  IADD3 R0, P1, PT, R0, 0x4, RZ ;  /* 0x0000000400007810 */ /* 0x000fc60007f3e0ff */
[----:B------:R-:W-:Y:S02]  /*09a0*/  UISETP.NE.AND UP0, UPT, UR5, URZ, UPT ;  /* 0x000000ff0500728c */ /* 0x000fe4000bf05270 */
[----:B------:R-:W-:Y:S02]  /*09b0*/  IMAD.X R7, RZ, RZ, R7, P1 ;  /* 0x000000ffff077224 */ /* 0x000fe400008e0607 */
[----:B0-----:R-:W-:Y:S01]  /*09c0*/  IMAD.MOV.U32 R2, RZ, RZ, R4 ;  /* 0x000000ffff027224 */ /* 0x001fe200078e0004 */
[----:B------:R-:W-:Y:S01]  /*09d0*/  IADD3 R4, P0, PT, R4, 0x4, RZ ;  /* 0x0000000404047810 */ /* 0x000fe20007f1e0ff */
[----:B------:R-:W-:-:S04]  /*09e0*/  IMAD.MOV.U32 R3, RZ, RZ, R9 ;  /* 0x000000ffff037224 */ /* 0x000fc800078e0009 */
[----:B------:R-:W-:Y:S01]  /*09f0*/  IMAD.X R9, RZ, RZ, R9, P0 ;  /* 0x000000ffff097224 */ /* 0x000fe200000e0609 */
[----:B--2---:R0:W-:Y:S01]  /*0a00*/  STG.E desc[UR8][R2.64], R5 ;  /* 0x0000000502007986 */ /* 0x0041e2000c101908 */
[----:B------:R-:W-:Y:S06]  /*0a10*/  BRA.U UP0, `(.L_x_9) ;  /* 0xfffffffd00cc7547 */ /* 0x000fec000b83ffff */
[----:B------:R-:W-:Y:S05]  /*0a20*/  EXIT ;  /* 0x000000000000794d */ /* 0x000fea0003800000 */
.L_x_10:
        /* <DEDUP_REMOVED lines=13> */
.L_x_196:


//--------------------- .text._ZN36_GLOBAL__N__0f6441ae_4_k_cu_32d3bb962bpEjjjfjPKfPfS2_S2_S2_ --------------------------
	.section	.text._ZN36_GLOBAL__N__0f6441ae_4_k_cu_32d3bb962bpEjjjfjPKfPfS2_S2_S2_,"ax",@progbits
	.align	128
.text._ZN36_GLOBAL__N__0f6441ae_4_k_cu_32d3bb962bpEjjjfjPKfPfS2_S2_S2_:
        .type           _ZN36_GLOBAL__N__0f6441ae_4_k_cu_32d3bb962bpEjjjfjPKfPfS2_S2_S2_,@function
        .size           _ZN36_GLOBAL__N__0f6441ae_4_k_cu_32d3bb962bpEjjjfjPKfPfS2_S2_S2_,(.L_x_197 - _ZN36_GLOBAL__N__0f6441ae_4_k_cu_32d3bb962bpEjjjfjPKfPfS2_S2_S2_)
        .other          _ZN36_GLOBAL__N__0f6441ae_4_k_cu_32d3bb962bpEjjjfjPKfPfS2_S2_S2_,@"STO_CUDA_ENTRY STV_DEFAULT"
_ZN36_GLOBAL__N__0f6441ae_4_k_cu_32d3bb962bpEjjjfjPKfPfS2_S2_S2_:
        /* <DEDUP_REMOVED lines=13> */
[----:B------:R-:W-:Y:S02]  /*00d0*/  ISETP.EQ.OR P0, PT, R13, RZ, !P0 ;  /* 0x000000ff0d00720c */ /* 0x000fe40004702670 */
[----:B--2---:R-:W-:-:S04]  /*00e0*/  IADD3 R0, PT, PT, R7, -0x1, RZ ;  /* 0xffffffff07007810 */ /* 0x004fc80007ffe0ff */
[----:B------:R-:W-:-:S04]  /*00f0*/  ISETP.GE.U32.OR P0, PT, R13, R0, P0 ;  /* 0x000000000d00720c */ /* 0x000fc80000706470 */
[----:B------:R-:W-:-:S13]  /*0100*/  ISETP.GE.U32.OR P0, PT, R18, UR4, P0 ;  /* 0x0000000412007c0c */ /* 0x000fda0008706470 */
[----:B------:R-:W-:Y:S05]  /*0110*/  @P0 EXIT ;  /* 0x000000000000094d */ /* 0x000fea0003800000 */
[----:B------:R-:W0:Y:S02]  /*0120*/  LDCU UR4, c[0x0][0x390] ;  /* 0x00007200ff0477ac */ /* 0x000e240008000800 */
[----:B0-----:R-:W-:-:S04]  /*0130*/  IADD3 R0, PT, PT, R13, UR4, R18 ;  /* 0x000000040d007c10 */ /* 0x001fc8000fffe012 */
[----:B------:R-:W-:-:S04]  /*0140*/  LOP3.LUT R0, R0, 0x1, RZ, 0xc0, !PT ;  /* 0x0000000100007812 */ /* 0x000fc800078ec0ff */
[----:B------:R-:W-:-:S13]  /*0150*/  ISETP.NE.U32.AND P0, PT, R0, 0x1, PT ;  /* 0x000000010000780c */ /* 0x000fda0003f05070 */
[----:B------:R-:W-:Y:S05]  /*0160*/  @!P0 EXIT ;  /* 0x000000000000894d */ /* 0x000fea0003800000 */
[----:B------:R-:W0:Y:S01]  /*0170*/  LDC R19, c[0x0][0x380] ;  /* 0x0000e000ff137b82 */ /* 0x000e220000000800 */
[CC--:B------:R-:W-:Y:S01]  /*0180*/  IMAD R0, R18.reuse, R7.reuse, R7 ;  /* 0x0000000712007224 */ /* 0x0c0fe200078e0207 */
[----:B------:R-:W1:Y:S01]  /*0190*/  LDCU.64 UR6, c[0x0][0x358] ;  /* 0x00006b00ff0677ac */ /* 0x000e620008000a00 */
[----:B------:R-:W-:-:S03]  /*01a0*/  IMAD R6, R18, R7, R13 ;  /* 0x0000000712067224 */ /* 0x000fc600078e020d */
[----:B------:R-:W-:Y:S02]  /*01b0*/  IADD3 R0, PT, PT, R13, R0, RZ ;  /* 0x000000000d007210 */ /* 0x000fe40007ffe0ff */
[----:B------:R-:W2:Y:S08]  /*01c0*/  LDC.64 R4, c[0x0][0x3b0] ;  /* 0x0000ec00ff047b82 */ /* 0x000eb00000000a00 */
[----:B------:R-:W3:Y:S08]  /*01d0*/  LDC.64 R10, c[0x0][0x3a0] ;  /* 0x0000e800ff0a7b82 */ /* 0x000ef00000000a00 */
[----:B------:R-:W4:Y:S01]  /*01e0*/  LDC.64 R8, c[0x0][0x3b8] ;  /* 0x0000ee00ff087b82 */ /* 0x000f220000000a00 */
[----:B0-----:R-:W-:Y:S01]  /*01f0*/  ISETP.NE.AND P2, PT, R19, RZ, PT ;  /* 0x000000ff1300720c */ /* 0x001fe20003f45270 */
[CC--:B------:R-:W-:Y:S01]  /*0200*/  IMAD R2, R6.reuse, R19.reuse, RZ ;  /* 0x0000001306027224 */ /* 0x0c0fe200078e02ff */
[----:B------:R-:W-:Y:S01]  /*0210*/  IADD3 R6, PT, PT, R6, -0x1, RZ ;  /* 0xffffffff06067810 */ /* 0x000fe20007ffe0ff */
[----:B------:R-:W-:Y:S01]  /*0220*/  IMAD R7, R0, R19, RZ ;  /* 0x0000001300077224 */ /* 0x000fe200078e02ff */
[----:B------:R-:W-:Y:S01]  /*0230*/  MOV R0, 0x7f7fffff ;  /* 0x7f7fffff00007802 */ /* 0x000fe20000000f00 */
[----:B------:R-:W-:-:S02]  /*0240*/  IMAD.IADD R3, R2, 0x1, R19 ;  /* 0x0000000102037824 */ /* 0x000fc400078e0213 */
[----:B------:R-:W-:Y:S02]  /*0250*/  IMAD R15, R6, R19, RZ ;  /* 0x00000013060f7224 */ /* 0x000fe400078e02ff */
[----:B--2---:R-:W-:-:S04]  /*0260*/  IMAD.WIDE.U32 R4, R3, 0x4, R4 ;  /* 0x0000000403047825 */ /* 0x004fc800078e0004 */
[----:B------:R-:W-:Y:S02]  /*0270*/  VIADD R3, R19, 0xffffffff ;  /* 0xffffffff13037836 */ /* 0x000fe40000000000 */
[----:B---3--:R-:W-:-:S04]  /*0280*/  IMAD.WIDE.U32 R6, R7, 0x4, R10 ;  /* 0x0000000407067825 */ /* 0x008fc800078e000a */
[----:B------:R-:W-:-:S04]  /*0290*/  IMAD.WIDE.U32 R10, R2, 0x4, R10 ;  /* 0x00000004020a7825 */ /* 0x000fc800078e000a */
[----:B----4-:R-:W-:Y:S01]  /*02a0*/  IMAD.WIDE.U32 R8, R15, 0x4, R8 ;  /* 0x000000040f087825 */ /* 0x010fe200078e0008 */
[----:B-1----:R-:W-:Y:S06]  /*02b0*/  @!P2 BRA `(.L_x_11) ;  /* 0x0000000c001ca947 */ /* 0x002fec0003800000 */
[----:B------:R-:W-:Y:S01]  /*02c0*/  ISETP.GE.U32.AND P0, PT, R3, 0x7, PT ;  /* 0x000000070300780c */ /* 0x000fe20003f06070 */
[----:B------:R-:W-:Y:S01]  /*02d0*/  HFMA2 R15, -RZ, RZ, 0, 0 ;  /* 0x00000000ff0f7431 */ /* 0x000fe200000001ff */
[----:B------:R-:W-:-:S11]  /*02e0*/  MOV R0, 0x7f7fffff ;  /* 0x7f7fffff00007802 */ /* 0x000fd60000000f00 */
[----:B------:R-:W-:Y:S05]  /*02f0*/  @!P0 BRA `(.L_x_12) ;  /* 0x0000000400948947 */ /* 0x000fea0003800000 */
[----:B------:R-:W0:Y:S01]  /*0300*/  LDCU.64 UR4, c[0x0][0x398] ;  /* 0x00007300ff0477ac */ /* 0x000e220008000a00 */
[----:B------:R-:W-:Y:S01]  /*0310*/  MOV R15, 0x0 ;  /* 0x00000000000f7802 */ /* 0x000fe20000000f00 */
[----:B------:R-:W-:Y:S01]  /*0320*/  IMAD.MOV.U32 R14, RZ, RZ, 0x10 ;  /* 0x00000010ff0e7424 */ /* 0x000fe200078e00ff */
[----:B------:R-:W-:Y:S01]  /*0330*/  LOP3.LUT R26, R19, 0xfffffff8, RZ, 0xc0, !PT ;  /* 0xfffffff8131a7812 */ /* 0x000fe200078ec0ff */
[----:B------:R-:W1:Y:S01]  /*0340*/  LDCU.64 UR8, c[0x0][0x3a0] ;  /* 0x00007400ff0877ac */ /* 0x000e620008000a00 */
[----:B------:R-:W-:Y:S01]  /*0350*/  MOV R0, 0x7f7fffff ;  /* 0x7f7fffff00007802 */ /* 0x000fe20000000f00 */
[----:B------:R-:W-:-:S04]  /*0360*/  IMAD.WIDE.U32 R14, R2, 0x4, R14 ;  /* 0x00000004020e7825 */ /* 0x000fc800078e000e */
[----:B------:R-:W-:Y:S01]  /*0370*/  IMAD.MOV R12, RZ, RZ, -R26 ;  /* 0x000000ffff0c7224 */ /* 0x000fe200078e0a1a */
[C---:B0-----:R-:W-:Y:S02]  /*0380*/  IADD3 R22, P1, PT, R14.reuse, UR4, RZ ;  /* 0x000000040e167c10 */ /* 0x041fe4000ff3e0ff */
[----:B-1----:R-:W-:Y:S02]  /*0390*/  IADD3 R28, P3, PT, R14, UR8, RZ ;  /* 0x000000080e1c7c10 */ /* 0x002fe4000ff7e0ff */
[----:B------:R-:W-:Y:S02]  /*03a0*/  IADD3 R14, P0, PT, R6, 0x10, RZ ;  /* 0x00000010060e7810 */ /* 0x000fe40007f1e0ff */
[C---:B------:R-:W-:Y:S02]  /*03b0*/  IADD3.X R23, PT, PT, R15.reuse, UR5, RZ, P1, !PT ;  /* 0x000000050f177c10 */ /* 0x040fe40008ffe4ff */
[----:B------:R-:W-:Y:S01]  /*03c0*/  IADD3.X R21, PT, PT, R15, UR9, RZ, P3, !PT ;  /* 0x000000090f157c10 */ /* 0x000fe20009ffe4ff */
[----:B------:R-:W-:Y:S01]  /*03d0*/  IMAD.X R15, RZ, RZ, R7, P0 ;  /* 0x000000ffff0f7224 */ /* 0x000fe200000e0607 */
[----:B------:R-:W-:-:S02]  /*03e0*/  IADD3 R16, P1, PT, R4, 0x10, RZ ;  /* 0x0000001004107810 */ /* 0x000fc40007f3e0ff */
[----:B------:R-:W-:Y:S02]  /*03f0*/  IADD3 R24, P3, PT, R8, 0x10, RZ ;  /* 0x0000001008187810 */ /* 0x000fe40007f7e0ff */
[----:B------:R-:W-:Y:S02]  /*0400*/  IADD3.X R17, PT, PT, RZ, R5, RZ, P1, !PT ;  /* 0x00000005ff117210 */ /* 0x000fe40000ffe4ff */
[----:B------:R-:W-:-:S09]  /*0410*/  IADD3.X R25, PT, PT, RZ, R9, RZ, P3, !PT ;  /* 0x00000009ff197210 */ /* 0x000fd20001ffe4ff */
.L_x_13:
[----:B------:R-:W2:Y:S04]  /*0420*/  LDG.E R20, desc[UR6][R14.64+-0x10] ;  /* 0xfffff0060e147981 */ /* 0x000ea8000c1e1900 */
[----:B------:R-:W2:Y:S04]  /*0430*/  LDG.E R27, desc[UR6][R16.64+-0x10] ;  /* 0xfffff006101b7981 */ /* 0x000ea8000c1e1900 */
[----:B------:R-:W3:Y:S04]  /*0440*/  LDG.E R29, desc[UR6][R24.64+-0x10] ;  /* 0xfffff006181d7981 */ /* 0x000ee8000c1e1900 */
[----:B------:R-:W4:Y:S01]  /*0450*/  LDG.E R31, desc[UR6][R22.64+-0x10] ;  /* 0xfffff006161f7981 */ /* 0x000f22000c1e1900 */
[----:B--2---:R-:W-:-:S04]  /*0460*/  FADD R20, R20, R27 ;  /* 0x0000001b14147221 */ /* 0x004fc80000000000 */
[----:B---3--:R-:W-:-:S04]  /*0470*/  FADD R20, R20, R29 ;  /* 0x0000001d14147221 */ /* 0x008fc80000000000 */
[----:B----4-:R-:W-:Y:S01]  /*0480*/  FADD R31, R20, R31 ;  /* 0x0000001f141f7221 */ /* 0x010fe20000000000 */
[----:B------:R-:W-:-:S05]  /*0490*/  MOV R20, R28 ;  /* 0x0000001c00147202 */ /* 0x000fca0000000f00 */
[----:B------:R0:W-:Y:S04]  /*04a0*/  STG.E desc[UR6][R20.64+-0x10], R31 ;  /* 0xfffff01f14007986 */ /* 0x0001e8000c101906 */
[----:B------:R-:W2:Y:S04]  /*04b0*/  LDG.E R27, desc[UR6][R14.64+-0xc] ;  /* 0xfffff4060e1b7981 */ /* 0x000ea8000c1e1900 */
[----:B------:R-:W2:Y:S04]  /*04c0*/  LDG.E R28, desc[UR6][R16.64+-0xc] ;  /* 0xfffff406101c7981 */ /* 0x000ea8000c1e1900 */
[----:B------:R-:W3:Y:S04]  /*04d0*/  LDG.E R30, desc[UR6][R24.64+-0xc] ;  /* 0xfffff406181e7981 */ /* 0x000ee8000c1e1900 */
[----:B------:R-:W4:Y:S01]  /*04e0*/  LDG.E R32, desc[UR6][R22.64+-0xc] ;  /* 0xfffff40616207981 */ /* 0x000f22000c1e1900 */
[----:B--2---:R-:W-:-:S04]  /*04f0*/  FADD R27, R27, R28 ;  /* 0x0000001c1b1b7221 */ /* 0x004fc80000000000 */
[----:B---3--:R-:W-:-:S04]  /*0500*/  FADD R27, R27, R30 ;  /* 0x0000001e1b1b7221 */ /* 0x008fc80000000000 */
[----:B----4-:R-:W-:-:S05]  /*0510*/  FADD R33, R27, R32 ;  /* 0x000000201b217221 */ /* 0x010fca0000000000 */
        /* <DEDUP_REMOVED lines=8> */
[----:B------:R-:W-:Y:S04]  /*05a0*/  STG.E desc[UR6][R20.64+-0x8], R35 ;  /* 0xfffff82314007986 */ /* 0x000fe8000c101906 */
        /* <DEDUP_REMOVED lines=16> */
[----:B------:R-:W3:Y:S04]  /*06b0*/  LDG.E R27, desc[UR6][R14.64+0x4] ;  /* 0x000004060e1b7981 */ /* 0x000ee8000c1e1900 */
[----:B------:R-:W3:Y:S04]  /*06c0*/  LDG.E R32, desc[UR6][R16.64+0x4] ;  /* 0x0000040610207981 */ /* 0x000ee8000c1e1900 */
[----:B------:R-:W4:Y:S04]  /*06d0*/  LDG.E R34, desc[UR6][R24.64+0x4] ;  /* 0x0000040618227981 */ /* 0x000f28000c1e1900 */
[----:B------:R-:W5:Y:S01]  /*06e0*/  LDG.E R36, desc[UR6][R22.64+0x4] ;  /* 0x0000040616247981 */ /* 0x000f62000c1e1900 */
[----:B---3--:R-:W-:-:S04]  /*06f0*/  FADD R27, R27, R32 ;  /* 0x000000201b1b7221 */ /* 0x008fc80000000000 */
[----:B----4-:R-:W-:-:S04]  /*0700*/  FADD R27, R27, R34 ;  /* 0x000000221b1b7221 */ /* 0x010fc80000000000 */
[----:B-----5:R-:W-:-:S05]  /*0710*/  FADD R29, R27, R36 ;  /* 0x000000241b1d7221 */ /* 0x020fca0000000000 */
[----:B------:R-:W-:Y:S04]  /*0720*/  STG.E desc[UR6][R20.64+0x4], R29 ;  /* 0x0000041d14007986 */ /* 0x000fe8000c101906 */
[----:B------:R-:W3:Y:S04]  /*0730*/  LDG.E R32, desc[UR6][R14.64+0x8] ;  /* 0x000008060e207981 */ /* 0x000ee8000c1e1900 */
[----:B------:R-:W3:Y:S04]  /*0740*/  LDG.E R37, desc[UR6][R16.64+0x8] ;  /* 0x0000080610257981 */ /* 0x000ee8000c1e1900 */
[----:B------:R-:W4:Y:S04]  /*0750*/  LDG.E R34, desc[UR6][R24.64+0x8] ;  /* 0x0000080618227981 */ /* 0x000f28000c1e1900 */
[----:B------:R-:W5:Y:S01]  /*0760*/  LDG.E R27, desc[UR6][R22.64+0x8] ;  /* 0x00000806161b7981 */ /* 0x000f62000c1e1900 */
[----:B0-----:R-:W-:Y:S01]  /*0770*/  FMNMX3 R31, R0, R31, R33, PT ;  /* 0x0000001f001f7276 */ /* 0x001fe20003800021 */
[----:B---3--:R-:W-:-:S04]  /*0780*/  FADD R32, R32, R37 ;  /* 0x0000002520207221 */ /* 0x008fc80000000000 */
[----:B----4-:R-:W-:-:S04]  /*0790*/  FADD R32, R32, R34 ;  /* 0x0000002220207221 */ /* 0x010fc80000000000 */
[----:B-----5:R-:W-:-:S05]  /*07a0*/  FADD R27, R32, R27 ;  /* 0x0000001b201b7221 */ /* 0x020fca0000000000 */
[----:B------:R-:W-:Y:S04]  /*07b0*/  STG.E desc[UR6][R20.64+0x8], R27 ;  /* 0x0000081b14007986 */ /* 0x000fe8000c101906 */
[----:B------:R0:W3:Y:S04]  /*07c0*/  LDG.E R0, desc[UR6][R14.64+0xc] ;  /* 0x00000c060e007981 */ /* 0x0000e8000c1e1900 */
[----:B-1----:R-:W3:Y:S04]  /*07d0*/  LDG.E R33, desc[UR6][R16.64+0xc] ;  /* 0x00000c0610217981 */ /* 0x002ee8000c1e1900 */
[----:B------:R-:W4:Y:S04]  /*07e0*/  LDG.E R37, desc[UR6][R24.64+0xc] ;  /* 0x00000c0618257981 */ /* 0x000f28000c1e1900 */
[----:B------:R1:W5:Y:S01]  /*07f0*/  LDG.E R32, desc[UR6][R22.64+0xc] ;  /* 0x00000c0616207981 */ /* 0x000362000c1e1900 */
[----:B0-----:R-:W-:-:S02]  /*0800*/  IADD3 R14, P0, PT, R14, 0x20, RZ ;  /* 0x000000200e0e7810 */ /* 0x001fc40007f1e0ff */
[----:B------:R-:W-:Y:S02]  /*0810*/  IADD3 R12, PT, PT, R12, 0x8, RZ ;  /* 0x000000080c0c7810 */ /* 0x000fe40007ffe0ff */
[----:B------:R-:W-:Y:S01]  /*0820*/  FMNMX3 R31, R31, R35, R30, PT ;  /* 0x000000231f1f7276 */ /* 0x000fe2000380001e */
[----:B------:R-:W-:Y:S01]  /*0830*/  IMAD.X R15, RZ, RZ, R15, P0 ;  /* 0x000000ffff0f7224 */ /* 0x000fe200000e060f */
[----:B------:R-:W-:Y:S02]  /*0840*/  ISETP.NE.AND P0, PT, R12, RZ, PT ;  /* 0x000000ff0c00720c */ /* 0x000fe40003f05270 */
[----:B------:R-:W-:Y:S02]  /*0850*/  FMNMX3 R31, R31, R28, R29, PT ;  /* 0x0000001c1f1f7276 */ /* 0x000fe4000380001d */
[----:B-1----:R-:W-:Y:S02]  /*0860*/  IADD3 R22, P4, PT, R22, 0x20, RZ ;  /* 0x0000002016167810 */ /* 0x002fe40007f9e0ff */
[----:B------:R-:W-:-:S02]  /*0870*/  IADD3 R16, P1, PT, R16, 0x20, RZ ;  /* 0x0000002010107810 */ /* 0x000fc40007f3e0ff */
[----:B------:R-:W-:Y:S01]  /*0880*/  IADD3 R24, P3, PT, R24, 0x20, RZ ;  /* 0x0000002018187810 */ /* 0x000fe20007f7e0ff */
[----:B------:R-:W-:Y:S01]  /*0890*/  IMAD.X R23, RZ, RZ, R23, P4 ;  /* 0x000000ffff177224 */ /* 0x000fe200020e0617 */
[----:B--2---:R-:W-:Y:S02]  /*08a0*/  IADD3 R28, P5, PT, R20, 0x20, RZ ;  /* 0x00000020141c7810 */ /* 0x004fe40007fbe0ff */
[----:B------:R-:W-:Y:S02]  /*08b0*/  IADD3.X R17, PT, PT, RZ, R17, RZ, P1, !PT ;  /* 0x00000011ff117210 */ /* 0x000fe40000ffe4ff */
[----:B------:R-:W-:Y:S01]  /*08c0*/  IADD3.X R25, PT, PT, RZ, R25, RZ, P3, !PT ;  /* 0x00000019ff197210 */ /* 0x000fe20001ffe4ff */
[----:B---3--:R-:W-:-:S04]  /*08d0*/  FADD R0, R0, R33 ;  /* 0x0000002100007221 */ /* 0x008fc80000000000 */
[----:B----4-:R-:W-:-:S04]  /*08e0*/  FADD R0, R0, R37 ;  /* 0x0000002500007221 */ /* 0x010fc80000000000 */
[----:B-----5:R-:W-:-:S05]  /*08f0*/  FADD R0, R0, R32 ;  /* 0x0000002000007221 */ /* 0x020fca0000000000 */
[----:B------:R0:W-:Y:S02]  /*0900*/  STG.E desc[UR6][R20.64+0xc], R0 ;  /* 0x00000c0014007986 */ /* 0x0001e4000c101906 */
[----:B0-----:R-:W-:Y:S02]  /*0910*/  IADD3.X R21, PT, PT, RZ, R21, RZ, P5, !PT ;  /* 0x00000015ff157210 */ /* 0x001fe40002ffe4ff */
[----:B------:R-:W-:Y:S01]  /*0920*/  FMNMX3 R0, R31, R27, R0, PT ;  /* 0x0000001b1f007276 */ /* 0x000fe20003800000 */
[----:B------:R-:W-:Y:S06]  /*0930*/  @P0 BRA `(.L_x_13) ;  /* 0xfffffff800b80947 */ /* 0x000fec000383ffff */
[----:B------:R-:W-:-:S07]  /*0940*/  MOV R15, R26 ;  /* 0x0000001a000f7202 */ /* 0x000fce0000000f00 */
.L_x_12:
[----:B------:R-:W-:-:S13]  /*0950*/  LOP3.LUT P0, R12, R19, 0x7, RZ, 0xc0, !PT ;  /* 0x00000007130c7812 */ /* 0x000fda000780c0ff */
[----:B------:R-:W-:Y:S05]  /*0960*/  @!P0 BRA `(.L_x_11) ;  /* 0x0000000400708947 */ /* 0x000fea0003800000 */
[----:B------:R-:W-:Y:S02]  /*0970*/  ISETP.GE.U32.AND P0, PT, R12, 0x4, PT ;  /* 0x000000040c00780c */ /* 0x000fe40003f06070 */
[----:B------:R-:W-:-:S11]  /*0980*/  LOP3.LUT P1, R14, R19, 0x3, RZ, 0xc0, !PT ;  /* 0x00000003130e7812 */ /* 0x000fd6000782c0ff */
[----:B------:R-:W-:Y:S05]  /*0990*/  @!P0 BRA `(.L_x_14) ;  /* 0x0000000000a88947 */ /* 0x000fea0003800000 */
[----:B------:R-:W0:Y:S01]  /*09a0*/  LDC.64 R24, c[0x0][0x398] ;  /* 0x0000e600ff187b82 */ /* 0x000e220000000a00 */
[----:B------:R-:W-:-:S04]  /*09b0*/  IMAD.WIDE.U32 R16, R15, 0x4, R6 ;  /* 0x000000040f107825 */ /* 0x000fc800078e0006 */
[C---:B------:R-:W-:Y:S01]  /*09c0*/  IMAD.WIDE.U32 R20, R15.reuse, 0x4, R4 ;  /* 0x000000040f147825 */ /* 0x040fe200078e0004 */
[----:B------:R-:W2:Y:S03]  /*09d0*/  LDG.E R12, desc[UR6][R16.64] ;  /* 0x00000006100c7981 */ /* 0x000ea6000c1e1900 */
[----:B------:R-:W-:Y:S01]  /*09e0*/  IMAD.WIDE.U32 R22, R15, 0x4, R8 ;  /* 0x000000040f167825 */ /* 0x000fe200078e0008 */
[----:B------:R-:W2:Y:S04]  /*09f0*/  LDG.E R27, desc[UR6][R20.64] ;  /* 0x00000006141b7981 */ /* 0x000ea8000c1e1900 */
[----:B------:R-:W3:Y:S01]  /*0a00*/  LDG.E R29, desc[UR6][R22.64] ;  /* 0x00000006161d7981 */ /* 0x000ee2000c1e1900 */
[----:B0-----:R-:W-:-:S04]  /*0a10*/  IMAD.WIDE.U32 R24, R2, 0x4, R24 ;  /* 0x0000000402187825 */ /* 0x001fc800078e0018 */
[----:B------:R-:W-:-:S05]  /*0a20*/  IMAD.WIDE.U32 R24, R15, 0x4, R24 ;  /* 0x000000040f187825 */ /* 0x000fca00078e0018 */
[----:B------:R-:W4:Y:S01]  /*0a30*/  LDG.E R28, desc[UR6][R24.64] ;  /* 0x00000006181c7981 */ /* 0x000f22000c1e1900 */
[----:B--2---:R-:W-:-:S04]  /*0a40*/  FADD R12, R12, R27 ;  /* 0x0000001b0c0c7221 */ /* 0x004fc80000000000 */
[----:B---3--:R-:W-:Y:S01]  /*0a50*/  FADD R29, R12, R29 ;  /* 0x0000001d0c1d7221 */ /* 0x008fe20000000000 */
[----:B------:R-:W-:-:S04]  /*0a60*/  IMAD.WIDE.U32 R26, R15, 0x4, R10 ;  /* 0x000000040f1a7825 */ /* 0x000fc800078e000a */
        /* <DEDUP_REMOVED lines=22> */
[----:B------:R-:W-:Y:S01]  /*0bd0*/  FMNMX3 R0, R0, R29, R31, PT ;  /* 0x0000001d00007276 */ /* 0x000fe2000380001f */
[----:B------:R-:W-:-:S02]  /*0be0*/  VIADD R15, R15, 0x4 ;  /* 0x000000040f0f7836 */ /* 0x000fc40000000000 */
[----:B--2---:R-:W-:-:S04]  /*0bf0*/  FADD R12, R12, R33 ;  /* 0x000000210c0c7221 */ /* 0x004fc80000000000 */
[----:B---3--:R-:W-:-:S04]  /*0c00*/  FADD R12, R12, R35 ;  /* 0x000000230c0c7221 */ /* 0x008fc80000000000 */
[----:B----4-:R-:W-:-:S05]  /*0c10*/  FADD R33, R12, R28 ;  /* 0x0000001c0c217221 */ /* 0x010fca0000000000 */
[----:B------:R0:W-:Y:S01]  /*0c20*/  STG.E desc[UR6][R26.64+0xc], R33 ;  /* 0x00000c211a007986 */ /* 0x0001e2000c101906 */
[----:B------:R-:W-:-:S07]  /*0c30*/  FMNMX3 R0, R0, R37, R33, PT ;  /* 0x0000002500007276 */ /* 0x000fce0003800021 */
.L_x_14:
[----:B------:R-:W-:Y:S05]  /*0c40*/  @!P1 BRA `(.L_x_11) ;  /* 0x0000000000b89947 */ /* 0x000fea0003800000 */
[----:B------:R-:W-:Y:S02]  /*0c50*/  ISETP.NE.AND P0, PT, R14, 0x1, PT ;  /* 0x000000010e00780c */ /* 0x000fe40003f05270 */
[----:B------:R-:W-:-:S04]  /*0c60*/  LOP3.LUT R12, R19, 0x1, RZ, 0xc0, !PT ;  /* 0x00000001130c7812 */ /* 0x000fc800078ec0ff */
[----:B------:R-:W-:-:S07]  /*0c70*/  ISETP.NE.U32.AND P1, PT, R12, 0x1, PT ;  /* 0x000000010c00780c */ /* 0x000fce0003f25070 */
[----:B------:R-:W-:Y:S06]  /*0c80*/  @!P0 BRA `(.L_x_15) ;  /* 0x0000000000648947 */ /* 0x000fec0003800000 */
[----:B------:R-:W1:Y:S01]  /*0c90*/  LDC.64 R22, c[0x0][0x398] ;  /* 0x0000e600ff167b82 */ /* 0x000e620000000a00 */
[----:B------:R-:W-:-:S04]  /*0ca0*/  IMAD.WIDE.U32 R16, R15, 0x4, R6 ;  /* 0x000000040f107825 */ /* 0x000fc800078e0006 */
[----:B------:R-:W-:Y:S01]  /*0cb0*/  IMAD.WIDE.U32 R20, R15, 0x4, R4 ;  /* 0x000000040f147825 */ /* 0x000fe200078e0004 */
[----:B------:R-:W2:Y:S04]  /*0cc0*/  LDG.E R12, desc[UR6][R16.64] ;  /* 0x00000006100c7981 */ /* 0x000ea8000c1e1900 */
[----:B0-----:R-:W2:Y:S01]  /*0cd0*/  LDG.E R27, desc[UR6][R20.64] ;  /* 0x00000006141b7981 */ /* 0x001ea2000c1e1900 */
[----:B-1----:R-:W-:-:S04]  /*0ce0*/  IMAD.WIDE.U32 R24, R2, 0x4, R22 ;  /* 0x0000000402187825 */ /* 0x002fc800078e0016 */
[----:B------:R-:W-:-:S04]  /*0cf0*/  IMAD.WIDE.U32 R22, R15, 0x4, R8 ;  /* 0x000000040f167825 */ /* 0x000fc800078e0008 */
[C---:B------:R-:W-:Y:S01]  /*0d00*/  IMAD.WIDE.U32 R24, R15.reuse, 0x4, R24 ;  /* 0x000000040f187825 */ /* 0x040fe200078e0018 */
[----:B------:R-:W3:Y:S04]  /*0d10*/  LDG.E R29, desc[UR6][R22.64] ;  /* 0x00000006161d7981 */ /* 0x000ee8000c1e1900 */
[----:B------:R-:W4:Y:S01]  /*0d20*/  LDG.E R31, desc[UR6][R24.64] ;  /* 0x00000006181f7981 */ /* 0x000f22000c1e1900 */
[----:B--2---:R-:W-:Y:S01]  /*0d30*/  FADD R12, R12, R27 ;  /* 0x0000001b0c0c7221 */ /* 0x004fe20000000000 */
[----:B------:R-:W-:-:S04]  /*0d40*/  IMAD.WIDE.U32 R26, R15, 0x4, R10 ;  /* 0x000000040f1a7825 */ /* 0x000fc800078e000a */
[----:B---3--:R-:W-:-:S04]  /*0d50*/  FADD R12, R12, R29 ;  /* 0x0000001d0c0c7221 */ /* 0x008fc80000000000 */
[----:B----4-:R-:W-:-:S05]  /*0d60*/  FADD R31, R12, R31 ;  /* 0x0000001f0c1f7221 */ /* 0x010fca0000000000 */
[----:B------:R1:W-:Y:S04]  /*0d70*/  STG.E desc[UR6][R26.64], R31 ;  /* 0x0000001f1a007986 */ /* 0x0003e8000c101906 */
[----:B------:R-:W2:Y:S04]  /*0d80*/  LDG.E R12, desc[UR6][R16.64+0x4] ;  /* 0x00000406100c7981 */ /* 0x000ea8000c1e1900 */
[----:B------:R-:W2:Y:S04]  /*0d90*/  LDG.E R29, desc[UR6][R20.64+0x4] ;  /* 0x00000406141d7981 */ /* 0x000ea8000c1e1900 */
[----:B------:R-:W3:Y:S04]  /*0da0*/  LDG.E R33, desc[UR6][R22.64+0x4] ;  /* 0x0000040616217981 */ /* 0x000ee8000c1e1900 */
[----:B------:R-:W4:Y:S01]  /*0db0*/  LDG.E R35, desc[UR6][R24.64+0x4] ;  /* 0x0000040618237981 */ /* 0x000f22000c1e1900 */
[----:B------:R-:W-:Y:S01]  /*0dc0*/  IADD3 R15, PT, PT, R15, 0x2, RZ ;  /* 0x000000020f0f7810 */ /* 0x000fe20007ffe0ff */
[----:B--2---:R-:W-:-:S04]  /*0dd0*/  FADD R12, R12, R29 ;  /* 0x0000001d0c0c7221 */ /* 0x004fc80000000000 */
[----:B---3--:R-:W-:-:S04]  /*0de0*/  FADD R12, R12, R33 ;  /* 0x000000210c0c7221 */ /* 0x008fc80000000000 */
[----:B----4-:R-:W-:-:S05]  /*0df0*/  FADD R35, R12, R35 ;  /* 0x000000230c237221 */ /* 0x010fca0000000000 */
[----:B------:R1:W-:Y:S01]  /*0e00*/  STG.E desc[UR6][R26.64+0x4], R35 ;  /* 0x000004231a007986 */ /* 0x0003e2000c101906 */
[----:B------:R-:W-:-:S07]  /*0e10*/  FMNMX3 R0, R0, R31, R35, PT ;  /* 0x0000001f00007276 */ /* 0x000fce0003800023 */
.L_x_15:
[----:B------:R-:W-:Y:S05]  /*0e20*/  @P1 BRA `(.L_x_11) ;  /* 0x0000000000401947 */ /* 0x000fea0003800000 */
[----:B------:R-:W2:Y:S01]  /*0e30*/  LDC.64 R22, c[0x0][0x398] ;  /* 0x0000e600ff167b82 */ /* 0x000ea20000000a00 */
[----:B------:R-:W-:-:S04]  /*0e40*/  IMAD.WIDE.U32 R16, R15, 0x4, R6 ;  /* 0x000000040f107825 */ /* 0x000fc800078e0006 */
[----:B------:R-:W-:Y:S02]  /*0e50*/  IMAD.WIDE.U32 R20, R15, 0x4, R4 ;  /* 0x000000040f147825 */ /* 0x000fe400078e0004 */
[----:B------:R-:W3:Y:S04]  /*0e60*/  LDG.E R16, desc[UR6][R16.64] ;  /* 0x0000000610107981 */ /* 0x000ee8000c1e1900 */
[----:B------:R-:W3:Y:S01]  /*0e70*/  LDG.E R21, desc[UR6][R20.64] ;  /* 0x0000000614157981 */ /* 0x000ee2000c1e1900 */
[----:B--2---:R-:W-:-:S04]  /*0e80*/  IMAD.WIDE.U32 R24, R2, 0x4, R22 ;  /* 0x0000000402187825 */ /* 0x004fc800078e0016 */
[----:B------:R-:W-:-:S04]  /*0e90*/  IMAD.WIDE.U32 R22, R15, 0x4, R8 ;  /* 0x000000040f167825 */ /* 0x000fc800078e0008 */
[C---:B------:R-:W-:Y:S02]  /*0ea0*/  IMAD.WIDE.U32 R24, R15.reuse, 0x4, R24 ;  /* 0x000000040f187825 */ /* 0x040fe400078e0018 */
[----:B------:R-:W2:Y:S04]  /*0eb0*/  LDG.E R23, desc[UR6][R22.64] ;  /* 0x0000000616177981 */ /* 0x000ea8000c1e1900 */
[----:B------:R-:W0:Y:S01]  /*0ec0*/  LDG.E R25, desc[UR6][R24.64] ;  /* 0x0000000618197981 */ /* 0x000e22000c1e1900 */
[----:B------:R-:W-:-:S04]  /*0ed0*/  IMAD.WIDE.U32 R14, R15, 0x4, R10 ;  /* 0x000000040f0e7825 */ /* 0x000fc800078e000a */
[----:B---3--:R-:W-:-:S04]  /*0ee0*/  FADD R12, R16, R21 ;  /* 0x00000015100c7221 */ /* 0x008fc80000000000 */
[----:B--2---:R-:W-:-:S04]  /*0ef0*/  FADD R12, R12, R23 ;  /* 0x000000170c0c7221 */ /* 0x004fc80000000000 */
[----:B01----:R-:W-:-:S05]  /*0f00*/  FADD R27, R12, R25 ;  /* 0x000000190c1b7221 */ /* 0x003fca0000000000 */
[----:B------:R2:W-:Y:S01]  /*0f10*/  STG.E desc[UR6][R14.64], R27 ;  /* 0x0000001b0e007986 */ /* 0x0005e2000c101906 */
[----:B------:R-:W-:-:S07]  /*0f20*/  FMNMX R0, R0, R27, PT ;  /* 0x0000001b00007209 */ /* 0x000fce0003800000 */
.L_x_11:
[----:B------:R-:W-:-:S13]  /*0f30*/  ISETP.GE.U32.AND P0, PT, R19, 0x2, PT ;  /* 0x000000021300780c */ /* 0x000fda0003f06070 */
[----:B------:R-:W-:Y:S05]  /*0f40*/  @!P0 BRA `(.L_x_16) ;  /* 0x0000000800d88947 */ /* 0x000fea0003800000 */
[----:B------:R-:W-:Y:S01]  /*0f50*/  IADD3 R12, PT, PT, R19, -0x2, RZ ;  /* 0xfffffffe130c7810 */ /* 0x000fe20007ffe0ff */
[----:B--2---:R-:W-:-:S03]  /*0f60*/  IMAD.MOV.U32 R15, RZ, RZ, 0x1 ;  /* 0x00000001ff0f7424 */ /* 0x004fc600078e00ff */
[----:B------:R-:W-:-:S13]  /*0f70*/  ISETP.GE.U32.AND P0, PT, R12, 0xf, PT ;  /* 0x0000000f0c00780c */ /* 0x000fda0003f06070 */
[----:B------:R-:W-:Y:S05]  /*0f80*/  @!P0 BRA `(.L_x_17) ;  /* 0x00000004003c8947 */ /* 0x000fea0003800000 */
[----:B------:R2:W5:Y:S01]  /*0f90*/  LDG.E R17, desc[UR6][R10.64] ;  /* 0x000000060a117981 */ /* 0x000562000c1e1900 */
[----:B------:R-:W-:Y:S01]  /*0fa0*/  IADD3 R21, P0, PT, R10, 0x20, RZ ;  /* 0x000000200a157810 */ /* 0x000fe20007f1e0ff */
[----:B------:R-:W-:Y:S01]  /*0fb0*/  HFMA2 R12, -RZ, RZ, 0, 0 ;  /* 0x00000000ff0c7431 */ /* 0x000fe200000001ff */
[----:B------:R-:W-:-:S03]  /*0fc0*/  LOP3.LUT R16, R3, 0xfffffff0, RZ, 0xc0, !PT ;  /* 0xfffffff003107812 */ /* 0x000fc600078ec0ff */
[----:B------:R-:W-:Y:S01]  /*0fd0*/  IMAD.X R30, RZ, RZ, R11, P0 ;  /* 0x000000ffff1e7224 */ /* 0x000fe200000e060b */
[----:B------:R-:W-:-:S07]  /*0fe0*/  IADD3 R16, PT, PT, -R16, RZ, RZ ;  /* 0x000000ff10107210 */ /* 0x000fce0007ffe1ff */
.L_x_18:
[----:B0-----:R-:W-:Y:S02]  /*0ff0*/  MOV R14, R21 ;  /* 0x00000015000e7202 */ /* 0x001fe40000000f00 */
[----:B------:R-:W-:-:S05]  /*1000*/  MOV R15, R30 ;  /* 0x0000001e000f7202 */ /* 0x000fca0000000f00 */
[----:B------:R-:W3:Y:S04]  /*1010*/  LDG.E R24, desc[UR6][R14.64+-0x1c] ;  /* 0xffffe4060e187981 */ /* 0x000ee8000c1e1900 */
[----:B01----:R-:W4:Y:S04]  /*1020*/  LDG.E R26, desc[UR6][R14.64+-0x18] ;  /* 0xffffe8060e1a7981 */ /* 0x003f28000c1e1900 */
[----:B------:R-:W2:Y:S04]  /*1030*/  LDG.E R28, desc[UR6][R14.64+-0x14] ;  /* 0xffffec060e1c7981 */ /* 0x000ea8000c1e1900 */
        /* <DEDUP_REMOVED lines=8> */
[----:B------:R-:W2:Y:S01]  /*10c0*/  LDG.E R22, desc[UR6][R14.64+0x10] ;  /* 0x000010060e167981 */ /* 0x000ea2000c1e1900 */
[----:B-----5:R-:W-:-:S05]  /*10d0*/  FADD R21, R17, 1 ;  /* 0x3f80000011157421 */ /* 0x020fca0000000000 */
[----:B---3--:R-:W-:-:S05]  /*10e0*/  FMNMX R21, R21, R24, PT ;  /* 0x0000001815157209 */ /* 0x008fca0003800000 */
[----:B------:R-:W-:-:S05]  /*10f0*/  FADD R17, R21, 1 ;  /* 0x3f80000015117421 */ /* 0x000fca0000000000 */
[----:B----4-:R-:W-:-:S05]  /*1100*/  FMNMX R17, R17, R26, PT ;  /* 0x0000001a11117209 */ /* 0x010fca0003800000 */
[----:B------:R-:W-:-:S05]  /*1110*/  FADD R23, R17, 1 ;  /* 0x3f80000011177421 */ /* 0x000fca0000000000 */
[----:B--2---:R-:W-:-:S05]  /*1120*/  FMNMX R23, R23, R28, PT ;  /* 0x0000001c17177209 */ /* 0x004fca0003800000 */
[----:B------:R-:W-:-:S05]  /*1130*/  FADD R24, R23, 1 ;  /* 0x3f80000017187421 */ /* 0x000fca0000000000 */
[----:B------:R-:W-:-:S05]  /*1140*/  FMNMX R25, R24, R25, PT ;  /* 0x0000001918197209 */ /* 0x000fca0003800000 */
        /* <DEDUP_REMOVED lines=9> */
[----:B------:R-:W-:Y:S02]  /*11e0*/  FMNMX R35, R24, R35, PT ;  /* 0x0000002318237209 */ /* 0x000fe40003800000 */
[----:B------:R-:W2:Y:S03]  /*11f0*/  LDG.E R24, desc[UR6][R14.64+0x14] ;  /* 0x000014060e187981 */ /* 0x000ea6000c1e1900 */
[----:B------:R-:W-:-:S05]  /*1200*/  FADD R26, R35, 1 ;  /* 0x3f800000231a7421 */ /* 0x000fca0000000000 */
[----:B------:R-:W-:Y:S02]  /*1210*/  FMNMX R37, R26, R37, PT ;  /* 0x000000251a257209 */ /* 0x000fe40003800000 */
[----:B------:R-:W3:Y:S03]  /*1220*/  LDG.E R26, desc[UR6][R14.64+0x18] ;  /* 0x000018060e1a7981 */ /* 0x000ee6000c1e1900 */
[----:B------:R-:W-:-:S05]  /*1230*/  FADD R28, R37, 1 ;  /* 0x3f800000251c7421 */ /* 0x000fca0000000000 */
[----:B------:R-:W-:Y:S02]  /*1240*/  FMNMX R20, R28, R20, PT ;  /* 0x000000141c147209 */ /* 0x000fe40003800000 */
[----:B------:R-:W4:Y:S03]  /*1250*/  LDG.E R28, desc[UR6][R14.64+0x1c] ;  /* 0x00001c060e1c7981 */ /* 0x000f26000c1e1900 */
[----:B------:R-:W-:-:S05]  /*1260*/  FADD R30, R20, 1 ;  /* 0x3f800000141e7421 */ /* 0x000fca0000000000 */
[----:B------:R-:W-:Y:S02]  /*1270*/  FMNMX R22, R30, R22, PT ;  /* 0x000000161e167209 */ /* 0x000fe40003800000 */
[----:B------:R-:W4:Y:S01]  /*1280*/  LDG.E R30, desc[UR6][R14.64+0x20] ;  /* 0x000020060e1e7981 */ /* 0x000f22000c1e1900 */
[----:B------:R-:W-:Y:S01]  /*1290*/  VIADD R16, R16, 0x10 ;  /* 0x0000001010107836 */ /* 0x000fe20000000000 */
[----:B------:R-:W-:Y:S01]  /*12a0*/  IADD3 R12, PT, PT, R12, 0x10, RZ ;  /* 0x000000100c0c7810 */ /* 0x000fe20007ffe0ff */
[----:B------:R-:W-:Y:S01]  /*12b0*/  FADD R32, R22, 1 ;  /* 0x3f80000016207421 */ /* 0x000fe20000000000 */
[----:B------:R-:W-:Y:S02]  /*12c0*/  STG.E desc[UR6][R14.64+-0x18], R17 ;  /* 0xffffe8110e007986 */ /* 0x000fe4000c101906 */
[----:B------:R-:W-:Y:S02]  /*12d0*/  ISETP.NE.AND P0, PT, R16, RZ, PT ;  /* 0x000000ff1000720c */ /* 0x000fe40003f05270 */
[----:B------:R-:W-:Y:S04]  /*12e0*/  STG.E desc[UR6][R14.64+-0x14], R23 ;  /* 0xffffec170e007986 */ /* 0x000fe8000c101906 */
        /* <DEDUP_REMOVED lines=9> */
[----:B------:R0:W-:Y:S02]  /*1380*/  STG.E desc[UR6][R14.64+-0x1c], R21 ;  /* 0xffffe4150e007986 */ /* 0x0001e4000c101906 */
[----:B0-----:R-:W-:-:S02]  /*1390*/  IADD3 R21, P1, PT, R14, 0x40, RZ ;  /* 0x000000400e157810 */ /* 0x001fc40007f3e0ff */
[----:B--2---:R-:W-:-:S05]  /*13a0*/  FMNMX R24, R32, R24, PT ;  /* 0x0000001820187209 */ /* 0x004fca0003800000 */
[----:B------:R-:W-:Y:S01]  /*13b0*/  FADD R32, R24, 1 ;  /* 0x3f80000018207421 */ /* 0x000fe20000000000 */
[----:B------:R0:W-:Y:S04]  /*13c0*/  STG.E desc[UR6][R14.64+0x14], R24 ;  /* 0x000014180e007986 */ /* 0x0001e8000c101906 */
[----:B---3--:R-:W-:-:S05]  /*13d0*/  FMNMX R26, R32, R26, PT ;  /* 0x0000001a201a7209 */ /* 0x008fca0003800000 */
[----:B------:R-:W-:Y:S01]  /*13e0*/  FADD R32, R26, 1 ;  /* 0x3f8000001a207421 */ /* 0x000fe20000000000 */
[----:B------:R0:W-:Y:S04]  /*13f0*/  STG.E desc[UR6][R14.64+0x18], R26 ;  /* 0x0000181a0e007986 */ /* 0x0001e8000c101906 */
[----:B----4-:R-:W-:-:S05]  /*1400*/  FMNMX R28, R32, R28, PT ;  /* 0x0000001c201c7209 */ /* 0x010fca0003800000 */
[----:B------:R-:W-:Y:S01]  /*1410*/  FADD R32, R28, 1 ;  /* 0x3f8000001c207421 */ /* 0x000fe20000000000 */
[----:B------:R0:W-:Y:S04]  /*1420*/  STG.E desc[UR6][R14.64+0x1c], R28 ;  /* 0x00001c1c0e007986 */ /* 0x0001e8000c101906 */
[----:B------:R-:W-:Y:S02]  /*1430*/  FMNMX R17, R32, R30, PT ;  /* 0x0000001e20117209 */ /* 0x000fe40003800000 */
[----:B------:R-:W-:-:S03]  /*1440*/  IADD3.X R30, PT, PT, RZ, R15, RZ, P1, !PT ;  /* 0x0000000fff1e7210 */ /* 0x000fc60000ffe4ff */
[----:B------:R0:W-:Y:S01]  /*1450*/  STG.E desc[UR6][R14.64+0x20], R17 ;  /* 0x000020110e007986 */ /* 0x0001e2000c101906 */
[----:B------:R-:W-:Y:S05]  /*1460*/  @P0 BRA `(.L_x_18) ;  /* 0xfffffff800e00947 */ /* 0x000fea000383ffff */
[----:B0-----:R-:W-:-:S07]  /*1470*/  VIADD R15, R12, 0x1 ;  /* 0x000000010c0f7836 */ /* 0x001fce0000000000 */
.L_x_17:
[----:B------:R-:W-:-:S13]  /*1480*/  LOP3.LUT P0, R12, R3, 0xf, RZ, 0xc0, !PT ;  /* 0x0000000f030c7812 */ /* 0x000fda000780c0ff */
[----:B------:R-:W-:Y:S05]  /*1490*/  @!P0 BRA `(.L_x_16) ;  /* 0x0000000400848947 */ /* 0x000fea0003800000 */
[----:B------:R-:W-:Y:S02]  /*14a0*/  ISETP.GE.U32.AND P0, PT, R12, 0x8, PT ;  /* 0x000000080c00780c */ /* 0x000fe40003f06070 */
[----:B------:R-:W-:-:S04]  /*14b0*/  LOP3.LUT R14, R3, 0x7, RZ, 0xc0, !PT ;  /* 0x00000007030e7812 */ /* 0x000fc800078ec0ff */
[----:B------:R-:W-:-:S07]  /*14c0*/  ISETP.NE.AND P1, PT, R14, RZ, PT ;  /* 0x000000ff0e00720c */ /* 0x000fce0003f25270 */
[----:B------:R-:W-:Y:S06]  /*14d0*/  @!P0 BRA `(.L_x_19) ;  /* 0x0000000000c48947 */ /* 0x000fec0003800000 */
[C---:B------:R-:W-:Y:S01]  /*14e0*/  IADD3 R23, PT, PT, R15.reuse, -0x1, RZ ;  /* 0xffffffff0f177810 */ /* 0x040fe20007ffe0ff */
[----:B------:R-:W-:-:S04]  /*14f0*/  IMAD.WIDE.U32 R16, R15, 0x4, R10 ;  /* 0x000000040f107825 */ /* 0x000fc800078e000a */
[----:B------:R-:W-:Y:S01]  /*1500*/  IMAD.WIDE.U32 R22, R23, 0x4, R10 ;  /* 0x0000000417167825 */ /* 0x000fe200078e000a */
[----:B------:R-:W2:Y:S05]  /*1510*/  LDG.E R21, desc[UR6][R16.64] ;  /* 0x0000000610157981 */ /* 0x000eaa000c1e1900 */
[----:B------:R-:W3:Y:S01]  /*1520*/  LDG.E R22, desc[UR6][R22.64] ;  /* 0x0000000616167981 */ /* 0x000ee2000c1e1900 */
[----:B01----:R-:W-:Y:S01]  /*1530*/  IADD3 R27, PT, PT, R15, 0x1, RZ ;  /* 0x000000010f1b7810 */ /* 0x003fe20007ffe0ff */
[----:B---3--:R-:W-:-:S05]  /*1540*/  FADD R12, R22, 1 ;  /* 0x3f800000160c7421 */ /* 0x008fca0000000000 */
[----:B--2---:R-:W-:Y:S01]  /*1550*/  FMNMX R25, R12, R21, PT ;  /* 0x000000150c197209 */ /* 0x004fe20003800000 */
[----:B------:R-:W-:-:S04]  /*1560*/  IMAD.WIDE.U32 R20, R27, 0x4, R10 ;  /* 0x000000041b147825 */ /* 0x000fc800078e000a */
[----:B------:R0:W-:Y:S04]  /*1570*/  STG.E desc[UR6][R16.64], R25 ;  /* 0x0000001910007986 */ /* 0x0001e8000c101906 */
[----:B------:R-:W2:Y:S01]  /*1580*/  LDG.E R27, desc[UR6][R20.64] ;  /* 0x00000006141b7981 */ /* 0x000ea2000c1e1900 */
[----:B------:R-:W-:Y:S01]  /*1590*/  FADD R12, R25, 1 ;  /* 0x3f800000190c7421 */ /* 0x000fe20000000000 */
[----:B------:R-:W-:-:S04]  /*15a0*/  VIADD R29, R15, 0x2 ;  /* 0x000000020f1d7836 */ /* 0x000fc80000000000 */
[----:B------:R-:W-:Y:S01]  /*15b0*/  IMAD.WIDE.U32 R22, R29, 0x4, R10 ;  /* 0x000000041d167825 */ /* 0x000fe200078e000a */
[----:B--2---:R-:W-:-:S05]  /*15c0*/  FMNMX R27, R12, R27, PT ;  /* 0x0000001b0c1b7209 */ /* 0x004fca0003800000 */
[----:B------:R1:W-:Y:S04]  /*15d0*/  STG.E desc[UR6][R20.64], R27 ;  /* 0x0000001b14007986 */ /* 0x0003e8000c101906 */
[----:B------:R-:W2:Y:S01]  /*15e0*/  LDG.E R29, desc[UR6][R22.64] ;  /* 0x00000006161d7981 */ /* 0x000ea2000c1e1900 */
[----:B------:R-:W-:Y:S01]  /*15f0*/  FADD R12, R27, 1 ;  /* 0x3f8000001b0c7421 */ /* 0x000fe20000000000 */
[----:B------:R-:W-:-:S05]  /*1600*/  IADD3 R31, PT, PT, R15, 0x3, RZ ;  /* 0x000000030f1f7810 */ /* 0x000fca0007ffe0ff */
[----:B0-----:R-:W-:Y:S01]  /*1610*/  IMAD.WIDE.U32 R24, R31, 0x4, R10 ;  /* 0x000000041f187825 */ /* 0x001fe200078e000a */
[----:B--2---:R-:W-:-:S05]  /*1620*/  FMNMX R29, R12, R29, PT ;  /* 0x0000001d0c1d7209 */ /* 0x004fca0003800000 */
[----:B------:R0:W-:Y:S04]  /*1630*/  STG.E desc[UR6][R22.64], R29 ;  /* 0x0000001d16007986 */ /* 0x0001e8000c101906 */
[----:B------:R-:W2:Y:S01]  /*1640*/  LDG.E R31, desc[UR6][R24.64] ;  /* 0x00000006181f7981 */ /* 0x000ea2000c1e1900 */
[----:B------:R-:W-:Y:S01]  /*1650*/  FADD R12, R29, 1 ;  /* 0x3f8000001d0c7421 */ /* 0x000fe20000000000 */
[----:B------:R-:W-:-:S05]  /*1660*/  IADD3 R33, PT, PT, R15, 0x4, RZ ;  /* 0x000000040f217810 */ /* 0x000fca0007ffe0ff */
[----:B-1----:R-:W-:Y:S01]  /*1670*/  IMAD.WIDE.U32 R20, R33, 0x4, R10 ;  /* 0x0000000421147825 */ /* 0x002fe200078e000a */
[----:B--2---:R-:W-:-:S05]  /*1680*/  FMNMX R31, R12, R31, PT ;  /* 0x0000001f0c1f7209 */ /* 0x004fca0003800000 */
[----:B------:R1:W-:Y:S04]  /*1690*/  STG.E desc[UR6][R24.64], R31 ;  /* 0x0000001f18007986 */ /* 0x0003e8000c101906 */
[----:B------:R-:W2:Y:S01]  /*16a0*/  LDG.E R27, desc[UR6][R20.64] ;  /* 0x00000006141b7981 */ /* 0x000ea2000c1e1900 */
[----:B------:R-:W-:Y:S01]  /*16b0*/  FADD R12, R31, 1 ;  /* 0x3f8000001f0c7421 */ /* 0x000fe20000000000 */
[----:B------:R-:W-:-:S04]  /*16c0*/  VIADD R33, R15, 0x5 ;  /* 0x000000050f217836 */ /* 0x000fc80000000000 */
        /* <DEDUP_REMOVED lines=9> */
[----:B------:R-:W3:Y:S01]  /*1760*/  LDG.E R31, desc[UR6][R24.64] ;  /* 0x00000006181f7981 */ /* 0x000ee2000c1e1900 */
[----:B------:R-:W-:-:S05]  /*1770*/  FADD R12, R29, 1 ;  /* 0x3f8000001d0c7421 */ /* 0x000fca0000000000 */
[----:B---3--:R-:W-:-:S05]  /*1780*/  FMNMX R31, R12, R31, PT ;  /* 0x0000001f0c1f7209 */ /* 0x008fca0003800000 */
[----:B------:R2:W-:Y:S04]  /*1790*/  STG.E desc[UR6][R24.64], R31 ;  /* 0x0000001f18007986 */ /* 0x0005e8000c101906 */
[----:B0-----:R-:W3:Y:S01]  /*17a0*/  LDG.E R21, desc[UR6][R16.64+0x1c] ;  /* 0x00001c0610157981 */ /* 0x001ee2000c1e1900 */
[----:B------:R-:W-:Y:S01]  /*17b0*/  FADD R12, R31, 1 ;  /* 0x3f8000001f0c7421 */ /* 0x000fe20000000000 */
[----:B------:R-:W-:-:S04]  /*17c0*/  IADD3 R15, PT, PT, R15, 0x8, RZ ;  /* 0x000000080f0f7810 */ /* 0x000fc80007ffe0ff */
[----:B---3--:R-:W-:-:S05]  /*17d0*/  FMNMX R21, R12, R21, PT ;  /* 0x000000150c157209 */ /* 0x008fca0003800000 */
[----:B------:R2:W-:Y:S02]  /*17e0*/  STG.E desc[UR6][R16.64+0x1c], R21 ;  /* 0x00001c1510007986 */ /* 0x0005e4000c101906 */
.L_x_19:
[----:B------:R-:W-:Y:S05]  /*17f0*/  @!P1 BRA `(.L_x_16) ;  /* 0x0000000000ac9947 */ /* 0x000fea0003800000 */
[----:B------:R-:W-:Y:S02]  /*1800*/  ISETP.GE.U32.AND P0, PT, R14, 0x4, PT ;  /* 0x000000040e00780c */ /* 0x000fe40003f06070 */
[----:B------:R-:W-:-:S04]  /*1810*/  LOP3.LUT R12, R3, 0x3, RZ, 0xc0, !PT ;  /* 0x00000003030c7812 */ /* 0x000fc800078ec0ff */
[----:B------:R-:W-:-:S07]  /*1820*/  ISETP.NE.AND P1, PT, R12, RZ, PT ;  /* 0x000000ff0c00720c */ /* 0x000fce0003f25270 */
[----:B------:R-:W-:Y:S06]  /*1830*/  @!P0 BRA `(.L_x_20) ;  /* 0x0000000000648947 */ /* 0x000fec0003800000 */
[C---:B--2---:R-:W-:Y:S02]  /*1840*/  VIADD R23, R15.reuse, 0xffffffff ;  /* 0xffffffff0f177836 */ /* 0x044fe40000000000 */
        /* <DEDUP_REMOVED lines=11> */
[----:B------:R-:W-:-:S05]  /*1900*/  IADD3 R29, PT, PT, R15, 0x2, RZ ;  /* 0x000000020f1d7810 */ /* 0x000fca0007ffe0ff */
[----:B------:R-:W-:Y:S01]  /*1910*/  IMAD.WIDE.U32 R22, R29, 0x4, R10 ;  /* 0x000000041d167825 */ /* 0x000fe200078e000a */
[----:B--2---:R-:W-:-:S05]  /*1920*/  FMNMX R27, R14, R27, PT ;  /* 0x0000001b0e1b7209 */ /* 0x004fca0003800000 */
[----:B------:R3:W-:Y:S04]  /*1930*/  STG.E desc[UR6][R20.64], R27 ;  /* 0x0000001b14007986 */ /* 0x0007e8000c101906 */
[----:B------:R-:W2:Y:S01]  /*1940*/  LDG.E R29, desc[UR6][R22.64] ;  /* 0x00000006161d7981 */ /* 0x000ea2000c1e1900 */
[----:B------:R-:W-:-:S05]  /*1950*/  FADD R14, R27, 1 ;  /* 0x3f8000001b0e7421 */ /* 0x000fca0000000000 */
[----:B--2---:R-:W-:-:S05]  /*1960*/  FMNMX R29, R14, R29, PT ;  /* 0x0000001d0e1d7209 */ /* 0x004fca0003800000 */
[----:B------:R3:W-:Y:S04]  /*1970*/  STG.E desc[UR6][R22.64], R29 ;  /* 0x0000001d16007986 */ /* 0x0007e8000c101906 */
[----:B0-----:R-:W2:Y:S01]  /*1980*/  LDG.E R25, desc[UR6][R16.64+0xc] ;  /* 0x00000c0610197981 */ /* 0x001ea2000c1e1900 */
[----:B------:R-:W-:Y:S01]  /*1990*/  FADD R14, R29, 1 ;  /* 0x3f8000001d0e7421 */ /* 0x000fe20000000000 */
[----:B------:R-:W-:-:S04]  /*19a0*/  VIADD R15, R15, 0x4 ;  /* 0x000000040f0f7836 */ /* 0x000fc80000000000 */
[----:B--2---:R-:W-:-:S05]  /*19b0*/  FMNMX R25, R14, R25, PT ;  /* 0x000000190e197209 */ /* 0x004fca0003800000 */
[----:B------:R3:W-:Y:S02]  /*19c0*/  STG.E desc[UR6][R16.64+0xc], R25 ;  /* 0x00000c1910007986 */ /* 0x0007e4000c101906 */
.L_x_20:
[----:B------:R-:W-:Y:S05]  /*19d0*/  @!P1 BRA `(.L_x_16) ;  /* 0x0000000000349947 */ /* 0x000fea0003800000 */
[----:B--23--:R-:W-:-:S05]  /*19e0*/  IADD3 R17, PT, PT, R15, -0x1, RZ ;  /* 0xffffffff0f117810 */ /* 0x00cfca0007ffe0ff */
[----:B------:R-:W-:-:S05]  /*19f0*/  IMAD.WIDE.U32 R14, R17, 0x4, R10 ;  /* 0x00000004110e7825 */ /* 0x000fca00078e000a */
[----:B------:R2:W5:Y:S01]  /*1a00*/  LDG.E R21, desc[UR6][R14.64] ;  /* 0x000000060e157981 */ /* 0x000562000c1e1900 */
[----:B------:R-:W-:-:S07]  /*1a10*/  IADD3 R12, PT, PT, -R12, RZ, RZ ;  /* 0x000000ff0c0c7210 */ /* 0x000fce0007ffe1ff */
.L_x_21:
[----:B------:R-:W-:-:S04]  /*1a20*/  VIADD R17, R17, 0x1 ;  /* 0x0000000111117836 */ /* 0x000fc80000000000 */
[----:B--2-4-:R-:W-:-:S05]  /*1a30*/  IMAD.WIDE.U32 R14, R17, 0x4, R10 ;  /* 0x00000004110e7825 */ /* 0x014fca00078e000a */
[----:B------:R-:W2:Y:S01]  /*1a40*/  LDG.E R16, desc[UR6][R14.64] ;  /* 0x000000060e107981 */ /* 0x000ea2000c1e1900 */
[----:B-----5:R-:W-:Y:S01]  /*1a50*/  FADD R21, R21, 1 ;  /* 0x3f80000015157421 */ /* 0x020fe20000000000 */
[----:B------:R-:W-:-:S04]  /*1a60*/  IADD3 R12, PT, PT, R12, 0x1, RZ ;  /* 0x000000010c0c7810 */ /* 0x000fc80007ffe0ff */
[----:B------:R-:W-:Y:S02]  /*1a70*/  ISETP.NE.AND P0, PT, R12, RZ, PT ;  /* 0x000000ff0c00720c */ /* 0x000fe40003f05270 */
[----:B--2---:R-:W-:-:S05]  /*1a80*/  FMNMX R21, R21, R16, PT ;  /* 0x0000001015157209 */ /* 0x004fca0003800000 */
[----:B------:R4:W-:Y:S06]  /*1a90*/  STG.E desc[UR6][R14.64], R21 ;  /* 0x000000150e007986 */ /* 0x0009ec000c101906 */
[----:B------:R-:W-:Y:S05]  /*1aa0*/  @P0 BRA `(.L_x_21) ;  /* 0xfffffffc00dc0947 */ /* 0x000fea000383ffff */
.L_x_16:
[----:B------:R-:W-:-:S04]  /*1ab0*/  IADD3 R12, PT, PT, R19, -0x2, RZ ;  /* 0xfffffffe130c7810 */ /* 0x000fc80007ffe0ff */
[----:B------:R-:W-:-:S13]  /*1ac0*/  ISETP.GE.AND P0, PT, R12, RZ, PT ;  /* 0x000000ff0c00720c */ /* 0x000fda0003f06270 */
[----:B------:R-:W-:Y:S05]  /*1ad0*/  @!P0 BRA `(.L_x_22) ;  /* 0x0000000c00348947 */ /* 0x000fea0003800000 */
[----:B------:R-:W-:Y:S01]  /*1ae0*/  ISETP.GE.U32.AND P0, PT, R12, 0xf, PT ;  /* 0x0000000f0c00780c */ /* 0x000fe20003f06070 */
[----:B--2-4-:R-:W-:-:S12]  /*1af0*/  IMAD.MOV.U32 R15, RZ, RZ, R12 ;  /* 0x000000ffff0f7224 */ /* 0x014fd800078e000c */
[----:B------:R-:W-:Y:S05]  /*1b00*/  @!P0 BRA `(.L_x_23) ;  /* 0x0000000400a48947 */ /* 0x000fea0003800000 */
[----:B---3--:R-:W-:-:S05]  /*1b10*/  IMAD.WIDE.U32 R16, R3, 0x4, R10 ;  /* 0x0000000403107825 */ /* 0x008fca00078e000a */
[----:B------:R2:W5:Y:S01]  /*1b20*/  LDG.E R25, desc[UR6][R16.64] ;  /* 0x0000000610197981 */ /* 0x000562000c1e1900 */
[----:B------:R-:W-:Y:S02]  /*1b30*/  LOP3.LUT R14, R3, 0xfffffff0, RZ, 0xc0, !PT ;  /* 0xfffffff0030e7812 */ /* 0x000fe400078ec0ff */
[----:B------:R-:W-:Y:S02]  /*1b40*/  IADD3 R15, PT, PT, R19, -0x8, RZ ;  /* 0xfffffff8130f7810 */ /* 0x000fe40007ffe0ff */
[----:B------:R-:W-:-:S07]  /*1b50*/  IADD3 R14, PT, PT, -R14, RZ, RZ ;  /* 0x000000ff0e0e7210 */ /* 0x000fce0007ffe1ff */
.L_x_24:
[----:B--23--:R-:W-:-:S04]  /*1b60*/  VIADD R17, R15, 0x6 ;  /* 0x000000060f117836 */ /* 0x00cfc80000000000 */
[----:B------:R-:W-:-:S05]  /*1b70*/  IMAD.WIDE.U32 R16, R17, 0x4, R10 ;  /* 0x0000000411107825 */ /* 0x000fca00078e000a */
[----:B------:R-:W2:Y:S01]  /*1b80*/  LDG.E R20, desc[UR6][R16.64] ;  /* 0x0000000610147981 */ /* 0x000ea2000c1e1900 */
[----:B-----5:R-:W-:Y:S01]  /*1b90*/  FADD R25, R25, 1 ;  /* 0x3f80000019197421 */ /* 0x020fe20000000000 */
[----:B------:R-:W-:-:S04]  /*1ba0*/  IADD3 R21, PT, PT, R15, 0x5, RZ ;  /* 0x000000050f157810 */ /* 0x000fc80007ffe0ff */
[----:B--2---:R-:W-:Y:S01]  /*1bb0*/  FMNMX R25, R25, R20, PT ;  /* 0x0000001419197209 */ /* 0x004fe20003800000 */
[----:B------:R-:W-:-:S04]  /*1bc0*/  IMAD.WIDE.U32 R20, R21, 0x4, R10 ;  /* 0x0000000415147825 */ /* 0x000fc800078e000a */
[----:B------:R2:W-:Y:S04]  /*1bd0*/  STG.E desc[UR6][R16.64], R25 ;  /* 0x0000001910007986 */ /* 0x0005e8000c101906 */
[----:B------:R-:W1:Y:S01]  /*1be0*/  LDG.E R23, desc[UR6][R20.64] ;  /* 0x0000000614177981 */ /* 0x000e62000c1e1900 */
[----:B------:R-:W-:Y:S01]  /*1bf0*/  FADD R22, R25, 1 ;  /* 0x3f80000019167421 */ /* 0x000fe20000000000 */
[----:B0-----:R-:W-:-:S04]  /*1c00*/  IADD3 R29, PT, PT, R15, 0x4, RZ ;  /* 0x000000040f1d7810 */ /* 0x001fc80007ffe0ff */
[----:B-1----:R-:W-:Y:S01]  /*1c10*/  FMNMX R27, R22, R23, PT ;  /* 0x00000017161b7209 */ /* 0x002fe20003800000 */
[----:B------:R-:W-:-:S04]  /*1c20*/  IMAD.WIDE.U32 R22, R29, 0x4, R10 ;  /* 0x000000041d167825 */ /* 0x000fc800078e000a */
[----:B------:R0:W-:Y:S04]  /*1c30*/  STG.E desc[UR6][R20.64], R27 ;  /* 0x0000001b14007986 */ /* 0x0001e8000c101906 */
[----:B------:R-:W3:Y:S01]  /*1c40*/  LDG.E R29, desc[UR6][R22.64] ;  /* 0x00000006161d7981 */ /* 0x000ee2000c1e1900 */
[----:B------:R-:W-:Y:S01]  /*1c50*/  FADD R24, R27, 1 ;  /* 0x3f8000001b187421 */ /* 0x000fe20000000000 */
[----:B------:R-:W-:-:S04]  /*1c60*/  VIADD R31, R15, 0x3 ;  /* 0x000000030f1f7836 */ /* 0x000fc80000000000 */
[----:B--2---:R-:W-:Y:S01]  /*1c70*/  IMAD.WIDE.U32 R16, R31, 0x4, R10 ;  /* 0x000000041f107825 */ /* 0x004fe200078e000a */
[----:B---3--:R-:W-:-:S05]  /*1c80*/  FMNMX R29, R24, R29, PT ;  /* 0x0000001d181d7209 */ /* 0x008fca0003800000 */
        /* <DEDUP_REMOVED lines=14> */
[----:B------:R-:W-:-:S05]  /*1d70*/  FADD R24, R27, 1 ;  /* 0x3f8000001b187421 */ /* 0x000fca0000000000 */
[----:B--2---:R-:W-:Y:S01]  /*1d80*/  FMNMX R29, R24, R25, PT ;  /* 0x00000019181d7209 */ /* 0x004fe20003800000 */
[----:B------:R-:W-:-:S04]  /*1d90*/  IMAD.WIDE.U32 R24, R15, 0x4, R10 ;  /* 0x000000040f187825 */ /* 0x000fc800078e000a */
[----:B------:R2:W-:Y:S04]  /*1da0*/  STG.E desc[UR6][R22.64], R29 ;  /* 0x0000001d16007986 */ /* 0x0005e8000c101906 */
[----:B0-----:R-:W3:Y:S01]  /*1db0*/  LDG.E R17, desc[UR6][R24.64] ;  /* 0x0000000618117981 */ /* 0x001ee2000c1e1900 */
[----:B------:R-:W-:Y:S01]  /*1dc0*/  FADD R16, R29, 1 ;  /* 0x3f8000001d107421 */ /* 0x000fe20000000000 */
[----:B------:R-:W-:-:S04]  /*1dd0*/  VIADD R33, R15, 0xffffffff ;  /* 0xffffffff0f217836 */ /* 0x000fc80000000000 */
[----:B---3--:R-:W-:Y:S01]  /*1de0*/  FMNMX R31, R16, R17, PT ;  /* 0x00000011101f7209 */ /* 0x008fe20003800000 */
[----:B------:R-:W-:-:S04]  /*1df0*/  IMAD.WIDE.U32 R16, R33, 0x4, R10 ;  /* 0x0000000421107825 */ /* 0x000fc800078e000a */
[----:B------:R0:W-:Y:S04]  /*1e00*/  STG.E desc[UR6][R24.64], R31 ;  /* 0x0000001f18007986 */ /* 0x0001e8000c101906 */
[----:B-1----:R-:W3:Y:S01]  /*1e10*/  LDG.E R21, desc[UR6][R16.64] ;  /* 0x0000000610157981 */ /* 0x002ee2000c1e1900 */
[----:B------:R-:W-:Y:S01]  /*1e20*/  FADD R20, R31, 1 ;  /* 0x3f8000001f147421 */ /* 0x000fe20000000000 */
[----:B------:R-:W-:-:S04]  /*1e30*/  IADD3 R33, PT, PT, R15, -0x2, RZ ;  /* 0xfffffffe0f217810 */ /* 0x000fc80007ffe0ff */
[----:B---3--:R-:W-:Y:S01]  /*1e40*/  FMNMX R27, R20, R21, PT ;  /* 0x00000015141b7209 */ /* 0x008fe20003800000 */
[----:B------:R-:W-:-:S04]  /*1e50*/  IMAD.WIDE.U32 R20, R33, 0x4, R10 ;  /* 0x0000000421147825 */ /* 0x000fc800078e000a */
[----:B------:R1:W-:Y:S04]  /*1e60*/  STG.E desc[UR6][R16.64], R27 ;  /* 0x0000001b10007986 */ /* 0x0003e8000c101906 */
[----:B--2---:R-:W2:Y:S01]  /*1e70*/  LDG.E R23, desc[UR6][R20.64] ;  /* 0x0000000614177981 */ /* 0x004ea2000c1e1900 */
[----:B------:R-:W-:Y:S01]  /*1e80*/  FADD R22, R27, 1 ;  /* 0x3f8000001b167421 */ /* 0x000fe20000000000 */
[----:B------:R-:W-:-:S04]  /*1e90*/  IADD3 R33, PT, PT, R15, -0x3, RZ ;  /* 0xfffffffd0f217810 */ /* 0x000fc80007ffe0ff */
[----:B--2---:R-:W-:Y:S01]  /*1ea0*/  FMNMX R29, R22, R23, PT ;  /* 0x00000017161d7209 */ /* 0x004fe20003800000 */
[----:B------:R-:W-:-:S04]  /*1eb0*/  IMAD.WIDE.U32 R22, R33, 0x4, R10 ;  /* 0x0000000421167825 */ /* 0x000fc800078e000a */
[----:B------:R2:W-:Y:S04]  /*1ec0*/  STG.E desc[UR6][R20.64], R29 ;  /* 0x0000001d14007986 */ /* 0x0005e8000c101906 */
[----:B0-----:R-:W3:Y:S01]  /*1ed0*/  LDG.E R25, desc[UR6][R22.64] ;  /* 0x0000000616197981 */ /* 0x001ee2000c1e1900 */
[----:B------:R-:W-:Y:S01]  /*1ee0*/  FADD R24, R29, 1 ;  /* 0x3f8000001d187421 */ /* 0x000fe20000000000 */
[----:B------:R-:W-:-:S04]  /*1ef0*/  VIADD R31, R15, 0xfffffffc ;  /* 0xfffffffc0f1f7836 */ /* 0x000fc80000000000 */
[----:B-1----:R-:W-:Y:S01]  /*1f00*/  IMAD.WIDE.U32 R16, R31, 0x4, R10 ;  /* 0x000000041f107825 */ /* 0x002fe200078e000a */
[----:B---3--:R-:W-:-:S05]  /*1f10*/  FMNMX R25, R24, R25, PT ;  /* 0x0000001918197209 */ /* 0x008fca0003800000 */
[----:B------:R0:W-:Y:S04]  /*1f20*/  STG.E desc[UR6][R22.64], R25 ;  /* 0x0000001916007986 */ /* 0x0001e8000c101906 */
[----:B------:R-:W3:Y:S01]  /*1f30*/  LDG.E R27, desc[UR6][R16.64] ;  /* 0x00000006101b7981 */ /* 0x000ee2000c1e1900 */
[----:B------:R-:W-:Y:S01]  /*1f40*/  FADD R24, R25, 1 ;  /* 0x3f80000019187421 */ /* 0x000fe20000000000 */
[----:B------:R-:W-:-:S05]  /*1f50*/  IADD3 R31, PT, PT, R15, -0x5, RZ ;  /* 0xfffffffb0f1f7810 */ /* 0x000fca0007ffe0ff */
[----:B--2---:R-:W-:Y:S01]  /*1f60*/  IMAD.WIDE.U32 R20, R31, 0x4, R10 ;  /* 0x000000041f147825 */ /* 0x004fe200078e000a */
[----:B---3--:R-:W-:-:S05]  /*1f70*/  FMNMX R27, R24, R27, PT ;  /* 0x0000001b181b7209 */ /* 0x008fca0003800000 */
[----:B------:R1:W-:Y:S04]  /*1f80*/  STG.E desc[UR6][R16.64], R27 ;  /* 0x0000001b10007986 */ /* 0x0003e8000c101906 */
[----:B------:R-:W2:Y:S01]  /*1f90*/  LDG.E R29, desc[UR6][R20.64] ;  /* 0x00000006141d7981 */ /* 0x000ea2000c1e1900 */
[----:B------:R-:W-:Y:S01]  /*1fa0*/  FADD R24, R27, 1 ;  /* 0x3f8000001b187421 */ /* 0x000fe20000000000 */
[----:B------:R-:W-:-:S05]  /*1fb0*/  IADD3 R31, PT, PT, R15, -0x6, RZ ;  /* 0xfffffffa0f1f7810 */ /* 0x000fca0007ffe0ff */
[----:B0-----:R-:W-:Y:S01]  /*1fc0*/  IMAD.WIDE.U32 R22, R31, 0x4, R10 ;  /* 0x000000041f167825 */ /* 0x001fe200078e000a */
[----:B--2---:R-:W-:-:S05]  /*1fd0*/  FMNMX R29, R24, R29, PT ;  /* 0x0000001d181d7209 */ /* 0x004fca0003800000 */
[----:B------:R0:W-:Y:S04]  /*1fe0*/  STG.E desc[UR6][R20.64], R29 ;  /* 0x0000001d14007986 */ /* 0x0001e8000c101906 */
[----:B------:R-:W2:Y:S01]  /*1ff0*/  LDG.E R25, desc[UR6][R22.64] ;  /* 0x0000000616197981 */ /* 0x000ea2000c1e1900 */
[----:B------:R-:W-:Y:S01]  /*2000*/  FADD R24, R29, 1 ;  /* 0x3f8000001d187421 */ /* 0x000fe20000000000 */
[----:B------:R-:W-:-:S04]  /*2010*/  VIADD R33, R15, 0xfffffff9 ;  /* 0xfffffff90f217836 */ /* 0x000fc80000000000 */
[----:B-1----:R-:W-:Y:S01]  /*2020*/  IMAD.WIDE.U32 R16, R33, 0x4, R10 ;  /* 0x0000000421107825 */ /* 0x002fe200078e000a */
[----:B--2---:R-:W-:-:S05]  /*2030*/  FMNMX R31, R24, R25, PT ;  /* 0x00000019181f7209 */ /* 0x004fca0003800000 */
        /* <DEDUP_REMOVED lines=9> */
[----:B------:R-:W-:-:S05]  /*20d0*/  IADD3 R25, PT, PT, R15, -0x9, RZ ;  /* 0xfffffff70f197810 */ /* 0x000fca0007ffe0ff */
[----:B-1----:R-:W-:Y:S01]  /*20e0*/  IMAD.WIDE.U32 R22, R25, 0x4, R10 ;  /* 0x0000000419167825 */ /* 0x002fe200078e000a */
[----:B--2---:R-:W-:-:S05]  /*20f0*/  FMNMX R29, R24, R29, PT ;  /* 0x0000001d181d7209 */ /* 0x004fca0003800000 */
[----:B------:R3:W-:Y:S04]  /*2100*/  STG.E desc[UR6][R20.64], R29 ;  /* 0x0000001d14007986 */ /* 0x0007e8000c101906 */
[----:B------:R-:W2:Y:S01]  /*2110*/  LDG.E R24, desc[UR6][R22.64] ;  /* 0x0000000616187981 */ /* 0x000ea2000c1e1900 */
[----:B------:R-:W-:Y:S01]  /*2120*/  FADD R25, R29, 1 ;  /* 0x3f8000001d197421 */ /* 0x000fe20000000000 */
[----:B------:R-:W-:Y:S01]  /*2130*/  VIADD R14, R14, 0x10 ;  /* 0x000000100e0e7836 */ /* 0x000fe20000000000 */
[----:B------:R-:W-:-:S04]  /*2140*/  IADD3 R15, PT, PT, R15, -0x10, RZ ;  /* 0xfffffff00f0f7810 */ /* 0x000fc80007ffe0ff */
[----:B------:R-:W-:Y:S02]  /*2150*/  ISETP.NE.AND P0, PT, R14, RZ, PT ;  /* 0x000000ff0e00720c */ /* 0x000fe40003f05270 */
[----:B--2---:R-:W-:-:S05]  /*2160*/  FMNMX R25, R25, R24, PT ;  /* 0x0000001819197209 */ /* 0x004fca0003800000 */
[----:B------:R3:W-:Y:S06]  /*2170*/  STG.E desc[UR6][R22.64], R25 ;  /* 0x0000001916007986 */ /* 0x0007ec000c101906 */
[----:B------:R-:W-:Y:S05]  /*2180*/  @P0 BRA `(.L_x_24) ;  /* 0xfffffff800740947 */ /* 0x000fea000383ffff */
[----:B------:R-:W-:-:S07]  /*2190*/  IADD3 R15, PT, PT, R15, 0x6, RZ ;  /* 0x000000060f0f7810 */ /* 0x000fce0007ffe0ff */
.L_x_23:
[----:B------:R-:W-:-:S13]  /*21a0*/  LOP3.LUT P0, R14, R3, 0xf, RZ, 0xc0, !PT ;  /* 0x0000000f030e7812 */ /* 0x000fda000780c0ff */
[----:B------:R-:W-:Y:S05]  /*21b0*/  @!P0 BRA `(.L_x_22) ;  /* 0x00000004007c8947 */ /* 0x000fea0003800000 */
[----:B------:R-:W-:Y:S02]  /*21c0*/  ISETP.GE.U32.AND P0, PT, R14, 0x8, PT ;  /* 0x000000080e00780c */ /* 0x000fe40003f06070 */
[----:B------:R-:W-:-:S04]  /*21d0*/  LOP3.LUT R24, R3, 0x7, RZ, 0xc0, !PT ;  /* 0x0000000703187812 */ /* 0x000fc800078ec0ff */
[----:B------:R-:W-:-:S07]  /*21e0*/  ISETP.NE.AND P1, PT, R24, RZ, PT ;  /* 0x000000ff1800720c */ /* 0x000fce0003f25270 */
[----:B------:R-:W-:Y:S06]  /*21f0*/  @!P0 BRA `(.L_x_25) ;  /* 0x0000000000c48947 */ /* 0x000fec0003800000 */
[----:B---3--:R-:W-:-:S05]  /*2200*/  IMAD.WIDE.U32 R16, R15, 0x4, R10 ;  /* 0x000000040f107825 */ /* 0x008fca00078e000a */
[----:B------:R-:W2:Y:S04]  /*2210*/  LDG.E R14, desc[UR6][R16.64+0x4] ;  /* 0x00000406100e7981 */ /* 0x000ea8000c1e1900 */
[----:B------:R-:W3:Y:S01]  /*2220*/  LDG.E R21, desc[UR6][R16.64] ;  /* 0x0000000610157981 */ /* 0x000ee2000c1e1900 */
[----:B------:R-:W-:Y:S02]  /*2230*/  VIADD R23, R15, 0xffffffff ;  /* 0xffffffff0f177836 */ /* 0x000fe40000000000 */
[----:B--2---:R-:W-:-:S05]  /*2240*/  FADD R14, R14, 1 ;  /* 0x3f8000000e0e7421 */ /* 0x004fca0000000000 */
[----:B---3--:R-:W-:Y:S01]  /*2250*/  FMNMX R25, R14, R21, PT ;  /* 0x000000150e197209 */ /* 0x008fe20003800000 */
[----:B------:R-:W-:-:S04]  /*2260*/  IMAD.WIDE.U32 R20, R23, 0x4, R10 ;  /* 0x0000000417147825 */ /* 0x000fc800078e000a */
[----:B------:R2:W-:Y:S04]  /*2270*/  STG.E desc[UR6][R16.64], R25 ;  /* 0x0000001910007986 */ /* 0x0005e8000c101906 */
[----:B------:R-:W1:Y:S01]  /*2280*/  LDG.E R23, desc[UR6][R20.64] ;  /* 0x0000000614177981 */ /* 0x000e62000c1e1900 */
[----:B------:R-:W-:Y:S01]  /*2290*/  FADD R14, R25, 1 ;  /* 0x3f800000190e7421 */ /* 0x000fe20000000000 */
[----:B0-----:R-:W-:-:S04]  /*22a0*/  IADD3 R29, PT, PT, R15, -0x2, RZ ;  /* 0xfffffffe0f1d7810 */ /* 0x001fc80007ffe0ff */
[----:B-1----:R-:W-:Y:S01]  /*22b0*/  FMNMX R27, R14, R23, PT ;  /* 0x000000170e1b7209 */ /* 0x002fe20003800000 */
[----:B------:R-:W-:-:S04]  /*22c0*/  IMAD.WIDE.U32 R22, R29, 0x4, R10 ;  /* 0x000000041d167825 */ /* 0x000fc800078e000a */
        /* <DEDUP_REMOVED lines=25> */
[----:B------:R-:W3:Y:S01]  /*2460*/  LDG.E R25, desc[UR6][R16.64] ;  /* 0x0000000610197981 */ /* 0x000ee2000c1e1900 */
[----:B------:R-:W-:Y:S01]  /*2470*/  FADD R14, R29, 1 ;  /* 0x3f8000001d0e7421 */ /* 0x000fe20000000000 */
[----:B------:R-:W-:-:S04]  /*2480*/  VIADD R31, R15, 0xfffffff9 ;  /* 0xfffffff90f1f7836 */ /* 0x000fc80000000000 */
[----:B-1----:R-:W-:Y:S01]  /*2490*/  IMAD.WIDE.U32 R20, R31, 0x4, R10 ;  /* 0x000000041f147825 */ /* 0x002fe200078e000a */
[----:B---3--:R-:W-:-:S05]  /*24a0*/  FMNMX R25, R14, R25, PT ;  /* 0x000000190e197209 */ /* 0x008fca0003800000 */
[----:B------:R2:W-:Y:S04]  /*24b0*/  STG.E desc[UR6][R16.64], R25 ;  /* 0x0000001910007986 */ /* 0x0005e8000c101906 */
[----:B------:R-:W3:Y:S01]  /*24c0*/  LDG.E R27, desc[UR6][R20.64] ;  /* 0x00000006141b7981 */ /* 0x000ee2000c1e1900 */
[----:B------:R-:W-:Y:S01]  /*24d0*/  FADD R14, R25, 1 ;  /* 0x3f800000190e7421 */ /* 0x000fe20000000000 */
[----:B------:R-:W-:-:S04]  /*24e0*/  IADD3 R15, PT, PT, R15, -0x8, RZ ;  /* 0xfffffff80f0f7810 */ /* 0x000fc80007ffe0ff */
[----:B---3--:R-:W-:-:S05]  /*24f0*/  FMNMX R27, R14, R27, PT ;  /* 0x0000001b0e1b7209 */ /* 0x008fca0003800000 */
[----:B------:R2:W-:Y:S02]  /*2500*/  STG.E desc[UR6][R20.64], R27 ;  /* 0x0000001b14007986 */ /* 0x0005e4000c101906 */
.L_x_25:
[----:B------:R-:W-:Y:S05]  /*2510*/  @!P1 BRA `(.L_x_22) ;  /* 0x0000000000a49947 */ /* 0x000fea0003800000 */
[----:B------:R-:W-:Y:S02]  /*2520*/  ISETP.GE.U32.AND P0, PT, R24, 0x4, PT ;  /* 0x000000041800780c */ /* 0x000fe40003f06070 */
[----:B------:R-:W-:-:S04]  /*2530*/  LOP3.LUT R14, R3, 0x3, RZ, 0xc0, !PT ;  /* 0x00000003030e7812 */ /* 0x000fc800078ec0ff */
[----:B------:R-:W-:-:S07]  /*2540*/  ISETP.NE.AND P1, PT, R14, RZ, PT ;  /* 0x000000ff0e00720c */ /* 0x000fce0003f25270 */
[----:B------:R-:W-:Y:S06]  /*2550*/  @!P0 BRA `(.L_x_26) ;  /* 0x0000000000648947 */ /* 0x000fec0003800000 */
[----:B--23--:R-:W-:-:S05]  /*2560*/  IMAD.WIDE.U32 R16, R15, 0x4, R10 ;  /* 0x000000040f107825 */ /* 0x00cfca00078e000a */
[----:B------:R-:W2:Y:S04]  /*2570*/  LDG.E R20, desc[UR6][R16.64+0x4] ;  /* 0x0000040610147981 */ /* 0x000ea8000c1e1900 */
[----:B------:R-:W3:Y:S01]  /*2580*/  LDG.E R21, desc[UR6][R16.64] ;  /* 0x0000000610157981 */ /* 0x000ee2000c1e1900 */
[----:B------:R-:W-:Y:S01]  /*2590*/  IADD3 R23, PT, PT, R15, -0x1, RZ ;  /* 0xffffffff0f177810 */ /* 0x000fe20007ffe0ff */
[----:B--2---:R-:W-:-:S05]  /*25a0*/  FADD R20, R20, 1 ;  /* 0x3f80000014147421 */ /* 0x004fca0000000000 */
[----:B---3--:R-:W-:Y:S01]  /*25b0*/  FMNMX R25, R20, R21, PT ;  /* 0x0000001514197209 */ /* 0x008fe20003800000 */
[----:B------:R-:W-:-:S04]  /*25c0*/  IMAD.WIDE.U32 R20, R23, 0x4, R10 ;  /* 0x0000000417147825 */ /* 0x000fc800078e000a */
[----:B------:R2:W-:Y:S04]  /*25d0*/  STG.E desc[UR6][R16.64], R25 ;  /* 0x0000001910007986 */ /* 0x0005e8000c101906 */
[----:B------:R-:W1:Y:S01]  /*25e0*/  LDG.E R23, desc[UR6][R20.64] ;  /* 0x0000000614177981 */ /* 0x000e62000c1e1900 */
[----:B------:R-:W-:Y:S01]  /*25f0*/  FADD R22, R25, 1 ;  /* 0x3f80000019167421 */ /* 0x000fe20000000000 */
[----:B0-----:R-:W-:-:S04]  /*2600*/  VIADD R29, R15, 0xfffffffe ;  /* 0xfffffffe0f1d7836 */ /* 0x001fc80000000000 */
        /* <DEDUP_REMOVED lines=11> */
[----:B------:R-:W-:-:S04]  /*26c0*/  IADD3 R15, PT, PT, R15, -0x4, RZ ;  /* 0xfffffffc0f0f7810 */ /* 0x000fc80007ffe0ff */
[----:B--2---:R-:W-:-:S05]  /*26d0*/  FMNMX R25, R24, R25, PT ;  /* 0x0000001918197209 */ /* 0x004fca0003800000 */
[----:B------:R4:W-:Y:S02]  /*26e0*/  STG.E desc[UR6][R16.64], R25 ;  /* 0x0000001910007986 */ /* 0x0009e4000c101906 */
.L_x_26:
[----:B------:R-:W-:Y:S05]  /*26f0*/  @!P1 BRA `(.L_x_22) ;  /* 0x00000000002c9947 */ /* 0x000fea0003800000 */
[----:B------:R-:W-:-:S07]  /*2700*/  IMAD.MOV R14, RZ, RZ, -R14 ;  /* 0x000000ffff0e7224 */ /* 0x000fce00078e0a0e */
.L_x_27:
[----:B--234-:R-:W-:-:S05]  /*2710*/  IMAD.WIDE.U32 R16, R15, 0x4, R10 ;  /* 0x000000040f107825 */ /* 0x01cfca00078e000a */
[----:B------:R-:W2:Y:S04]  /*2720*/  LDG.E R20, desc[UR6][R16.64+0x4] ;  /* 0x0000040610147981 */ /* 0x000ea8000c1e1900 */
[----:B------:R-:W3:Y:S01]  /*2730*/  LDG.E R21, desc[UR6][R16.64] ;  /* 0x0000000610157981 */ /* 0x000ee2000c1e1900 */
[----:B------:R-:W-:Y:S02]  /*2740*/  IADD3 R14, PT, PT, R14, 0x1, RZ ;  /* 0x000000010e0e7810 */ /* 0x000fe40007ffe0ff */
[----:B------:R-:W-:Y:S02]  /*2750*/  IADD3 R15, PT, PT, R15, -0x1, RZ ;  /* 0xffffffff0f0f7810 */ /* 0x000fe40007ffe0ff */
[----:B------:R-:W-:Y:S01]  /*2760*/  ISETP.NE.AND P0, PT, R14, RZ, PT ;  /* 0x000000ff0e00720c */ /* 0x000fe20003f05270 */
[----:B--2---:R-:W-:-:S05]  /*2770*/  FADD R20, R20, 1 ;  /* 0x3f80000014147421 */ /* 0x004fca0000000000 */
[----:B---3--:R-:W-:-:S05]  /*2780*/  FMNMX R21, R20, R21, PT ;  /* 0x0000001514157209 */ /* 0x008fca0003800000 */
[----:B------:R2:W-:Y:S02]  /*2790*/  STG.E desc[UR6][R16.64], R21 ;  /* 0x0000001510007986 */ /* 0x0005e4000c101906 */
[----:B------:R-:W-:Y:S05]  /*27a0*/  @P0 BRA `(.L_x_27) ;  /* 0xfffffffc00d80947 */ /* 0x000fea000383ffff */
.L_x_22:
[----:B--234-:R-:W-:Y:S01]  /*27b0*/  IMAD.MOV.U32 R16, RZ, RZ, RZ ;  /* 0x000000ffff107224 */ /* 0x01cfe200078e00ff */
[----:B------:R-:W-:Y:S06]  /*27c0*/  @!P2 BRA `(.L_x_28) ;  /* 0x0000000c008ca947 */ /* 0x000fec0003800000 */
[----:B------:R-:W2:Y:S01]  /*27d0*/  LDCU UR4, c[0x0][0x38c] ;  /* 0x00007180ff0477ac */ /* 0x000ea20008000800 */
[----:B------:R-:W-:Y:S02]  /*27e0*/  ISETP.GE.U32.AND P1, PT, R3, 0xf, PT ;  /* 0x0000000f0300780c */ /* 0x000fe40003f26070 */
[----:B01----:R-:W-:Y:S02]  /*27f0*/  LOP3.LUT P0, R26, R19, 0xf, RZ, 0xc0, !PT ;  /* 0x0000000f131a7812 */ /* 0x003fe4000780c0ff */
[----:B------:R-:W-:Y:S01]  /*2800*/  MOV R3, RZ ;  /* 0x000000ff00037202 */ /* 0x000fe20000000f00 */
[----:B--2---:R-:W-:-:S08]  /*2810*/  FADD R0, R0, UR4 ;  /* 0x0000000400007e21 */ /* 0x004fd00008000000 */
[----:B------:R-:W-:Y:S05]  /*2820*/  @!P1 BRA `(.L_x_29) ;  /* 0x0000000000ec9947 */ /* 0x000fea0003800000 */
[----:B------:R-:W-:Y:S02]  /*2830*/  LOP3.LUT R3, R19, 0xfffffff0, RZ, 0xc0, !PT ;  /* 0xfffffff013037812 */ /* 0x000fe400078ec0ff */
[----:B------:R-:W-:-:S03]  /*2840*/  IADD3 R17, P3, PT, R10, 0x20, RZ ;  /* 0x000000200a117810 */ /* 0x000fc60007f7e0ff */
[----:B------:R-:W-:Y:S01]  /*2850*/  IMAD.MOV R16, RZ, RZ, -R3 ;  /* 0x000000ffff107224 */ /* 0x000fe200078e0a03 */
[----:B------:R-:W-:-:S09]  /*2860*/  IADD3.X R20, PT, PT, RZ, R11, RZ, P3, !PT ;  /* 0x0000000bff147210 */ /* 0x000fd20001ffe4ff */
.L_x_30:
[----:B0-----:R-:W-:Y:S02]  /*2870*/  MOV R14, R17 ;  /* 0x00000011000e7202 */ /* 0x001fe40000000f00 */
[----:B------:R-:W-:-:S05]  /*2880*/  MOV R15, R20 ;  /* 0x00000014000f7202 */ /* 0x000fca0000000f00 */
[----:B------:R-:W2:Y:S04]  /*2890*/  LDG.E R35, desc[UR6][R14.64+-0x20] ;  /* 0xffffe0060e237981 */ /* 0x000ea8000c1e1900 */
[----:B------:R-:W3:Y:S04]  /*28a0*/  LDG.E R33, desc[UR6][R14.64+-0x14] ;  /* 0xffffec060e217981 */ /* 0x000ee8000c1e1900 */
[----:B------:R-:W4:Y:S04]  /*28b0*/  LDG.E R29, desc[UR6][R14.64+-0x10] ;  /* 0xfffff0060e1d7981 */ /* 0x000f28000c1e1900 */
[----:B------:R-:W5:Y:S04]  /*28c0*/  LDG.E R31, desc[UR6][R14.64+-0xc] ;  /* 0xfffff4060e1f7981 */ /* 0x000f68000c1e1900 */
        /* <DEDUP_REMOVED lines=10> */
[----:B------:R-:W5:Y:S01]  /*2970*/  LDG.E R17, desc[UR6][R14.64+-0x4] ;  /* 0xfffffc060e117981 */ /* 0x000f62000c1e1900 */
[----:B--2---:R-:W-:-:S03]  /*2980*/  FMNMX R28, R0, R35, PT ;  /* 0x00000023001c7209 */ /* 0x004fc60003800000 */
[----:B------:R-:W2:Y:S01]  /*2990*/  LDG.E R35, desc[UR6][R14.64+0x10] ;  /* 0x000010060e237981 */ /* 0x000ea2000c1e1900 */
[C---:B---3--:R-:W-:Y:S02]  /*29a0*/  FMNMX R33, R0.reuse, R33, PT ;  /* 0x0000002100217209 */ /* 0x048fe40003800000 */
[C---:B----4-:R-:W-:Y:S02]  /*29b0*/  FMNMX R29, R0.reuse, R29, PT ;  /* 0x0000001d001d7209 */ /* 0x050fe40003800000 */
[C---:B-----5:R-:W-:Y:S01]  /*29c0*/  FMNMX R31, R0.reuse, R31, PT ;  /* 0x0000001f001f7209 */ /* 0x060fe20003800000 */
[----:B------:R-:W-:Y:S01]  /*29d0*/  STG.E desc[UR6][R14.64+-0x14], R33 ;  /* 0xffffec210e007986 */ /* 0x000fe2000c101906 */
[----:B------:R-:W-:-:S03]  /*29e0*/  FMNMX R30, R0, R30, PT ;  /* 0x0000001e001e7209 */ /* 0x000fc60003800000 */
[----:B------:R0:W-:Y:S01]  /*29f0*/  STG.E desc[UR6][R14.64+-0x10], R29 ;  /* 0xfffff01d0e007986 */ /* 0x0001e2000c101906 */
[----:B------:R-:W-:-:S03]  /*2a00*/  FMNMX R32, R0, R32, PT ;  /* 0x0000002000207209 */ /* 0x000fc60003800000 */
[----:B------:R1:W-:Y:S01]  /*2a10*/  STG.E desc[UR6][R14.64+-0xc], R31 ;  /* 0xfffff41f0e007986 */ /* 0x0003e2000c101906 */
[C---:B------:R-:W-:Y:S02]  /*2a20*/  FMNMX R27, R0.reuse, R27, PT ;  /* 0x0000001b001b7209 */ /* 0x040fe40003800000 */
[C---:B------:R-:W-:Y:S02]  /*2a30*/  FMNMX R25, R0.reuse, R25, PT ;  /* 0x0000001900197209 */ /* 0x040fe40003800000 */
[C---:B------:R-:W-:Y:S02]  /*2a40*/  FMNMX R23, R0.reuse, R23, PT ;  /* 0x0000001700177209 */ /* 0x040fe40003800000 */
[C---:B------:R-:W-:Y:S02]  /*2a50*/  FMNMX R21, R0.reuse, R21, PT ;  /* 0x0000001500157209 */ /* 0x040fe40003800000 */
[C---:B0-----:R-:W-:Y:S02]  /*2a60*/  FMNMX R29, R0.reuse, R24, PT ;  /* 0x00000018001d7209 */ /* 0x041fe40003800000 */
[----:B-1----:R-:W-:-:S02]  /*2a70*/  FMNMX R31, R0, R22, PT ;  /* 0x00000016001f7209 */ /* 0x002fc40003800000 */
[C---:B------:R-:W-:Y:S02]  /*2a80*/  FMNMX R33, R0.reuse, R20, PT ;  /* 0x0000001400217209 */ /* 0x040fe40003800000 */
[----:B------:R-:W-:Y:S01]  /*2a90*/  FMNMX R37, R0, R37, PT ;  /* 0x0000002500257209 */ /* 0x000fe20003800000 */
[----:B------:R-:W-:Y:S01]  /*2aa0*/  STG.E desc[UR6][R14.64+-0x20], R28 ;  /* 0xffffe01c0e007986 */ /* 0x000fe2000c101906 */
[----:B------:R-:W-:-:S03]  /*2ab0*/  VIADD R16, R16, 0x10 ;  /* 0x0000001010107836 */ /* 0x000fc60000000000 */
        /* <DEDUP_REMOVED lines=9> */
[----:B------:R-:W-:Y:S01]  /*2b50*/  STG.E desc[UR6][R14.64+0x1c], R37 ;  /* 0x00001c250e007986 */ /* 0x000fe2000c101906 */
[----:B------:R-:W-:-:S02]  /*2b60*/  ISETP.NE.AND P3, PT, R16, RZ, PT ;  /* 0x000000ff1000720c */ /* 0x000fc40003f65270 */
[----:B------:R-:W-:-:S05]  /*2b70*/  FMNMX R17, R0, R17, PT ;  /* 0x0000001100117209 */ /* 0x000fca0003800000 */
[----:B------:R0:W-:Y:S02]  /*2b80*/  STG.E desc[UR6][R14.64+-0x4], R17 ;  /* 0xfffffc110e007986 */ /* 0x0001e4000c101906 */
[----:B0-----:R-:W-:-:S04]  /*2b90*/  IADD3 R17, P4, PT, R14, 0x40, RZ ;  /* 0x000000400e117810 */ /* 0x001fc80007f9e0ff */
[----:B------:R-:W-:Y:S02]  /*2ba0*/  IADD3.X R20, PT, PT, RZ, R15, RZ, P4, !PT ;  /* 0x0000000fff147210 */ /* 0x000fe400027fe4ff */
[----:B--2---:R-:W-:-:S05]  /*2bb0*/  FMNMX R35, R0, R35, PT ;  /* 0x0000002300237209 */ /* 0x004fca0003800000 */
[----:B------:R0:W-:Y:S01]  /*2bc0*/  STG.E desc[UR6][R14.64+0x10], R35 ;  /* 0x000010230e007986 */ /* 0x0001e2000c101906 */
[----:B------:R-:W-:Y:S05]  /*2bd0*/  @P3 BRA `(.L_x_30) ;  /* 0xfffffffc00243947 */ /* 0x000fea000383ffff */
.L_x_29:
[----:B------:R-:W-:Y:S05]  /*2be0*/  @!P0 BRA `(.L_x_31) ;  /* 0x0000000400008947 */ /* 0x000fea0003800000 */
[----:B------:R-:W-:Y:S02]  /*2bf0*/  ISETP.GE.U32.AND P3, PT, R26, 0x8, PT ;  /* 0x000000081a00780c */ /* 0x000fe40003f66070 */
[----:B------:R-:W-:-:S11]  /*2c00*/  LOP3.LUT P4, R16, R19, 0x7, RZ, 0xc0, !PT ;  /* 0x0000000713107812 */ /* 0x000fd6000788c0ff */
[----:B------:R-:W-:Y:S05]  /*2c10*/  @!P3 BRA `(.L_x_32) ;  /* 0x000000000068b947 */ /* 0x000fea0003800000 */
[----:B0-----:R-:W-:-:S05]  /*2c20*/  IMAD.WIDE.U32 R14, R3, 0x4, R10 ;  /* 0x00000004030e7825 */ /* 0x001fca00078e000a */
[----:B------:R-:W2:Y:S04]  /*2c30*/  LDG.E R17, desc[UR6][R14.64] ;  /* 0x000000060e117981 */ /* 0x000ea8000c1e1900 */
[----:B------:R-:W3:Y:S04]  /*2c40*/  LDG.E R21, desc[UR6][R14.64+0x4] ;  /* 0x000004060e157981 */ /* 0x000ee8000c1e1900 */
[----:B------:R-:W4:Y:S04]  /*2c50*/  LDG.E R23, desc[UR6][R14.64+0x8] ;  /* 0x000008060e177981 */ /* 0x000f28000c1e1900 */
[----:B------:R-:W5:Y:S04]  /*2c60*/  LDG.E R25, desc[UR6][R14.64+0xc] ;  /* 0x00000c060e197981 */ /* 0x000f68000c1e1900 */
[----:B------:R-:W5:Y:S04]  /*2c70*/  LDG.E R27, desc[UR6][R14.64+0x10] ;  /* 0x000010060e1b7981 */ /* 0x000f68000c1e1900 */
[----:B------:R-:W5:Y:S04]  /*2c80*/  LDG.E R29, desc[UR6][R14.64+0x14] ;  /* 0x000014060e1d7981 */ /* 0x000f68000c1e1900 */
[----:B------:R-:W5:Y:S04]  /*2c90*/  LDG.E R31, desc[UR6][R14.64+0x18] ;  /* 0x000018060e1f7981 */ /* 0x000f68000c1e1900 */
[----:B------:R-:W5:Y:S01]  /*2ca0*/  LDG.E R33, desc[UR6][R14.64+0x1c] ;  /* 0x00001c060e217981 */ /* 0x000f62000c1e1900 */
[----:B------:R-:W-:-:S02]  /*2cb0*/  IADD3 R3, PT, PT, R3, 0x8, RZ ;  /* 0x0000000803037810 */ /* 0x000fc40007ffe0ff */
[C---:B--2---:R-:W-:Y:S02]  /*2cc0*/  FMNMX R17, R0.reuse, R17, PT ;  /* 0x0000001100117209 */ /* 0x044fe40003800000 */
[----:B---3--:R-:W-:-:S03]  /*2cd0*/  FMNMX R21, R0, R21, PT ;  /* 0x0000001500157209 */ /* 0x008fc60003800000 */
[----:B------:R1:W-:Y:S01]  /*2ce0*/  STG.E desc[UR6][R14.64], R17 ;  /* 0x000000110e007986 */ /* 0x0003e2000c101906 */
[----:B----4-:R-:W-:-:S03]  /*2cf0*/  FMNMX R23, R0, R23, PT ;  /* 0x0000001700177209 */ /* 0x010fc60003800000 */
[----:B------:R1:W-:Y:S01]  /*2d00*/  STG.E desc[UR6][R14.64+0x4], R21 ;  /* 0x000004150e007986 */ /* 0x0003e2000c101906 */
[----:B-----5:R-:W-:-:S03]  /*2d10*/  FMNMX R25, R0, R25, PT ;  /* 0x0000001900197209 */ /* 0x020fc60003800000 */
[----:B------:R1:W-:Y:S01]  /*2d20*/  STG.E desc[UR6][R14.64+0x8], R23 ;  /* 0x000008170e007986 */ /* 0x0003e2000c101906 */
[----:B------:R-:W-:-:S03]  /*2d30*/  FMNMX R27, R0, R27, PT ;  /* 0x0000001b001b7209 */ /* 0x000fc60003800000 */
[----:B------:R1:W-:Y:S01]  /*2d40*/  STG.E desc[UR6][R14.64+0xc], R25 ;  /* 0x00000c190e007986 */ /* 0x0003e2000c101906 */
[----:B------:R-:W-:-:S03]  /*2d50*/  FMNMX R29, R0, R29, PT ;  /* 0x0000001d001d7209 */ /* 0x000fc60003800000 */
[----:B------:R1:W-:Y:S01]  /*2d60*/  STG.E desc[UR6][R14.64+0x10], R27 ;  /* 0x0000101b0e007986 */ /* 0x0003e2000c101906 */
[----:B------:R-:W-:-:S03]  /*2d70*/  FMNMX R31, R0, R31, PT ;  /* 0x0000001f001f7209 */ /* 0x000fc60003800000 */
[----:B------:R1:W-:Y:S01]  /*2d80*/  STG.E desc[UR6][R14.64+0x14], R29 ;  /* 0x0000141d0e007986 */ /* 0x0003e2000c101906 */
[----:B------:R-:W-:-:S03]  /*2d90*/  FMNMX R33, R0, R33, PT ;  /* 0x0000002100217209 */ /* 0x000fc60003800000 */
[----:B------:R1:W-:Y:S04]  /*2da0*/  STG.E desc[UR6][R14.64+0x18], R31 ;  /* 0x0000181f0e007986 */ /* 0x0003e8000c101906 */
[----:B------:R1:W-:Y:S02]  /*2db0*/  STG.E desc[UR6][R14.64+0x1c], R33 ;  /* 0x00001c210e007986 */ /* 0x0003e4000c101906 */
.L_x_32:
[----:B------:R-:W-:Y:S05]  /*2dc0*/  @!P4 BRA `(.L_x_31) ;  /* 0x000000000088c947 */ /* 0x000fea0003800000 */
[----:B------:R-:W-:Y:S02]  /*2dd0*/  ISETP.GE.U32.AND P3, PT, R16, 0x4, PT ;  /* 0x000000041000780c */ /* 0x000fe40003f66070 */
[----:B------:R-:W-:-:S11]  /*2de0*/  LOP3.LUT P4, R20, R19, 0x3, RZ, 0xc0, !PT ;  /* 0x0000000313147812 */ /* 0x000fd6000788c0ff */
[----:B------:R-:W-:Y:S05]  /*2df0*/  @!P3 BRA `(.L_x_33) ;  /* 0x000000000038b947 */ /* 0x000fea0003800000 */
[----:B01----:R-:W-:-:S05]  /*2e00*/  IMAD.WIDE.U32 R14, R3, 0x4, R10 ;  /* 0x00000004030e7825 */ /* 0x003fca00078e000a */
[----:B------:R-:W2:Y:S04]  /*2e10*/  LDG.E R17, desc[UR6][R14.64] ;  /* 0x000000060e117981 */ /* 0x000ea8000c1e1900 */
[----:B------:R-:W3:Y:S04]  /*2e20*/  LDG.E R21, desc[UR6][R14.64+0x4] ;  /* 0x000004060e157981 */ /* 0x000ee8000c1e1900 */
[----:B------:R-:W4:Y:S04]  /*2e30*/  LDG.E R23, desc[UR6][R14.64+0x8] ;  /* 0x000008060e177981 */ /* 0x000f28000c1e1900 */
[----:B------:R-:W5:Y:S01]  /*2e40*/  LDG.E R25, desc[UR6][R14.64+0xc] ;  /* 0x00000c060e197981 */ /* 0x000f62000c1e1900 */
[----:B------:R-:W-:Y:S01]  /*2e50*/  VIADD R3, R3, 0x4 ;  /* 0x0000000403037836 */ /* 0x000fe20000000000 */
[----:B--2---:R-:W-:-:S02]  /*2e60*/  FMNMX R17, R0, R17, PT ;  /* 0x0000001100117209 */ /* 0x004fc40003800000 */
[----:B---3--:R-:W-:-:S03]  /*2e70*/  FMNMX R21, R0, R21, PT ;  /* 0x0000001500157209 */ /* 0x008fc60003800000 */
[----:B------:R2:W-:Y:S01]  /*2e80*/  STG.E desc[UR6][R14.64], R17 ;  /* 0x000000110e007986 */ /* 0x0005e2000c101906 */
[----:B----4-:R-:W-:-:S03]  /*2e90*/  FMNMX R23, R0, R23, PT ;  /* 0x0000001700177209 */ /* 0x010fc60003800000 */
[----:B------:R2:W-:Y:S01]  /*2ea0*/  STG.E desc[UR6][R14.64+0x4], R21 ;  /* 0x000004150e007986 */ /* 0x0005e2000c101906 */
[----:B-----5:R-:W-:-:S03]  /*2eb0*/  FMNMX R25, R0, R25, PT ;  /* 0x0000001900197209 */ /* 0x020fc60003800000 */
[----:B------:R2:W-:Y:S04]  /*2ec0*/  STG.E desc[UR6][R14.64+0x8], R23 ;  /* 0x000008170e007986 */ /* 0x0005e8000c101906 */
[----:B------:R2:W-:Y:S02]  /*2ed0*/  STG.E desc[UR6][R14.64+0xc], R25 ;  /* 0x00000c190e007986 */ /* 0x0005e4000c101906 */
.L_x_33:
[----:B------:R-:W-:Y:S05]  /*2ee0*/  @!P4 BRA `(.L_x_31) ;  /* 0x000000000040c947 */ /* 0x000fea0003800000 */
[----:B------:R-:W3:Y:S01]  /*2ef0*/  LDCU.64 UR4, c[0x0][0x3a0] ;  /* 0x00007400ff0477ac */ /* 0x000ee20008000a00 */
[----:B012---:R-:W-:-:S04]  /*2f00*/  IMAD.WIDE.U32 R14, R2, 0x4, RZ ;  /* 0x00000004020e7825 */ /* 0x007fc800078e00ff */
[----:B------:R-:W-:Y:S01]  /*2f10*/  IMAD.WIDE.U32 R14, R3, 0x4, R14 ;  /* 0x00000004030e7825 */ /* 0x000fe200078e000e */
[----:B------:R-:W-:Y:S02]  /*2f20*/  IADD3 R3, PT, PT, -R20, RZ, RZ ;  /* 0x000000ff14037210 */ /* 0x000fe40007ffe1ff */
[----:B---3--:R-:W-:-:S04]  /*2f30*/  IADD3 R16, P3, PT, R14, UR4, RZ ;  /* 0x000000040e107c10 */ /* 0x008fc8000ff7e0ff */
[----:B------:R-:W-:-:S09]  /*2f40*/  IADD3.X R21, PT, PT, R15, UR5, RZ, P3, !PT ;  /* 0x000000050f157c10 */ /* 0x000fd20009ffe4ff */
.L_x_34:
[----:B---3--:R-:W-:Y:S01]  /*2f50*/  MOV R14, R16 ;  /* 0x00000010000e7202 */ /* 0x008fe20000000f00 */
[----:B------:R-:W-:-:S05]  /*2f60*/  IMAD.MOV.U32 R15, RZ, RZ, R21 ;  /* 0x000000ffff0f7224 */ /* 0x000fca00078e0015 */
[----:B------:R-:W2:Y:S01]  /*2f70*/  LDG.E R17, desc[UR6][R14.64] ;  /* 0x000000060e117981 */ /* 0x000ea2000c1e1900 */
[----:B------:R-:W-:Y:S02]  /*2f80*/  IADD3 R3, PT, PT, R3, 0x1, RZ ;  /* 0x0000000103037810 */ /* 0x000fe40007ffe0ff */
[----:B------:R-:W-:Y:S02]  /*2f90*/  IADD3 R16, P4, PT, R14, 0x4, RZ ;  /* 0x000000040e107810 */ /* 0x000fe40007f9e0ff */
[----:B------:R-:W-:Y:S02]  /*2fa0*/  ISETP.NE.AND P3, PT, R3, RZ, PT ;  /* 0x000000ff0300720c */ /* 0x000fe40003f65270 */
[----:B------:R-:W-:Y:S02]  /*2fb0*/  IADD3.X R21, PT, PT, RZ, R15, RZ, P4, !PT ;  /* 0x0000000fff157210 */ /* 0x000fe400027fe4ff */
[----:B--2---:R-:W-:-:S05]  /*2fc0*/  FMNMX R17, R0, R17, PT ;  /* 0x0000001100117209 */ /* 0x004fca0003800000 */
[----:B------:R3:W-:Y:S04]  /*2fd0*/  STG.E desc[UR6][R14.64], R17 ;  /* 0x000000110e007986 */ /* 0x0007e8000c101906 */
[----:B------:R-:W-:Y:S05]  /*2fe0*/  @P3 BRA `(.L_x_34) ;  /* 0xfffffffc00d83947 */ /* 0x000fea000383ffff */
.L_x_31:
[----:B------:R-:W-:Y:S02]  /*2ff0*/  HFMA2 R3, -RZ, RZ, 0, 0 ;  /* 0x00000000ff037431 */ /* 0x000fe400000001ff */
[----:B------:R-:W-:Y:S01]  /*3000*/  IMAD.MOV.U32 R16, RZ, RZ, RZ ;  /* 0x000000ffff107224 */ /* 0x000fe200078e00ff */
[----:B------:R-:W-:Y:S06]  /*3010*/  @!P1 BRA `(.L_x_35) ;  /* 0x0000000000a89947 */ /* 0x000fec0003800000 */
[----:B0123--:R-:W-:Y:S02]  /*3020*/  IADD3 R14, P1, PT, R10, 0x20, RZ ;  /* 0x000000200a0e7810 */ /* 0x00ffe40007f3e0ff */
[----:B------:R-:W-:Y:S02]  /*3030*/  LOP3.LUT R3, R19, 0xfffffff0, RZ, 0xc0, !PT ;  /* 0xfffffff013037812 */ /* 0x000fe400078ec0ff */
[----:B------:R-:W-:Y:S01]  /*3040*/  MOV R16, RZ ;  /* 0x000000ff00107202 */ /* 0x000fe20000000f00 */
[----:B------:R-:W-:Y:S01]  /*3050*/  IMAD.X R15, RZ, RZ, R11, P1 ;  /* 0x000000ffff0f7224 */ /* 0x000fe200008e060b */
[----:B------:R-:W-:-:S07]  /*3060*/  IADD3 R33, PT, PT, -R3, RZ, RZ ;  /* 0x000000ff03217210 */ /* 0x000fce0007ffe1ff */
.L_x_36:
        /* <DEDUP_REMOVED lines=15> */
[----:B--2---:R-:W-:-:S03]  /*3160*/  FADD R31, R31, R16 ;  /* 0x000000101f1f7221 */ /* 0x004fc60000000000 */
[----:B------:R0:W2:Y:S01]  /*3170*/  LDG.E R16, desc[UR6][R14.64+0x18] ;  /* 0x000018060e107981 */ /* 0x0000a2000c1e1900 */
[----:B---3--:R-:W-:-:S04]  /*3180*/  FADD R31, R31, R32 ;  /* 0x000000201f1f7221 */ /* 0x008fc80000000000 */
[----:B----4-:R-:W-:-:S04]  /*3190*/  FADD R34, R31, R34 ;  /* 0x000000221f227221 */ /* 0x010fc80000000000 */
[----:B-----5:R-:W-:-:S04]  /*31a0*/  FADD R29, R34, R29 ;  /* 0x0000001d221d7221 */ /* 0x020fc80000000000 */
[----:B------:R-:W-:-:S04]  /*31b0*/  FADD R28, R29, R28 ;  /* 0x0000001c1d1c7221 */ /* 0x000fc80000000000 */
[----:B------:R-:W-:-:S04]  /*31c0*/  FADD R28, R28, R27 ;  /* 0x0000001b1c1c7221 */ /* 0x000fc80000000000 */
[----:B------:R-:W-:-:S04]  /*31d0*/  FADD R25, R28, R25 ;  /* 0x000000191c197221 */ /* 0x000fc80000000000 */
[----:B------:R-:W-:-:S04]  /*31e0*/  FADD R24, R25, R24 ;  /* 0x0000001819187221 */ /* 0x000fc80000000000 */
[----:B------:R-:W-:-:S04]  /*31f0*/  FADD R23, R24, R23 ;  /* 0x0000001718177221 */ /* 0x000fc80000000000 */
[----:B------:R-:W-:Y:S01]  /*3200*/  FADD R22, R23, R22 ;  /* 0x0000001617167221 */ /* 0x000fe20000000000 */
[----:B------:R-:W-:-:S03]  /*3210*/  IADD3 R33, PT, PT, R33, 0x10, RZ ;  /* 0x0000001021217810 */ /* 0x000fc60007ffe0ff */
[----:B------:R-:W-:Y:S01]  /*3220*/  FADD R21, R22, R21 ;  /* 0x0000001516157221 */ /* 0x000fe20000000000 */
[----:B------:R-:W-:-:S03]  /*3230*/  ISETP.NE.AND P1, PT, R33, RZ, PT ;  /* 0x000000ff2100720c */ /* 0x000fc60003f25270 */
[----:B------:R-:W-:-:S04]  /*3240*/  FADD R20, R21, R20 ;  /* 0x0000001415147221 */ /* 0x000fc80000000000 */
[----:B------:R-:W-:Y:S01]  /*3250*/  FADD R17, R20, R17 ;  /* 0x0000001114117221 */ /* 0x000fe20000000000 */
[----:B0-----:R-:W-:-:S03]  /*3260*/  IADD3 R14, P3, PT, R14, 0x40, RZ ;  /* 0x000000400e0e7810 */ /* 0x001fc60007f7e0ff */
[----:B------:R-:W-:Y:S02]  /*3270*/  FADD R17, R17, R0 ;  /* 0x0000000011117221 */ /* 0x000fe40000000000 */
[----:B------:R-:W-:Y:S02]  /*3280*/  IMAD.X R15, RZ, RZ, R15, P3 ;  /* 0x000000ffff0f7224 */ /* 0x000fe400018e060f */
[----:B--2---:R-:W-:-:S04]  /*3290*/  FADD R17, R17, R16 ;  /* 0x0000001011117221 */ /* 0x004fc80000000000 */
[----:B------:R-:W-:Y:S01]  /*32a0*/  FADD R16, R17, R30 ;  /* 0x0000001e11107221 */ /* 0x000fe20000000000 */
[----:B------:R-:W-:Y:S06]  /*32b0*/  @P1 BRA `(.L_x_36) ;  /* 0xfffffffc006c1947 */ /* 0x000fec000383ffff */
.L_x_35:
[----:B------:R-:W-:Y:S05]  /*32c0*/  @!P0 BRA `(.L_x_28) ;  /* 0x0000000000cc8947 */ /* 0x000fea0003800000 */
[----:B------:R-:W-:Y:S02]  /*32d0*/  ISETP.GE.U32.AND P1, PT, R26, 0x8, PT ;  /* 0x000000081a00780c */ /* 0x000fe40003f26070 */
[----:B------:R-:W-:-:S04]  /*32e0*/  LOP3.LUT R20, R19, 0x7, RZ, 0xc0, !PT ;  /* 0x0000000713147812 */ /* 0x000fc800078ec0ff */
[----:B------:R-:W-:-:S07]  /*32f0*/  ISETP.NE.AND P0, PT, R20, RZ, PT ;  /* 0x000000ff1400720c */ /* 0x000fce0003f05270 */
[----:B------:R-:W-:Y:S06]  /*3300*/  @!P1 BRA `(.L_x_37) ;  /* 0x0000000000489947 */ /* 0x000fec0003800000 */
[----:B0123--:R-:W-:-:S05]  /*3310*/  IMAD.WIDE.U32 R14, R3, 0x4, R10 ;  /* 0x00000004030e7825 */ /* 0x00ffca00078e000a */
        /* <DEDUP_REMOVED lines=8> */
[----:B------:R-:W-:Y:S01]  /*33a0*/  IADD3 R3, PT, PT, R3, 0x8, RZ ;  /* 0x0000000803037810 */ /* 0x000fe20007ffe0ff */
[----:B--2---:R-:W-:-:S04]  /*33b0*/  FADD R17, R16, R17 ;  /* 0x0000001110117221 */ /* 0x004fc80000000000 */
[----:B---3--:R-:W-:-:S04]  /*33c0*/  FADD R0, R17, R0 ;  /* 0x0000000011007221 */ /* 0x008fc80000000000 */
[----:B----4-:R-:W-:-:S04]  /*33d0*/  FADD R0, R0, R21 ;  /* 0x0000001500007221 */ /* 0x010fc80000000000 */
[----:B-----5:R-:W-:-:S04]  /*33e0*/  FADD R0, R0, R23 ;  /* 0x0000001700007221 */ /* 0x020fc80000000000 */
[----:B------:R-:W-:-:S04]  /*33f0*/  FADD R0, R0, R25 ;  /* 0x0000001900007221 */ /* 0x000fc80000000000 */
[----:B------:R-:W-:-:S04]  /*3400*/  FADD R0, R0, R27 ;  /* 0x0000001b00007221 */ /* 0x000fc80000000000 */
[----:B------:R-:W-:-:S04]  /*3410*/  FADD R0, R0, R29 ;  /* 0x0000001d00007221 */ /* 0x000fc80000000000 */
[----:B------:R-:W-:-:S07]  /*3420*/  FADD R16, R0, R31 ;  /* 0x0000001f00107221 */ /* 0x000fce0000000000 */
.L_x_37:
        /* <DEDUP_REMOVED lines=9> */
[----:B------:R-:W5:Y:S01]  /*34c0*/  LDG.E R24, desc[UR6][R14.64+0xc] ;  /* 0x00000c060e187981 */ /* 0x000f62000c1e1900 */
[----:B------:R-:W-:Y:S01]  /*34d0*/  IADD3 R3, PT, PT, R3, 0x4, RZ ;  /* 0x0000000403037810 */ /* 0x000fe20007ffe0ff */
[----:B--2---:R-:W-:-:S04]  /*34e0*/  FADD R17, R16, R17 ;  /* 0x0000001110117221 */ /* 0x004fc80000000000 */
[----:B---3--:R-:W-:-:S04]  /*34f0*/  FADD R17, R17, R20 ;  /* 0x0000001411117221 */ /* 0x008fc80000000000 */
[----:B----4-:R-:W-:-:S04]  /*3500*/  FADD R17, R17, R22 ;  /* 0x0000001611117221 */ /* 0x010fc80000000000 */
[----:B-----5:R-:W-:-:S07]  /*3510*/  FADD R16, R17, R24 ;  /* 0x0000001811107221 */ /* 0x020fce0000000000 */
.L_x_38:
[----:B------:R-:W-:Y:S05]  /*3520*/  @!P1 BRA `(.L_x_28) ;  /* 0x0000000000349947 */ /* 0x000fea0003800000 */
[----:B------:R-:W4:Y:S01]  /*3530*/  LDCU.64 UR4, c[0x0][0x3a0] ;  /* 0x00007400ff0477ac */ /* 0x000f220008000a00 */
[----:B0123--:R-:W-:-:S04]  /*3540*/  IMAD.WIDE.U32 R14, R2, 0x4, RZ ;  /* 0x00000004020e7825 */ /* 0x00ffc800078e00ff */
[----:B------:R-:W-:Y:S02]  /*3550*/  IMAD.MOV R0, RZ, RZ, -R0 ;  /* 0x000000ffff007224 */ /* 0x000fe400078e0a00 */
[----:B------:R-:W-:-:S03]  /*3560*/  IMAD.WIDE.U32 R14, R3, 0x4, R14 ;  /* 0x00000004030e7825 */ /* 0x000fc600078e000e */
[----:B----4-:R-:W-:-:S04]  /*3570*/  IADD3 R14, P0, PT, R14, UR4, RZ ;  /* 0x000000040e0e7c10 */ /* 0x010fc8000ff1e0ff */
[----:B------:R-:W-:-:S09]  /*3580*/  IADD3.X R15, PT, PT, R15, UR5, RZ, P0, !PT ;  /* 0x000000050f0f7c10 */ /* 0x000fd200087fe4ff */
.L_x_39:
[----:B------:R0:W2:Y:S01]  /*3590*/  LDG.E R3, desc[UR6][R14.64] ;  /* 0x000000060e037981 */ /* 0x0000a2000c1e1900 */
[----:B------:R-:W-:-:S04]  /*35a0*/  IADD3 R0, PT, PT, R0, 0x1, RZ ;  /* 0x0000000100007810 */ /* 0x000fc80007ffe0ff */
[----:B------:R-:W-:Y:S02]  /*35b0*/  ISETP.NE.AND P0, PT, R0, RZ, PT ;  /* 0x000000ff0000720c */ /* 0x000fe40003f05270 */
[----:B0-----:R-:W-:-:S04]  /*35c0*/  IADD3 R14, P1, PT, R14, 0x4, RZ ;  /* 0x000000040e0e7810 */ /* 0x001fc80007f3e0ff */
[----:B------:R-:W-:Y:S01]  /*35d0*/  IADD3.X R15, PT, PT, RZ, R15, RZ, P1, !PT ;  /* 0x0000000fff0f7210 */ /* 0x000fe20000ffe4ff */
[----:B--2---:R-:W-:-:S06]  /*35e0*/  FADD R16, R3, R16 ;  /* 0x0000001003107221 */ /* 0x004fcc0000000000 */
[----:B------:R-:W-:Y:S05]  /*35f0*/  @P0 BRA `(.L_x_39) ;  /* 0xfffffffc00e40947 */ /* 0x000fea000383ffff */
.L_x_28:
[----:B------:R-:W-:Y:S01]  /*3600*/  I2FP.F32.U32 R3, R19 ;  /* 0x0000001300037245 */ /* 0x000fe20000201000 */
[----:B------:R-:W-:Y:S03]  /*3610*/  BSSY.RECONVERGENT B0, `(.L_x_40) ;  /* 0x000000c000007945 */ /* 0x000fe60003800200 */
[----:B------:R-:W0:Y:S08]  /*3620*/  MUFU.RCP R0, R3 ;  /* 0x0000000300007308 */ /* 0x000e300000001000 */
[----:B------:R-:W4:Y:S01]  /*3630*/  FCHK P0, R16, R3 ;  /* 0x0000000310007302 */ /* 0x000f220000000000 */
[----:B0123--:R-:W-:-:S04]  /*3640*/  FFMA R15, -R3, R0, 1 ;  /* 0x3f800000030f7423 */ /* 0x00ffc80000000100 */
[----:B------:R-:W-:-:S04]  /*3650*/  FFMA R0, R0, R15, R0 ;  /* 0x0000000f00007223 */ /* 0x000fc80000000000 */
[----:B------:R-:W-:-:S04]  /*3660*/  FFMA R15, R0, R16, RZ ;  /* 0x00000010000f7223 */ /* 0x000fc800000000ff */
[----:B------:R-:W-:-:S04]  /*3670*/  FFMA R14, -R3, R15, R16 ;  /* 0x0000000f030e7223 */ /* 0x000fc80000000110 */
[----:B------:R-:W-:Y:S01]  /*3680*/  FFMA R0, R0, R14, R15 ;  /* 0x0000000e00007223 */ /* 0x000fe2000000000f */
[----:B----4-:R-:W-:Y:S06]  /*3690*/  @!P0 BRA `(.L_x_41) ;  /* 0x00000000000c8947 */ /* 0x010fec0003800000 */
[----:B------:R-:W-:Y:S01]  /*36a0*/  IMAD.MOV.U32 R0, RZ, RZ, R16 ;  /* 0x000000ffff007224 */ /* 0x000fe200078e0010 */
[----:B------:R-:W-:-:S07]  /*36b0*/  MOV R16, 0x36d0 ;  /* 0x000036d000107802 */ /* 0x000fce0000000f00 */
[----:B------:R-:W-:Y:S05]  /*36c0*/  CALL.REL.NOINC `($__internal_0_$__cuda_sm3x_div_rn_noftz_f32_slowpath) ;  /* 0x000000c000307944 */ /* 0x000fea0003c00000 */
.L_x_41:
[----:B------:R-:W-:Y:S05]  /*36d0*/  BSYNC.RECONVERGENT B0 ;  /* 0x0000000000007941 */ /* 0x000fea0003800200 */
.L_x_40:
[----:B------:R-:W-:Y:S05]  /*36e0*/  @!P2 BRA `(.L_x_42) ;  /* 0x00000008001ca947 */ /* 0x000fea0003800000 */
[----:B------:R-:W0:Y:S01]  /*36f0*/  LDCU UR4, c[0x0][0x380] ;  /* 0x00007000ff0477ac */ /* 0x000e220008000800 */
[----:B------:R-:W-:Y:S01]  /*3700*/  MOV R17, RZ ;  /* 0x000000ff00117202 */ /* 0x000fe20000000f00 */
[----:B0-----:R-:W-:Y:S02]  /*3710*/  UIADD3 UR5, UPT, UPT, UR4, -0x1, URZ ;  /* 0xffffffff04057890 */ /* 0x001fe4000fffe0ff */
[----:B------:R-:W-:Y:S02]  /*3720*/  ULOP3.LUT UP0, UR9, UR4, 0xf, URZ, 0xc0, !UPT ;  /* 0x0000000f04097892 */ /* 0x000fe4000f80c0ff */
[----:B------:R-:W-:-:S09]  /*3730*/  UISETP.GE.U32.AND UP1, UPT, UR5, 0xf, UPT ;  /* 0x0000000f0500788c */ /* 0x000fd2000bf26070 */
[----:B------:R-:W-:Y:S05]  /*3740*/  BRA.U !UP1, `(.L_x_43) ;  /* 0x0000000109f87547 */ /* 0x000fea000b800000 */
[----:B------:R-:W0:Y:S01]  /*3750*/  LDC.64 R10, c[0x0][0x3a0] ;  /* 0x0000e800ff0a7b82 */ /* 0x000e220000000a00 */
[----:B------:R-:W-:-:S04]  /*3760*/  ULOP3.LUT UR8, UR4, 0xfffffff0, URZ, 0xc0, !UPT ;  /* 0xfffffff004087892 */ /* 0x000fc8000f8ec0ff */
[----:B------:R-:W-:Y:S02]  /*3770*/  UIADD3 UR5, UPT, UPT, -UR8, URZ, URZ ;  /* 0x000000ff08057290 */ /* 0x000fe4000fffe1ff */
[----:B------:R-:W-:Y:S01]  /*3780*/  MOV R17, UR8 ;  /* 0x0000000800117c02 */ /* 0x000fe20008000f00 */
[----:B0-----:R-:W-:-:S03]  /*3790*/  IMAD.WIDE.U32 R10, R2, 0x4, R10 ;  /* 0x00000004020a7825 */ /* 0x001fc600078e000a */
[----:B------:R-:W-:-:S05]  /*37a0*/  IADD3 R16, P0, PT, R10, 0x20, RZ ;  /* 0x000000200a107810 */ /* 0x000fca0007f1e0ff */
[----:B------:R-:W-:-:S08]  /*37b0*/  IMAD.X R29, RZ, RZ, R11, P0 ;  /* 0x000000ffff1d7224 */ /* 0x000fd000000e060b */
.L_x_44:
[----:B------:R-:W-:Y:S02]  /*37c0*/  MOV R14, R16 ;  /* 0x00000010000e7202 */ /* 0x000fe40000000f00 */
        /* <DEDUP_REMOVED lines=17> */
[----:B------:R-:W-:-:S04]  /*38e0*/  UIADD3 UR5, UPT, UPT, UR5, 0x10, URZ ;  /* 0x0000001005057890 */ /* 0x000fc8000fffe0ff */
[----:B------:R-:W-:Y:S01]  /*38f0*/  UISETP.NE.AND UP1, UPT, UR5, URZ, UPT ;  /* 0x000000ff0500728c */ /* 0x000fe2000bf25270 */
[--C-:B--2---:R-:W-:Y:S01]  /*3900*/  FADD R20, R20, -R0.reuse ;  /* 0x8000000014147221 */ /* 0x104fe20000000000 */
[--C-:B---3--:R-:W-:Y:S01]  /*3910*/  FADD R22, R22, -R0.reuse ;  /* 0x8000000016167221 */ /* 0x108fe20000000000 */
[--C-:B----4-:R-:W-:Y:S01]  /*3920*/  FADD R24, R24, -R0.reuse ;  /* 0x8000000018187221 */ /* 0x110fe20000000000 */
[--C-:B-----5:R-:W-:Y:S01]  /*3930*/  FADD R26, R26, -R0.reuse ;  /* 0x800000001a1a7221 */ /* 0x120fe20000000000 */
[--C-:B------:R-:W-:Y:S01]  /*3940*/  FADD R28, R28, -R0.reuse ;  /* 0x800000001c1c7221 */ /* 0x100fe20000000000 */
        /* <DEDUP_REMOVED lines=23> */
[--C-:B------:R-:W-:Y:S01]  /*3ac0*/  FADD R16, R16, -R0.reuse ;  /* 0x8000000010107221 */ /* 0x100fe20000000000 */
[----:B------:R-:W-:-:S04]  /*3ad0*/  FADD R29, R29, -R0 ;  /* 0x800000001d1d7221 */ /* 0x000fc80000000000 */
[----:B------:R0:W-:Y:S04]  /*3ae0*/  STG.E desc[UR6][R14.64+-0xc], R16 ;  /* 0xfffff4100e007986 */ /* 0x0001e8000c101906 */
[----:B------:R1:W-:Y:S01]  /*3af0*/  STG.E desc[UR6][R14.64+-0x4], R29 ;  /* 0xfffffc1d0e007986 */ /* 0x0003e2000c101906 */
[----:B0-----:R-:W-:-:S05]  /*3b00*/  IADD3 R16, P0, PT, R14, 0x40, RZ ;  /* 0x000000400e107810 */ /* 0x001fca0007f1e0ff */
[----:B-1----:R-:W-:Y:S01]  /*3b10*/  IMAD.X R29, RZ, RZ, R15, P0 ;  /* 0x000000ffff1d7224 */ /* 0x002fe200000e060f */
[----:B------:R-:W-:Y:S07]  /*3b20*/  BRA.U UP1, `(.L_x_44) ;  /* 0xfffffffd01247547 */ /* 0x000fee000b83ffff */
.L_x_43:
[----:B------:R-:W-:Y:S05]  /*3b30*/  BRA.U !UP0, `(.L_x_42) ;  /* 0x0000000508087547 */ /* 0x000fea000b800000 */
[----:B------:R-:W-:Y:S02]  /*3b40*/  UISETP.GE.U32.AND UP0, UPT, UR9, 0x8, UPT ;  /* 0x000000080900788c */ /* 0x000fe4000bf06070 */
[----:B------:R-:W-:-:S04]  /*3b50*/  ULOP3.LUT UR5, UR4, 0x7, URZ, 0xc0, !UPT ;  /* 0x0000000704057892 */ /* 0x000fc8000f8ec0ff */
[----:B------:R-:W-:-:S03]  /*3b60*/  UISETP.NE.AND UP1, UPT, UR5, URZ, UPT ;  /* 0x000000ff0500728c */ /* 0x000fc6000bf25270 */
[----:B------:R-:W-:Y:S08]  /*3b70*/  BRA.U !UP0, `(.L_x_45) ;  /* 0x0000000108687547 */ /* 0x000ff0000b800000 */
[----:B------:R-:W-:-:S05]  /*3b80*/  IMAD.WIDE.U32 R14, R17, 0x4, R10 ;  /* 0x00000004110e7825 */ /* 0x000fca00078e000a */
        /* <DEDUP_REMOVED lines=9> */
[--C-:B--2---:R-:W-:Y:S01]  /*3c20*/  FADD R19, R19, -R0.reuse ;  /* 0x8000000013137221 */ /* 0x104fe20000000000 */
[----:B---3--:R-:W-:-:S04]  /*3c30*/  FADD R21, R21, -R0 ;  /* 0x8000000015157221 */ /* 0x008fc80000000000 */
[----:B------:R0:W-:Y:S01]  /*3c40*/  STG.E desc[UR6][R14.64], R19 ;  /* 0x000000130e007986 */ /* 0x0001e2000c101906 */
[----:B----4-:R-:W-:-:S03]  /*3c50*/  FADD R23, R23, -R0 ;  /* 0x8000000017177221 */ /* 0x010fc60000000000 */
[----:B------:R0:W-:Y:S01]  /*3c60*/  STG.E desc[UR6][R14.64+0x4], R21 ;  /* 0x000004150e007986 */ /* 0x0001e2000c101906 */
[----:B-----5:R-:W-:-:S03]  /*3c70*/  FADD R25, R25, -R0 ;  /* 0x8000000019197221 */ /* 0x020fc60000000000 */
[----:B------:R0:W-:Y:S01]  /*3c80*/  STG.E desc[UR6][R14.64+0x8], R23 ;  /* 0x000008170e007986 */ /* 0x0001e2000c101906 */
[----:B------:R-:W-:-:S03]  /*3c90*/  FADD R27, R27, -R0 ;  /* 0x800000001b1b7221 */ /* 0x000fc60000000000 */
[----:B------:R0:W-:Y:S01]  /*3ca0*/  STG.E desc[UR6][R14.64+0xc], R25 ;  /* 0x00000c190e007986 */ /* 0x0001e2000c101906 */
[----:B------:R-:W-:-:S03]  /*3cb0*/  FADD R29, R29, -R0 ;  /* 0x800000001d1d7221 */ /* 0x000fc60000000000 */
[----:B------:R0:W-:Y:S01]  /*3cc0*/  STG.E desc[UR6][R14.64+0x10], R27 ;  /* 0x0000101b0e007986 */ /* 0x0001e2000c101906 */
[----:B------:R-:W-:-:S03]  /*3cd0*/  FADD R31, R31, -R0 ;  /* 0x800000001f1f7221 */ /* 0x000fc60000000000 */
[----:B------:R0:W-:Y:S01]  /*3ce0*/  STG.E desc[UR6][R14.64+0x14], R29 ;  /* 0x0000141d0e007986 */ /* 0x0001e2000c101906 */
[----:B------:R-:W-:-:S03]  /*3cf0*/  FADD R33, R33, -R0 ;  /* 0x8000000021217221 */ /* 0x000fc60000000000 */
[----:B------:R0:W-:Y:S04]  /*3d00*/  STG.E desc[UR6][R14.64+0x18], R31 ;  /* 0x0000181f0e007986 */ /* 0x0001e8000c101906 */
[----:B------:R0:W-:Y:S02]  /*3d10*/  STG.E desc[UR6][R14.64+0x1c], R33 ;  /* 0x00001c210e007986 */ /* 0x0001e4000c101906 */
.L_x_45:
[----:B------:R-:W-:Y:S05]  /*3d20*/  BRA.U !UP1, `(.L_x_42) ;  /* 0x00000001098c7547 */ /* 0x000fea000b800000 */
[----:B------:R-:W-:Y:S02]  /*3d30*/  UISETP.GE.U32.AND UP0, UPT, UR5, 0x4, UPT ;  /* 0x000000040500788c */ /* 0x000fe4000bf06070 */
[----:B------:R-:W-:-:S04]  /*3d40*/  ULOP3.LUT UR4, UR4, 0x3, URZ, 0xc0, !UPT ;  /* 0x0000000304047892 */ /* 0x000fc8000f8ec0ff */
[----:B------:R-:W-:-:S03]  /*3d50*/  UISETP.NE.AND UP1, UPT, UR4, URZ, UPT ;  /* 0x000000ff0400728c */ /* 0x000fc6000bf25270 */
[----:B------:R-:W-:Y:S08]  /*3d60*/  BRA.U !UP0, `(.L_x_46) ;  /* 0x0000000108387547 */ /* 0x000ff0000b800000 */
[----:B------:R-:W-:-:S05]  /*3d70*/  IMAD.WIDE.U32 R10, R17, 0x4, R10 ;  /* 0x00000004110a7825 */ /* 0x000fca00078e000a */
[----:B0-----:R-:W2:Y:S04]  /*3d80*/  LDG.E R15, desc[UR6][R10.64] ;  /* 0x000000060a0f7981 */ /* 0x001ea8000c1e1900 */
[----:B------:R-:W3:Y:S04]  /*3d90*/  LDG.E R19, desc[UR6][R10.64+0x4] ;  /* 0x000004060a137981 */ /* 0x000ee8000c1e1900 */
[----:B------:R-:W4:Y:S04]  /*3da0*/  LDG.E R21, desc[UR6][R10.64+0x8] ;  /* 0x000008060a157981 */ /* 0x000f28000c1e1900 */
        /* <DEDUP_REMOVED lines=8> */
[----:B------:R1:W-:Y:S04]  /*3e30*/  STG.E desc[UR6][R10.64+0x8], R21 ;  /* 0x000008150a007986 */ /* 0x0003e8000c101906 */
[----:B------:R1:W-:Y:S02]  /*3e40*/  STG.E desc[UR6][R10.64+0xc], R23 ;  /* 0x00000c170a007986 */ /* 0x0003e4000c101906 */
.L_x_46:
[----:B------:R-:W-:Y:S05]  /*3e50*/  BRA.U !UP1, `(.L_x_42) ;  /* 0x0000000109407547 */ /* 0x000fea000b800000 */
[----:B------:R-:W0:Y:S01]  /*3e60*/  LDCU.64 UR8, c[0x0][0x3a0] ;  /* 0x00007400ff0877ac */ /* 0x000e220008000a00 */
[----:B-1----:R-:W-:Y:S01]  /*3e70*/  IMAD.WIDE.U32 R10, R2, 0x4, RZ ;  /* 0x00000004020a7825 */ /* 0x002fe200078e00ff */
[----:B------:R-:W-:-:S03]  /*3e80*/  UIADD3 UR4, UPT, UPT, -UR4, URZ, URZ ;  /* 0x000000ff04047290 */ /* 0x000fc6000fffe1ff */
[----:B------:R-:W-:-:S03]  /*3e90*/  IMAD.WIDE.U32 R10, R17, 0x4, R10 ;  /* 0x00000004110a7825 */ /* 0x000fc600078e000a */
[----:B0-----:R-:W-:-:S04]  /*3ea0*/  IADD3 R14, P0, PT, R10, UR8, RZ ;  /* 0x000000080a0e7c10 */ /* 0x001fc8000ff1e0ff */
[----:B------:R-:W-:-:S09]  /*3eb0*/  IADD3.X R17, PT, PT, R11, UR9, RZ, P0, !PT ;  /* 0x000000090b117c10 */ /* 0x000fd200087fe4ff */
.L_x_47:
[----:B--2---:R-:W-:Y:S01]  /*3ec0*/  IMAD.MOV.U32 R10, RZ, RZ, R14 ;  /* 0x000000ffff0a7224 */ /* 0x004fe200078e000e */
[----:B------:R-:W-:-:S05]  /*3ed0*/  MOV R11, R17 ;  /* 0x00000011000b7202 */ /* 0x000fca0000000f00 */
[----:B------:R-:W2:Y:S01]  /*3ee0*/  LDG.E R15, desc[UR6][R10.64] ;  /* 0x000000060a0f7981 */ /* 0x000ea2000c1e1900 */
[----:B------:R-:W-:Y:S01]  /*3ef0*/  UIADD3 UR4, UPT, UPT, UR4, 0x1, URZ ;  /* 0x0000000104047890 */ /* 0x000fe2000fffe0ff */
[----:B------:R-:W-:-:S03]  /*3f00*/  IADD3 R14, P0, PT, R10, 0x4, RZ ;  /* 0x000000040a0e7810 */ /* 0x000fc60007f1e0ff */
[----:B------:R-:W-:Y:S01]  /*3f10*/  UISETP.NE.AND UP0, UPT, UR4, URZ, UPT ;  /* 0x000000ff0400728c */ /* 0x000fe2000bf05270 */
[----:B------:R-:W-:Y:S01]  /*3f20*/  IADD3.X R17, PT, PT, RZ, R11, RZ, P0, !PT ;  /* 0x0000000bff117210 */ /* 0x000fe200007fe4ff */
[----:B--2---:R-:W-:-:S05]  /*3f30*/  FADD R15, R15, -R0 ;  /* 0x800000000f0f7221 */ /* 0x004fca0000000000 */
[----:B------:R2:W-:Y:S02]  /*3f40*/  STG.E desc[UR6][R10.64], R15 ;  /* 0x0000000f0a007986 */ /* 0x0005e4000c101906 */
[----:B------:R-:W-:Y:S05]  /*3f50*/  BRA.U UP0, `(.L_x_47) ;  /* 0xfffffffd00d87547 */ /* 0x000fea000b83ffff */
.L_x_42:
[----:B------:R-:W3:Y:S01]  /*3f60*/  LDC.64 R16, c[0x0][0x380] ;  /* 0x0000e000ff107b82 */ /* 0x000ee20000000a00 */
[----:B------:R-:W-:-:S07]  /*3f70*/  MOV R0, 0x7f7fffff ;  /* 0x7f7fffff00007802 */ /* 0x000fce0000000f00 */
[----:B012---:R-:W0:Y:S01]  /*3f80*/  LDC.64 R14, c[0x0][0x3a8] ;  /* 0x0000ea00ff0e7b82 */ /* 0x007e220000000a00 */
[----:B---3--:R-:W-:Y:S01]  /*3f90*/  ISETP.NE.AND P2, PT, R16, RZ, PT ;  /* 0x000000ff1000720c */ /* 0x008fe20003f45270 */
[----:B------:R-:W-:-:S04]  /*3fa0*/  IMAD R18, R18, R17, -R17 ;  /* 0x0000001112127224 */ /* 0x000fc800078e0a11 */
[----:B------:R-:W-:-:S04]  /*3fb0*/  IMAD.IADD R13, R13, 0x1, R18 ;  /* 0x000000010d0d7824 */ /* 0x000fc800078e0212 */
[----:B------:R-:W-:-:S04]  /*3fc0*/  IMAD R11, R13, R16, RZ ;  /* 0x000000100d0b7224 */ /* 0x000fc800078e02ff */
[----:B0-----:R-:W-:Y:S01]  /*3fd0*/  IMAD.WIDE.U32 R10, R11, 0x4, R14 ;  /* 0x000000040b0a7825 */ /* 0x001fe200078e000e */
[----:B------:R-:W-:Y:S06]  /*3fe0*/  @!P2 BRA `(.L_x_48) ;  /* 0x0000000c0028a947 */ /* 0x000fec0003800000 */
[----:B------:R-:W-:Y:S01]  /*3ff0*/  IADD3 R0, PT, PT, R16, -0x1, RZ ;  /* 0xffffffff10007810 */ /* 0x000fe20007ffe0ff */
[----:B------:R-:W-:-:S03]  /*4000*/  HFMA2 R17, -RZ, RZ, 0, 0 ;  /* 0x00000000ff117431 */ /* 0x000fc600000001ff */
[----:B------:R-:W-:Y:S01]  /*4010*/  ISETP.GE.U32.AND P0, PT, R0, 0x7, PT ;  /* 0x000000070000780c */ /* 0x000fe20003f06070 */
[----:B------:R-:W-:-:S12]  /*4020*/  IMAD.MOV.U32 R0, RZ, RZ, 0x7f7fffff ;  /* 0x7f7fffffff007424 */ /* 0x000fd800078e00ff */
[----:B------:R-:W-:Y:S05]  /*4030*/  @!P0 BRA `(.L_x_49) ;  /* 0x0000000400908947 */ /* 0x000fea0003800000 */
[----:B------:R-:W0:Y:S01]  /*4040*/  LDCU.64 UR4, c[0x0][0x3a8] ;  /* 0x00007500ff0477ac */ /* 0x000e220008000a00 */
[----:B------:R-:W-:Y:S01]  /*4050*/  MOV R18, 0x10 ;  /* 0x0000001000127802 */ /* 0x000fe20000000f00 */
[----:B------:R-:W-:Y:S01]  /*4060*/  IMAD.MOV.U32 R19, RZ, RZ, 0x0 ;  /* 0x00000000ff137424 */ /* 0x000fe200078e00ff */
[----:B------:R-:W-:Y:S01]  /*4070*/  LOP3.LUT R17, R16, 0xfffffff8, RZ, 0xc0, !PT ;  /* 0xfffffff810117812 */ /* 0x000fe200078ec0ff */
[----:B------:R-:W1:Y:S01]  /*4080*/  LDCU.64 UR8, c[0x0][0x398] ;  /* 0x00007300ff0877ac */ /* 0x000e620008000a00 */
[----:B------:R-:W-:Y:S01]  /*4090*/  MOV R0, 0x7f7fffff ;  /* 0x7f7fffff00007802 */ /* 0x000fe20000000f00 */
[----:B------:R-:W-:Y:S01]  /*40a0*/  IMAD.WIDE.U32 R18, R2, 0x4, R18 ;  /* 0x0000000402127825 */ /* 0x000fe200078e0012 */
[----:B------:R-:W-:Y:S02]  /*40b0*/  IADD3 R13, PT, PT, -R17, RZ, RZ ;  /* 0x000000ff110d7210 */ /* 0x000fe40007ffe1ff */
[C---:B0-----:R-:W-:Y:S02]  /*40c0*/  IADD3 R28, P1, PT, R18.reuse, UR4, RZ ;  /* 0x00000004121c7c10 */ /* 0x041fe4000ff3e0ff */
[----:B-1----:R-:W-:-:S02]  /*40d0*/  IADD3 R24, P3, PT, R18, UR8, RZ ;  /* 0x0000000812187c10 */ /* 0x002fc4000ff7e0ff */
[C---:B------:R-:W-:Y:S02]  /*40e0*/  IADD3.X R27, PT, PT, R19.reuse, UR5, RZ, P1, !PT ;  /* 0x00000005131b7c10 */ /* 0x040fe40008ffe4ff */
[----:B------:R-:W-:Y:S02]  /*40f0*/  IADD3.X R25, PT, PT, R19, UR9, RZ, P3, !PT ;  /* 0x0000000913197c10 */ /* 0x000fe40009ffe4ff */
[----:B------:R-:W-:Y:S02]  /*4100*/  IADD3 R20, P1, PT, R4, 0x10, RZ ;  /* 0x0000001004147810 */ /* 0x000fe40007f3e0ff */
[----:B------:R-:W-:Y:S02]  /*4110*/  IADD3 R18, P0, PT, R10, 0x10, RZ ;  /* 0x000000100a127810 */ /* 0x000fe40007f1e0ff */
[----:B------:R-:W-:Y:S01]  /*4120*/  IADD3 R22, P3, PT, R8, 0x10, RZ ;  /* 0x0000001008167810 */ /* 0x000fe20007f7e0ff */
[----:B------:R-:W-:Y:S01]  /*4130*/  IMAD.X R21, RZ, RZ, R5, P1 ;  /* 0x000000ffff157224 */ /* 0x000fe200008e0605 */
[----:B------:R-:W-:-:S02]  /*4140*/  IADD3.X R19, PT, PT, RZ, R11, RZ, P0, !PT ;  /* 0x0000000bff137210 */ /* 0x000fc400007fe4ff */
[----:B------:R-:W-:-:S09]  /*4150*/  IADD3.X R23, PT, PT, RZ, R9, RZ, P3, !PT ;  /* 0x00000009ff177210 */ /* 0x000fd20001ffe4ff */
.L_x_50:
        /* <DEDUP_REMOVED lines=45> */
[----:B------:R-:W-:Y:S01]  /*4430*/  FMNMX3 R0, R0, R29, R33, PT ;  /* 0x0000001d00007276 */ /* 0x000fe20003800021 */
[----:B---3--:R-:W-:-:S04]  /*4440*/  FADD R32, R32, R37 ;  /* 0x0000002520207221 */ /* 0x008fc80000000000 */
[----:B----4-:R-:W-:-:S04]  /*4450*/  FADD R37, R32, R34 ;  /* 0x0000002220257221 */ /* 0x010fc80000000000 */
[----:B-----5:R-:W-:-:S05]  /*4460*/  FADD R28, R37, R28 ;  /* 0x0000001c251c7221 */ /* 0x020fca0000000000 */
[----:B------:R3:W-:Y:S04]  /*4470*/  STG.E desc[UR6][R26.64+0x4], R28 ;  /* 0x0000041c1a007986 */ /* 0x0007e8000c101906 */
[----:B0-----:R-:W4:Y:S04]  /*4480*/  LDG.E R29, desc[UR6][R18.64+0x8] ;  /* 0x00000806121d7981 */ /* 0x001f28000c1e1900 */
[----:B------:R-:W4:Y:S04]  /*4490*/  LDG.E R32, desc[UR6][R20.64+0x8] ;  /* 0x0000080614207981 */ /* 0x000f28000c1e1900 */
[----:B------:R-:W5:Y:S04]  /*44a0*/  LDG.E R34, desc[UR6][R22.64+0x8] ;  /* 0x0000080616227981 */ /* 0x000f68000c1e1900 */
[----:B------:R-:W2:Y:S01]  /*44b0*/  LDG.E R36, desc[UR6][R24.64+0x8] ;  /* 0x0000080618247981 */ /* 0x000ea2000c1e1900 */
[----:B----4-:R-:W-:-:S04]  /*44c0*/  FADD R29, R29, R32 ;  /* 0x000000201d1d7221 */ /* 0x010fc80000000000 */
[----:B-----5:R-:W-:-:S04]  /*44d0*/  FADD R29, R29, R34 ;  /* 0x000000221d1d7221 */ /* 0x020fc80000000000 */
[----:B--2---:R-:W-:-:S05]  /*44e0*/  FADD R29, R29, R36 ;  /* 0x000000241d1d7221 */ /* 0x004fca0000000000 */
[----:B------:R-:W-:Y:S04]  /*44f0*/  STG.E desc[UR6][R26.64+0x8], R29 ;  /* 0x0000081d1a007986 */ /* 0x000fe8000c101906 */
[----:B-1----:R0:W2:Y:S04]  /*4500*/  LDG.E R33, desc[UR6][R18.64+0xc] ;  /* 0x00000c0612217981 */ /* 0x0020a8000c1e1900 */
[----:B------:R1:W2:Y:S04]  /*4510*/  LDG.E R34, desc[UR6][R20.64+0xc] ;  /* 0x00000c0614227981 */ /* 0x0002a8000c1e1900 */
[----:B------:R-:W4:Y:S04]  /*4520*/  LDG.E R36, desc[UR6][R22.64+0xc] ;  /* 0x00000c0616247981 */ /* 0x000f28000c1e1900 */
[----:B------:R5:W4:Y:S01]  /*4530*/  LDG.E R32, desc[UR6][R24.64+0xc] ;  /* 0x00000c0618207981 */ /* 0x000b22000c1e1900 */
[----:B0-----:R-:W-:-:S02]  /*4540*/  IADD3 R18, P0, PT, R18, 0x20, RZ ;  /* 0x0000002012127810 */ /* 0x001fc40007f1e0ff */
[----:B------:R-:W-:Y:S02]  /*4550*/  IADD3 R13, PT, PT, R13, 0x8, RZ ;  /* 0x000000080d0d7810 */ /* 0x000fe40007ffe0ff */
[----:B------:R-:W-:Y:S01]  /*4560*/  FMNMX3 R30, R0, R35, R30, PT ;  /* 0x00000023001e7276 */ /* 0x000fe2000380001e */
[----:B------:R-:W-:Y:S01]  /*4570*/  IMAD.X R19, RZ, RZ, R19, P0 ;  /* 0x000000ffff137224 */ /* 0x000fe200000e0613 */
[----:B-1----:R-:W-:Y:S02]  /*4580*/  IADD3 R20, P0, PT, R20, 0x20, RZ ;  /* 0x0000002014147810 */ /* 0x002fe40007f1e0ff */
[----:B------:R-:W-:Y:S02]  /*4590*/  FMNMX3 R30, R30, R31, R28, PT ;  /* 0x0000001f1e1e7276 */ /* 0x000fe4000380001c */
[----:B------:R-:W-:Y:S02]  /*45a0*/  IADD3.X R21, PT, PT, RZ, R21, RZ, P0, !PT ;  /* 0x00000015ff157210 */ /* 0x000fe400007fe4ff */
[----:B------:R-:W-:-:S02]  /*45b0*/  ISETP.NE.AND P0, PT, R13, RZ, PT ;  /* 0x000000ff0d00720c */ /* 0x000fc40003f05270 */
[----:B-----5:R-:W-:Y:S02]  /*45c0*/  IADD3 R24, P3, PT, R24, 0x20, RZ ;  /* 0x0000002018187810 */ /* 0x020fe40007f7e0ff */
[----:B------:R-:W-:Y:S02]  /*45d0*/  IADD3 R22, P1, PT, R22, 0x20, RZ ;  /* 0x0000002016167810 */ /* 0x000fe40007f3e0ff */
[----:B---3--:R-:W-:Y:S01]  /*45e0*/  IADD3 R28, P4, PT, R26, 0x20, RZ ;  /* 0x000000201a1c7810 */ /* 0x008fe20007f9e0ff */
[----:B------:R-:W-:Y:S01]  /*45f0*/  IMAD.X R25, RZ, RZ, R25, P3 ;  /* 0x000000ffff197224 */ /* 0x000fe200018e0619 */
[----:B------:R-:W-:Y:S01]  /*4600*/  IADD3.X R23, PT, PT, RZ, R23, RZ, P1, !PT ;  /* 0x00000017ff177210 */ /* 0x000fe20000ffe4ff */
[----:B--2---:R-:W-:-:S04]  /*4610*/  FADD R33, R33, R34 ;  /* 0x0000002221217221 */ /* 0x004fc80000000000 */
[----:B----4-:R-:W-:-:S04]  /*4620*/  FADD R33, R33, R36 ;  /* 0x0000002421217221 */ /* 0x010fc80000000000 */
[----:B------:R-:W-:-:S05]  /*4630*/  FADD R0, R33, R32 ;  /* 0x0000002021007221 */ /* 0x000fca0000000000 */
[----:B------:R0:W-:Y:S02]  /*4640*/  STG.E desc[UR6][R26.64+0xc], R0 ;  /* 0x00000c001a007986 */ /* 0x0001e4000c101906 */
[----:B0-----:R-:W-:Y:S02]  /*4650*/  IADD3.X R27, PT, PT, RZ, R27, RZ, P4, !PT ;  /* 0x0000001bff1b7210 */ /* 0x001fe400027fe4ff */
[----:B------:R-:W-:Y:S01]  /*4660*/  FMNMX3 R0, R30, R29, R0, PT ;  /* 0x0000001d1e007276 */ /* 0x000fe20003800000 */
[----:B------:R-:W-:Y:S06]  /*4670*/  @P0 BRA `(.L_x_50) ;  /* 0xfffffff800b80947 */ /* 0x000fec000383ffff */
.L_x_49:
[----:B------:R-:W-:-:S13]  /*4680*/  LOP3.LUT P0, R13, R16, 0x7, RZ, 0xc0, !PT ;  /* 0x00000007100d7812 */ /* 0x000fda000780c0ff */
[----:B------:R-:W-:Y:S05]  /*4690*/  @!P0 BRA `(.L_x_48) ;  /* 0x00000004007c8947 */ /* 0x000fea0003800000 */
[----:B------:R-:W-:-:S13]  /*46a0*/  ISETP.GE.U32.AND P0, PT, R13, 0x4, PT ;  /* 0x000000040d00780c */ /* 0x000fda0003f06070 */
[----:B------:R-:W-:Y:S05]  /*46b0*/  @!P0 BRA `(.L_x_51) ;  /* 0x0000000000ac8947 */ /* 0x000fea0003800000 */
[----:B------:R-:W0:Y:S01]  /*46c0*/  LDC.64 R20, c[0x0][0x398] ;  /* 0x0000e600ff147b82 */ /* 0x000e220000000a00 */
[----:B------:R-:W-:-:S04]  /*46d0*/  IMAD.WIDE.U32 R18, R17, 0x4, R10 ;  /* 0x0000000411127825 */ /* 0x000fc800078e000a */
[----:B------:R-:W-:Y:S01]  /*46e0*/  IMAD.WIDE.U32 R24, R17, 0x4, R4 ;  /* 0x0000000411187825 */ /* 0x000fe200078e0004 */
[----:B------:R-:W2:Y:S04]  /*46f0*/  LDG.E R13, desc[UR6][R18.64] ;  /* 0x00000006120d7981 */ /* 0x000ea8000c1e1900 */
[----:B------:R-:W2:Y:S01]  /*4700*/  LDG.E R26, desc[UR6][R24.64] ;  /* 0x00000006181a7981 */ /* 0x000ea2000c1e1900 */
[----:B0-----:R-:W-:-:S04]  /*4710*/  IMAD.WIDE.U32 R22, R2, 0x4, R20 ;  /* 0x0000000402167825 */ /* 0x001fc800078e0014 */
[----:B------:R-:W-:-:S04]  /*4720*/  IMAD.WIDE.U32 R20, R17, 0x4, R8 ;  /* 0x0000000411147825 */ /* 0x000fc800078e0008 */
[----:B------:R-:W-:Y:S01]  /*4730*/  IMAD.WIDE.U32 R22, R17, 0x4, R22 ;  /* 0x0000000411167825 */ /* 0x000fe200078e0016 */
[----:B------:R-:W3:Y:S04]  /*4740*/  LDG.E R28, desc[UR6][R20.64] ;  /* 0x00000006141c7981 */ /* 0x000ee8000c1e1900 */
[----:B------:R-:W4:Y:S01]  /*4750*/  LDG.E R30, desc[UR6][R22.64] ;  /* 0x00000006161e7981 */ /* 0x000f22000c1e1900 */
[----:B--2---:R-:W-:Y:S01]  /*4760*/  FADD R13, R13, R26 ;  /* 0x0000001a0d0d7221 */ /* 0x004fe20000000000 */
[----:B------:R-:W-:-:S04]  /*4770*/  IMAD.WIDE.U32 R26, R2, 0x4, R14 ;  /* 0x00000004021a7825 */ /* 0x000fc800078e000e */
        /* <DEDUP_REMOVED lines=24> */
[----:B------:R-:W-:-:S02]  /*4900*/  FMNMX3 R0, R0, R13, R29, PT ;  /* 0x0000000d00007276 */ /* 0x000fc4000380001d */
[----:B------:R-:W-:Y:S01]  /*4910*/  IADD3 R17, PT, PT, R17, 0x4, RZ ;  /* 0x0000000411117810 */ /* 0x000fe20007ffe0ff */
[----:B--2---:R-:W-:-:S04]  /*4920*/  FADD R28, R28, R31 ;  /* 0x0000001f1c1c7221 */ /* 0x004fc80000000000 */
[----:B---3--:R-:W-:-:S04]  /*4930*/  FADD R28, R28, R33 ;  /* 0x000000211c1c7221 */ /* 0x008fc80000000000 */
[----:B----4-:R-:W-:-:S05]  /*4940*/  FADD R37, R28, R37 ;  /* 0x000000251c257221 */ /* 0x010fca0000000000 */
[----:B------:R0:W-:Y:S01]  /*4950*/  STG.E desc[UR6][R26.64+0xc], R37 ;  /* 0x00000c251a007986 */ /* 0x0001e2000c101906 */
[----:B------:R-:W-:-:S07]  /*4960*/  FMNMX3 R0, R0, R35, R37, PT ;  /* 0x0000002300007276 */ /* 0x000fce0003800025 */
.L_x_51:
[----:B0-----:R-:W-:-:S13]  /*4970*/  LOP3.LUT P0, R13, R16, 0x3, RZ, 0xc0, !PT ;  /* 0x00000003100d7812 */ /* 0x001fda000780c0ff */
[----:B------:R-:W-:Y:S05]  /*4980*/  @!P0 BRA `(.L_x_48) ;  /* 0x0000000000c08947 */ /* 0x000fea0003800000 */
[----:B------:R-:W-:Y:S02]  /*4990*/  ISETP.NE.AND P0, PT, R13, 0x1, PT ;  /* 0x000000010d00780c */ /* 0x000fe40003f05270 */
[----:B------:R-:W-:-:S04]  /*49a0*/  LOP3.LUT R18, R16, 0x1, RZ, 0xc0, !PT ;  /* 0x0000000110127812 */ /* 0x000fc800078ec0ff */
[----:B------:R-:W-:-:S07]  /*49b0*/  ISETP.NE.U32.AND P1, PT, R18, 0x1, PT ;  /* 0x000000011200780c */ /* 0x000fce0003f25070 */
[----:B------:R-:W-:Y:S06]  /*49c0*/  @!P0 BRA `(.L_x_52) ;  /* 0x0000000000688947 */ /* 0x000fec0003800000 */
        /* <DEDUP_REMOVED lines=26> */
.L_x_52:
[----:B------:R-:W-:Y:S05]  /*4b70*/  @P1 BRA `(.L_x_48) ;  /* 0x0000000000441947 */ /* 0x000fea0003800000 */
[----:B------:R-:W1:Y:S01]  /*4b80*/  LDC.64 R22, c[0x0][0x398] ;  /* 0x0000e600ff167b82 */ /* 0x000e620000000a00 */
[----:B------:R-:W-:-:S04]  /*4b90*/  IMAD.WIDE.U32 R18, R17, 0x4, R10 ;  /* 0x0000000411127825 */ /* 0x000fc800078e000a */
[----:B------:R-:W-:Y:S02]  /*4ba0*/  IMAD.WIDE.U32 R20, R17, 0x4, R4 ;  /* 0x0000000411147825 */ /* 0x000fe400078e0004 */
[----:B------:R-:W2:Y:S04]  /*4bb0*/  LDG.E R18, desc[UR6][R18.64] ;  /* 0x0000000612127981 */ /* 0x000ea8000c1e1900 */
[----:B------:R-:W2:Y:S01]  /*4bc0*/  LDG.E R21, desc[UR6][R20.64] ;  /* 0x0000000614157981 */ /* 0x000ea2000c1e1900 */
[----:B-1----:R-:W-:-:S04]  /*4bd0*/  IMAD.WIDE.U32 R24, R2, 0x4, R22 ;  /* 0x0000000402187825 */ /* 0x002fc800078e0016 */
[----:B------:R-:W-:-:S04]  /*4be0*/  IMAD.WIDE.U32 R22, R17, 0x4, R8 ;  /* 0x0000000411167825 */ /* 0x000fc800078e0008 */
[----:B------:R-:W-:Y:S02]  /*4bf0*/  IMAD.WIDE.U32 R24, R17, 0x4, R24 ;  /* 0x0000000411187825 */ /* 0x000fe400078e0018 */
[----:B------:R-:W3:Y:S04]  /*4c00*/  LDG.E R22, desc[UR6][R22.64] ;  /* 0x0000000616167981 */ /* 0x000ee8000c1e1900 */
[----:B------:R-:W4:Y:S01]  /*4c10*/  LDG.E R24, desc[UR6][R24.64] ;  /* 0x0000000618187981 */ /* 0x000f22000c1e1900 */
[----:B0-----:R-:W-:-:S04]  /*4c20*/  IMAD.WIDE.U32 R26, R2, 0x4, R14 ;  /* 0x00000004021a7825 */ /* 0x001fc800078e000e */
[----:B------:R-:W-:-:S04]  /*4c30*/  IMAD.WIDE.U32 R26, R17, 0x4, R26 ;  /* 0x00000004111a7825 */ /* 0x000fc800078e001a */
[----:B--2---:R-:W-:-:S04]  /*4c40*/  FADD R13, R18, R21 ;  /* 0x00000015120d7221 */ /* 0x004fc80000000000 */
[----:B---3--:R-:W-:-:S04]  /*4c50*/  FADD R13, R13, R22 ;  /* 0x000000160d0d7221 */ /* 0x008fc80000000000 */
[----:B----4-:R-:W-:-:S05]  /*4c60*/  FADD R13, R13, R24 ;  /* 0x000000180d0d7221 */ /* 0x010fca0000000000 */
[----:B------:R1:W-:Y:S01]  /*4c70*/  STG.E desc[UR6][R26.64], R13 ;  /* 0x0000000d1a007986 */ /* 0x0003e2000c101906 */
[----:B------:R-:W-:-:S07]  /*4c80*/  FMNMX R0, R0, R13, PT ;  /* 0x0000000d00007209 */ /* 0x000fce0003800000 */
.L_x_48:
[----:B------:R-:W-:-:S13]  /*4c90*/  ISETP.GE.U32.AND P0, PT, R16, 0x2, PT ;  /* 0x000000021000780c */ /* 0x000fda0003f06070 */
[----:B------:R-:W-:Y:S05]  /*4ca0*/  @!P0 BRA `(.L_x_53) ;  /* 0x0000000800dc8947 */ /* 0x000fea0003800000 */
[----:B------:R-:W-:Y:S01]  /*4cb0*/  ISETP.GE.U32.AND P0, PT, R12, 0xf, PT ;  /* 0x0000000f0c00780c */ /* 0x000fe20003f06070 */
[----:B------:R-:W-:Y:S02]  /*4cc0*/  HFMA2 R17, -RZ, RZ, 0, 5.9604644775390625e-08 ;  /* 0x00000001ff117431 */ /* 0x000fe400000001ff */
[----:B01----:R-:W-:-:S10]  /*4cd0*/  VIADD R13, R16, 0xffffffff ;  /* 0xffffffff100d7836 */ /* 0x003fd40000000000 */
[----:B------:R-:W-:Y:S05]  /*4ce0*/  @!P0 BRA `(.L_x_54) ;  /* 0x0000000400408947 */ /* 0x000fea0003800000 */
[----:B------:R-:W-:-:S05]  /*4cf0*/  IMAD.WIDE.U32 R18, R2, 0x4, R14 ;  /* 0x0000000402127825 */ /* 0x000fca00078e000e */
[----:B------:R0:W5:Y:S01]  /*4d00*/  LDG.E R23, desc[UR6][R18.64] ;  /* 0x0000000612177981 */ /* 0x000162000c1e1900 */
[----:B------:R-:W-:Y:S02]  /*4d10*/  LOP3.LUT R20, R13, 0xfffffff0, RZ, 0xc0, !PT ;  /* 0xfffffff00d147812 */ /* 0x000fe400078ec0ff */
[----:B------:R-:W-:Y:S02]  /*4d20*/  IADD3 R22, P0, PT, R18, 0x20, RZ ;  /* 0x0000002012167810 */ /* 0x000fe40007f1e0ff */
[----:B------:R-:W-:Y:S01]  /*4d30*/  MOV R17, RZ ;  /* 0x000000ff00117202 */ /* 0x000fe20000000f00 */
[----:B------:R-:W-:Y:S01]  /*4d40*/  IMAD.MOV R20, RZ, RZ, -R20 ;  /* 0x000000ffff147224 */ /* 0x000fe200078e0a14 */
[----:B------:R-:W-:-:S09]  /*4d50*/  IADD3.X R25, PT, PT, RZ, R19, RZ, P0, !PT ;  /* 0x00000013ff197210 */ /* 0x000fd200007fe4ff */
.L_x_55:
[----:B01----:R-:W-:Y:S02]  /*4d60*/  MOV R18, R22 ;  /* 0x0000001600127202 */ /* 0x003fe40000000f00 */
[----:B------:R-:W-:-:S05]  /*4d70*/  MOV R19, R25 ;  /* 0x0000001900137202 */ /* 0x000fca0000000f00 */
[----:B------:R-:W2:Y:S04]  /*4d80*/  LDG.E R32, desc[UR6][R18.64+-0x1c] ;  /* 0xffffe40612207981 */ /* 0x000ea8000c1e1900 */
[----:B------:R-:W3:Y:S04]  /*4d90*/  LDG.E R34, desc[UR6][R18.64+-0x18] ;  /* 0xffffe80612227981 */ /* 0x000ee8000c1e1900 */
[----:B------:R-:W4:Y:S04]  /*4da0*/  LDG.E R30, desc[UR6][R18.64+-0x14] ;  /* 0xffffec06121e7981 */ /* 0x000f28000c1e1900 */
        /* <DEDUP_REMOVED lines=8> */
[----:B------:R-:W4:Y:S01]  /*4e30*/  LDG.E R22, desc[UR6][R18.64+0x10] ;  /* 0x0000100612167981 */ /* 0x000f22000c1e1900 */
[----:B-----5:R-:W-:-:S05]  /*4e40*/  FADD R31, R23, 1 ;  /* 0x3f800000171f7421 */ /* 0x020fca0000000000 */
[----:B--2---:R-:W-:-:S05]  /*4e50*/  FMNMX R31, R31, R32, PT ;  /* 0x000000201f1f7209 */ /* 0x004fca0003800000 */
[----:B------:R-:W-:Y:S01]  /*4e60*/  FADD R29, R31, 1 ;  /* 0x3f8000001f1d7421 */ /* 0x000fe20000000000 */
[----:B------:R0:W-:Y:S04]  /*4e70*/  STG.E desc[UR6][R18.64+-0x1c], R31 ;  /* 0xffffe41f12007986 */ /* 0x0001e8000c101906 */
[----:B---3--:R-:W-:-:S05]  /*4e80*/  FMNMX R29, R29, R34, PT ;  /* 0x000000221d1d7209 */ /* 0x008fca0003800000 */
[----:B------:R-:W-:-:S05]  /*4e90*/  FADD R23, R29, 1 ;  /* 0x3f8000001d177421 */ /* 0x000fca0000000000 */
[----:B----4-:R-:W-:-:S05]  /*4ea0*/  FMNMX R23, R23, R30, PT ;  /* 0x0000001e17177209 */ /* 0x010fca0003800000 */
        /* <DEDUP_REMOVED lines=13> */
[----:B------:R-:W-:Y:S01]  /*4f80*/  FADD R30, R26, 1 ;  /* 0x3f8000001a1e7421 */ /* 0x000fe20000000000 */
[----:B------:R1:W-:Y:S04]  /*4f90*/  STG.E desc[UR6][R18.64+-0x18], R29 ;  /* 0xffffe81d12007986 */ /* 0x0003e8000c101906 */
[----:B------:R-:W-:-:S02]  /*4fa0*/  FMNMX R24, R30, R24, PT ;  /* 0x000000181e187209 */ /* 0x000fc40003800000 */
[----:B------:R-:W3:Y:S03]  /*4fb0*/  LDG.E R30, desc[UR6][R18.64+0x18] ;  /* 0x00001806121e7981 */ /* 0x000ee6000c1e1900 */
[----:B------:R-:W-:-:S05]  /*4fc0*/  FADD R32, R24, 1 ;  /* 0x3f80000018207421 */ /* 0x000fca0000000000 */
[----:B------:R-:W-:Y:S02]  /*4fd0*/  FMNMX R32, R32, R21, PT ;  /* 0x0000001520207209 */ /* 0x000fe40003800000 */
[----:B------:R-:W4:Y:S03]  /*4fe0*/  LDG.E R21, desc[UR6][R18.64+0x1c] ;  /* 0x00001c0612157981 */ /* 0x000f26000c1e1900 */
[----:B------:R-:W-:-:S05]  /*4ff0*/  FADD R34, R32, 1 ;  /* 0x3f80000020227421 */ /* 0x000fca0000000000 */
[----:B0-----:R-:W-:Y:S02]  /*5000*/  FMNMX R31, R34, R22, PT ;  /* 0x00000016221f7209 */ /* 0x001fe40003800000 */
[----:B------:R-:W4:Y:S01]  /*5010*/  LDG.E R22, desc[UR6][R18.64+0x20] ;  /* 0x0000200612167981 */ /* 0x000f22000c1e1900 */
[----:B------:R-:W-:Y:S02]  /*5020*/  IADD3 R20, PT, PT, R20, 0x10, RZ ;  /* 0x0000001014147810 */ /* 0x000fe40007ffe0ff */
[----:B------:R-:W-:Y:S01]  /*5030*/  FADD R34, R31, 1 ;  /* 0x3f8000001f227421 */ /* 0x000fe20000000000 */
[----:B------:R0:W-:Y:S01]  /*5040*/  STG.E desc[UR6][R18.64+-0x14], R23 ;  /* 0xffffec1712007986 */ /* 0x0001e2000c101906 */
[----:B------:R-:W-:Y:S02]  /*5050*/  ISETP.NE.AND P0, PT, R20, RZ, PT ;  /* 0x000000ff1400720c */ /* 0x000fe40003f05270 */
[----:B------:R-:W-:Y:S01]  /*5060*/  IADD3 R17, PT, PT, R17, 0x10, RZ ;  /* 0x0000001011117810 */ /* 0x000fe20007ffe0ff */
        /* <DEDUP_REMOVED lines=8> */
[----:B------:R0:W-:Y:S01]  /*50f0*/  STG.E desc[UR6][R18.64+-0x10], R25 ;  /* 0xfffff01912007986 */ /* 0x0001e2000c101906 */
[----:B--2---:R-:W-:-:S05]  /*5100*/  FMNMX R28, R34, R28, PT ;  /* 0x0000001c221c7209 */ /* 0x004fca0003800000 */
[----:B-1----:R-:W-:Y:S01]  /*5110*/  FADD R29, R28, 1 ;  /* 0x3f8000001c1d7421 */ /* 0x002fe20000000000 */
[----:B------:R1:W-:Y:S04]  /*5120*/  STG.E desc[UR6][R18.64+0x14], R28 ;  /* 0x0000141c12007986 */ /* 0x0003e8000c101906 */
[----:B---3--:R-:W-:-:S05]  /*5130*/  FMNMX R29, R29, R30, PT ;  /* 0x0000001e1d1d7209 */ /* 0x008fca0003800000 */
[----:B------:R-:W-:Y:S01]  /*5140*/  FADD R30, R29, 1 ;  /* 0x3f8000001d1e7421 */ /* 0x000fe20000000000 */
[----:B------:R1:W-:Y:S04]  /*5150*/  STG.E desc[UR6][R18.64+0x18], R29 ;  /* 0x0000181d12007986 */ /* 0x0003e8000c101906 */
[----:B----4-:R-:W-:-:S05]  /*5160*/  FMNMX R21, R30, R21, PT ;  /* 0x000000151e157209 */ /* 0x010fca0003800000 */
[----:B------:R-:W-:Y:S01]  /*5170*/  FADD R30, R21, 1 ;  /* 0x3f800000151e7421 */ /* 0x000fe20000000000 */
[----:B------:R1:W-:Y:S04]  /*5180*/  STG.E desc[UR6][R18.64+0x1c], R21 ;  /* 0x00001c1512007986 */ /* 0x0003e8000c101906 */
[----:B0-----:R-:W-:Y:S02]  /*5190*/  FMNMX R23, R30, R22, PT ;  /* 0x000000161e177209 */ /* 0x001fe40003800000 */
[----:B------:R-:W-:-:S03]  /*51a0*/  IADD3 R22, P1, PT, R18, 0x40, RZ ;  /* 0x0000004012167810 */ /* 0x000fc60007f3e0ff */
[----:B------:R1:W-:Y:S02]  /*51b0*/  STG.E desc[UR6][R18.64+0x20], R23 ;  /* 0x0000201712007986 */ /* 0x0003e4000c101906 */
[----:B------:R-:W-:Y:S01]  /*51c0*/  IMAD.X R25, RZ, RZ, R19, P1 ;  /* 0x000000ffff197224 */ /* 0x000fe200008e0613 */
[----:B------:R-:W-:Y:S07]  /*51d0*/  @P0 BRA `(.L_x_55) ;  /* 0xfffffff800e00947 */ /* 0x000fee000383ffff */
[----:B------:R-:W-:-:S07]  /*51e0*/  IADD3 R17, PT, PT, R17, 0x1, RZ ;  /* 0x0000000111117810 */ /* 0x000fce0007ffe0ff */
.L_x_54:
[----:B-1----:R-:W-:-:S13]  /*51f0*/  LOP3.LUT P0, R18, R13, 0xf, RZ, 0xc0, !PT ;  /* 0x0000000f0d127812 */ /* 0x002fda000780c0ff */
[----:B------:R-:W-:Y:S05]  /*5200*/  @!P0 BRA `(.L_x_53) ;  /* 0x0000000400848947 */ /* 0x000fea0003800000 */
[----:B------:R-:W-:Y:S01]  /*5210*/  ISETP.GE.U32.AND P1, PT, R18, 0x8, PT ;  /* 0x000000081200780c */ /* 0x000fe20003f26070 */
[----:B------:R-:W-:Y:S01]  /*5220*/  IMAD.WIDE.U32 R18, R2, 0x4, R14 ;  /* 0x0000000402127825 */ /* 0x000fe200078e000e */
[----:B------:R-:W-:-:S11]  /*5230*/  LOP3.LUT P0, R28, R13, 0x7, RZ, 0xc0, !PT ;  /* 0x000000070d1c7812 */ /* 0x000fd6000780c0ff */
[----:B------:R-:W-:Y:S05]  /*5240*/  @!P1 BRA `(.L_x_56) ;  /* 0x0000000000c49947 */ /* 0x000fea0003800000 */
[C---:B------:R-:W-:Y:S01]  /*5250*/  IADD3 R25, PT, PT, R17.reuse, -0x1, RZ ;  /* 0xffffffff11197810 */ /* 0x040fe20007ffe0ff */
[----:B------:R-:W-:-:S04]  /*5260*/  IMAD.WIDE.U32 R20, R17, 0x4, R18 ;  /* 0x0000000411147825 */ /* 0x000fc800078e0012 */
[----:B------:R-:W-:Y:S01]  /*5270*/  IMAD.WIDE.U32 R24, R25, 0x4, R18 ;  /* 0x0000000419187825 */ /* 0x000fe200078e0012 */
[----:B------:R-:W2:Y:S05]  /*5280*/  LDG.E R23, desc[UR6][R20.64] ;  /* 0x0000000614177981 */ /* 0x000eaa000c1e1900 */
[----:B------:R-:W3:Y:S01]  /*5290*/  LDG.E R24, desc[UR6][R24.64] ;  /* 0x0000000618187981 */ /* 0x000ee2000c1e1900 */
[----:B------:R-:W-:Y:S02]  /*52a0*/  VIADD R29, R17, 0x1 ;  /* 0x00000001111d7836 */ /* 0x000fe40000000000 */
        /* <DEDUP_REMOVED lines=11> */
[----:B------:R-:W-:Y:S01]  /*5360*/  FADD R26, R29, 1 ;  /* 0x3f8000001d1a7421 */ /* 0x000fe20000000000 */
[----:B------:R-:W-:-:S04]  /*5370*/  IADD3 R33, PT, PT, R17, 0x3, RZ ;  /* 0x0000000311217810 */ /* 0x000fc80007ffe0ff */
[----:B--2---:R-:W-:Y:S01]  /*5380*/  FMNMX R31, R26, R31, PT ;  /* 0x0000001f1a1f7209 */ /* 0x004fe20003800000 */
[----:B0-----:R-:W-:-:S04]  /*5390*/  IMAD.WIDE.U32 R26, R33, 0x4, R18 ;  /* 0x00000004211a7825 */ /* 0x001fc800078e0012 */
        /* <DEDUP_REMOVED lines=25> */
[----:B------:R-:W-:-:S04]  /*5530*/  IADD3 R17, PT, PT, R17, 0x8, RZ ;  /* 0x0000000811117810 */ /* 0x000fc80007ffe0ff */
[----:B--2---:R-:W-:-:S05]  /*5540*/  FMNMX R23, R22, R23, PT ;  /* 0x0000001716177209 */ /* 0x004fca0003800000 */
[----:B------:R1:W-:Y:S02]  /*5550*/  STG.E desc[UR6][R20.64+0x1c], R23 ;  /* 0x00001c1714007986 */ /* 0x0003e4000c101906 */
.L_x_56:
[----:B------:R-:W-:Y:S05]  /*5560*/  @!P0 BRA `(.L_x_53) ;  /* 0x0000000000ac8947 */ /* 0x000fea0003800000 */
[----:B------:R-:W-:Y:S02]  /*5570*/  ISETP.GE.U32.AND P0, PT, R28, 0x4, PT ;  /* 0x000000041c00780c */ /* 0x000fe40003f06070 */
[----:B------:R-:W-:-:S11]  /*5580*/  LOP3.LUT P1, RZ, R13, 0x3, RZ, 0xc0, !PT ;  /* 0x000000030dff7812 */ /* 0x000fd6000782c0ff */
[----:B------:R-:W-:Y:S05]  /*5590*/  @!P0 BRA `(.L_x_57) ;  /* 0x0000000000648947 */ /* 0x000fea0003800000 */
[C---:B-1----:R-:W-:Y:S01]  /*55a0*/  IADD3 R25, PT, PT, R17.reuse, -0x1, RZ ;  /* 0xffffffff11197810 */ /* 0x042fe20007ffe0ff */
        /* <DEDUP_REMOVED lines=24> */
.L_x_57:
[----:B------:R-:W-:Y:S05]  /*5730*/  @!P1 BRA `(.L_x_53) ;  /* 0x0000000000389947 */ /* 0x000fea0003800000 */
[----:B------:R-:W-:-:S05]  /*5740*/  IADD3 R17, PT, PT, R17, -0x1, RZ ;  /* 0xffffffff11117810 */ /* 0x000fca0007ffe0ff */
[----:B-12---:R-:W-:-:S05]  /*5750*/  IMAD.WIDE.U32 R20, R17, 0x4, R18 ;  /* 0x0000000411147825 */ /* 0x006fca00078e0012 */
[----:B------:R0:W5:Y:S01]  /*5760*/  LDG.E R23, desc[UR6][R20.64] ;  /* 0x0000000614177981 */ /* 0x000162000c1e1900 */
[----:B------:R-:W-:-:S05]  /*5770*/  LOP3.LUT R13, R13, 0x3, RZ, 0xc0, !PT ;  /* 0x000000030d0d7812 */ /* 0x000fca00078ec0ff */
[----:B------:R-:W-:-:S07]  /*5780*/  IMAD.MOV R13, RZ, RZ, -R13 ;  /* 0x000000ffff0d7224 */ /* 0x000fce00078e0a0d */
.L_x_58:
[----:B------:R-:W-:-:S05]  /*5790*/  IADD3 R17, PT, PT, R17, 0x1, RZ ;  /* 0x0000000111117810 */ /* 0x000fca0007ffe0ff */
[----:B0--3--:R-:W-:-:S05]  /*57a0*/  IMAD.WIDE.U32 R20, R17, 0x4, R18 ;  /* 0x0000000411147825 */ /* 0x009fca00078e0012 */
[----:B------:R-:W2:Y:S01]  /*57b0*/  LDG.E R22, desc[UR6][R20.64] ;  /* 0x0000000614167981 */ /* 0x000ea2000c1e1900 */
[----:B-----5:R-:W-:Y:S01]  /*57c0*/  FADD R23, R23, 1 ;  /* 0x3f80000017177421 */ /* 0x020fe20000000000 */
[----:B------:R-:W-:-:S04]  /*57d0*/  IADD3 R13, PT, PT, R13, 0x1, RZ ;  /* 0x000000010d0d7810 */ /* 0x000fc80007ffe0ff */
[----:B------:R-:W-:Y:S02]  /*57e0*/  ISETP.NE.AND P0, PT, R13, RZ, PT ;  /* 0x000000ff0d00720c */ /* 0x000fe40003f05270 */
[----:B--2---:R-:W-:-:S05]  /*57f0*/  FMNMX R23, R23, R22, PT ;  /* 0x0000001617177209 */ /* 0x004fca0003800000 */
[----:B------:R3:W-:Y:S06]  /*5800*/  STG.E desc[UR6][R20.64], R23 ;  /* 0x0000001714007986 */ /* 0x0007ec000c101906 */
[----:B------:R-:W-:Y:S05]  /*5810*/  @P0 BRA `(.L_x_58) ;  /* 0xfffffffc00dc0947 */ /* 0x000fea000383ffff */
.L_x_53:
[----:B------:R-:W-:Y:S01]  /*5820*/  ISETP.GE.AND P0, PT, R12, RZ, PT ;  /* 0x000000ff0c00720c */ /* 0x000fe20003f06270 */
[----:B------:R-:W-:-:S12]  /*5830*/  IMAD.WIDE.U32 R14, R2, 0x4, R14 ;  /* 0x00000004020e7825 */ /* 0x000fd800078e000e */
[----:B------:R-:W-:Y:S05]  /*5840*/  @!P0 BRA `(.L_x_59) ;  /* 0x0000000c00388947 */ /* 0x000fea0003800000 */
[----:B------:R-:W-:Y:S01]  /*5850*/  ISETP.GE.U32.AND P0, PT, R12, 0xf, PT ;  /* 0x0000000f0c00780c */ /* 0x000fe20003f06070 */
[----:B------:R-:W-:Y:S01]  /*5860*/  IMAD.MOV.U32 R17, RZ, RZ, R12 ;  /* 0x000000ffff117224 */ /* 0x000fe200078e000c */
[----:B01----:R-:W-:-:S11]  /*5870*/  IADD3 R13, PT, PT, R16, -0x1, RZ ;  /* 0xffffffff100d7810 */ /* 0x003fd60007ffe0ff */
[----:B------:R-:W-:Y:S05]  /*5880*/  @!P0 BRA `(.L_x_60) ;  /* 0x0000000400a48947 */ /* 0x000fea0003800000 */
[----:B--23--:R-:W-:-:S05]  /*5890*/  IMAD.WIDE.U32 R20, R13, 0x4, R14 ;  /* 0x000000040d147825 */ /* 0x00cfca00078e000e */
[----:B------:R0:W5:Y:S01]  /*58a0*/  LDG.E R19, desc[UR6][R20.64] ;  /* 0x0000000614137981 */ /* 0x000162000c1e1900 */
[----:B------:R-:W-:Y:S02]  /*58b0*/  LOP3.LUT R18, R13, 0xfffffff0, RZ, 0xc0, !PT ;  /* 0xfffffff00d127812 */ /* 0x000fe400078ec0ff */
[----:B------:R-:W-:Y:S02]  /*58c0*/  IADD3 R17, PT, PT, R16, -0x8, RZ ;  /* 0xfffffff810117810 */ /* 0x000fe40007ffe0ff */
[----:B------:R-:W-:-:S07]  /*58d0*/  IADD3 R18, PT, PT, -R18, RZ, RZ ;  /* 0x000000ff12127210 */ /* 0x000fce0007ffe1ff */
.L_x_61:
[----:B0-2---:R-:W-:-:S05]  /*58e0*/  IADD3 R21, PT, PT, R17, 0x6, RZ ;  /* 0x0000000611157810 */ /* 0x005fca0007ffe0ff */
[----:B------:R-:W-:-:S05]  /*58f0*/  IMAD.WIDE.U32 R20, R21, 0x4, R14 ;  /* 0x0000000415147825 */ /* 0x000fca00078e000e */
[----:B------:R-:W2:Y:S01]  /*5900*/  LDG.E R22, desc[UR6][R20.64] ;  /* 0x0000000614167981 */ /* 0x000ea2000c1e1900 */
[----:B-----5:R-:W-:Y:S01]  /*5910*/  FADD R19, R19, 1 ;  /* 0x3f80000013137421 */ /* 0x020fe20000000000 */
[----:B------:R-:W-:-:S04]  /*5920*/  VIADD R23, R17, 0x5 ;  /* 0x0000000511177836 */ /* 0x000fc80000000000 */
[----:B--2---:R-:W-:Y:S01]  /*5930*/  FMNMX R19, R19, R22, PT ;  /* 0x0000001613137209 */ /* 0x004fe20003800000 */
[----:B------:R-:W-:-:S04]  /*5940*/  IMAD.WIDE.U32 R22, R23, 0x4, R14 ;  /* 0x0000000417167825 */ /* 0x000fc800078e000e */
[----:B------:R0:W-:Y:S04]  /*5950*/  STG.E desc[UR6][R20.64], R19 ;  /* 0x0000001314007986 */ /* 0x0001e8000c101906 */
[----:B------:R-:W2:Y:S01]  /*5960*/  LDG.E R25, desc[UR6][R22.64] ;  /* 0x0000000616197981 */ /* 0x000ea2000c1e1900 */
[----:B------:R-:W-:Y:S01]  /*5970*/  FADD R24, R19, 1 ;  /* 0x3f80000013187421 */ /* 0x000fe20000000000 */
[----:B------:R-:W-:-:S04]  /*5980*/  IADD3 R29, PT, PT, R17, 0x4, RZ ;  /* 0x00000004111d7810 */ /* 0x000fc80007ffe0ff */
[----:B--2---:R-:W-:Y:S01]  /*5990*/  FMNMX R27, R24, R25, PT ;  /* 0x00000019181b7209 */ /* 0x004fe20003800000 */
[----:B------:R-:W-:-:S04]  /*59a0*/  IMAD.WIDE.U32 R24, R29, 0x4, R14 ;  /* 0x000000041d187825 */ /* 0x000fc800078e000e */
        /* <DEDUP_REMOVED lines=20> */
[----:B------:R-:W-:-:S05]  /*5af0*/  FADD R26, R31, 1 ;  /* 0x3f8000001f1a7421 */ /* 0x000fca0000000000 */
[----:B--2---:R-:W-:Y:S01]  /*5b00*/  FMNMX R29, R26, R27, PT ;  /* 0x0000001b1a1d7209 */ /* 0x004fe20003800000 */
        /* <DEDUP_REMOVED lines=8> */
[----:B0-----:R-:W3:Y:S01]  /*5b90*/  LDG.E R23, desc[UR6][R20.64] ;  /* 0x0000000614177981 */ /* 0x001ee2000c1e1900 */
        /* <DEDUP_REMOVED lines=11> */
[----:B-1----:R-:W3:Y:S01]  /*5c50*/  LDG.E R26, desc[UR6][R24.64] ;  /* 0x00000006181a7981 */ /* 0x002ee2000c1e1900 */
[----:B------:R-:W-:Y:S01]  /*5c60*/  FADD R19, R29, 1 ;  /* 0x3f8000001d137421 */ /* 0x000fe20000000000 */
[----:B------:R-:W-:-:S04]  /*5c70*/  VIADD R27, R17, 0xfffffffc ;  /* 0xfffffffc111b7836 */ /* 0x000fc80000000000 */
[----:B0-----:R-:W-:Y:S01]  /*5c80*/  IMAD.WIDE.U32 R20, R27, 0x4, R14 ;  /* 0x000000041b147825 */ /* 0x001fe200078e000e */
        /* <DEDUP_REMOVED lines=26> */
[----:B------:R-:W3:Y:S01]  /*5e30*/  LDG.E R29, desc[UR6][R22.64] ;  /* 0x00000006161d7981 */ /* 0x000ee2000c1e1900 */
[----:B------:R-:W-:Y:S01]  /*5e40*/  FADD R26, R27, 1 ;  /* 0x3f8000001b1a7421 */ /* 0x000fe20000000000 */
[----:B------:R-:W-:-:S05]  /*5e50*/  IADD3 R19, PT, PT, R17, -0x9, RZ ;  /* 0xfffffff711137810 */ /* 0x000fca0007ffe0ff */
[----:B-1----:R-:W-:Y:S01]  /*5e60*/  IMAD.WIDE.U32 R24, R19, 0x4, R14 ;  /* 0x0000000413187825 */ /* 0x002fe200078e000e */
[----:B---3--:R-:W-:-:S05]  /*5e70*/  FMNMX R29, R26, R29, PT ;  /* 0x0000001d1a1d7209 */ /* 0x008fca0003800000 */
[----:B------:R2:W-:Y:S04]  /*5e80*/  STG.E desc[UR6][R22.64], R29 ;  /* 0x0000001d16007986 */ /* 0x0005e8000c101906 */
[----:B------:R-:W3:Y:S01]  /*5e90*/  LDG.E R26, desc[UR6][R24.64] ;  /* 0x00000006181a7981 */ /* 0x000ee2000c1e1900 */
[----:B------:R-:W-:Y:S01]  /*5ea0*/  FADD R19, R29, 1 ;  /* 0x3f8000001d137421 */ /* 0x000fe20000000000 */
[----:B------:R-:W-:Y:S02]  /*5eb0*/  IADD3 R18, PT, PT, R18, 0x10, RZ ;  /* 0x0000001012127810 */ /* 0x000fe40007ffe0ff */
[----:B------:R-:W-:Y:S02]  /*5ec0*/  IADD3 R17, PT, PT, R17, -0x10, RZ ;  /* 0xfffffff011117810 */ /* 0x000fe40007ffe0ff */
[----:B------:R-:W-:-:S02]  /*5ed0*/  ISETP.NE.AND P0, PT, R18, RZ, PT ;  /* 0x000000ff1200720c */ /* 0x000fc40003f05270 */
[----:B---3--:R-:W-:-:S05]  /*5ee0*/  FMNMX R19, R19, R26, PT ;  /* 0x0000001a13137209 */ /* 0x008fca0003800000 */
[----:B------:R2:W-:Y:S06]  /*5ef0*/  STG.E desc[UR6][R24.64], R19 ;  /* 0x0000001318007986 */ /* 0x0005ec000c101906 */
[----:B------:R-:W-:Y:S05]  /*5f00*/  @P0 BRA `(.L_x_61) ;  /* 0xfffffff800740947 */ /* 0x000fea000383ffff */
[----:B------:R-:W-:-:S07]  /*5f10*/  VIADD R17, R17, 0x6 ;  /* 0x0000000611117836 */ /* 0x000fce0000000000 */
.L_x_60:
[----:B------:R-:W-:-:S13]  /*5f20*/  LOP3.LUT P0, R18, R13, 0xf, RZ, 0xc0, !PT ;  /* 0x0000000f0d127812 */ /* 0x000fda000780c0ff */
[----:B------:R-:W-:Y:S05]  /*5f30*/  @!P0 BRA `(.L_x_59) ;  /* 0x00000004007c8947 */ /* 0x000fea0003800000 */
[----:B------:R-:W-:Y:S02]  /*5f40*/  ISETP.GE.U32.AND P0, PT, R18, 0x8, PT ;  /* 0x000000081200780c */ /* 0x000fe40003f06070 */
[----:B--2---:R-:W-:-:S04]  /*5f50*/  LOP3.LUT R24, R13, 0x7, RZ, 0xc0, !PT ;  /* 0x000000070d187812 */ /* 0x004fc800078ec0ff */
[----:B------:R-:W-:-:S07]  /*5f60*/  ISETP.NE.AND P1, PT, R24, RZ, PT ;  /* 0x000000ff1800720c */ /* 0x000fce0003f25270 */
[----:B------:R-:W-:Y:S06]  /*5f70*/  @!P0 BRA `(.L_x_62) ;  /* 0x0000000000c48947 */ /* 0x000fec0003800000 */
[----:B------:R-:W-:-:S05]  /*5f80*/  IMAD.WIDE.U32 R18, R17, 0x4, R14 ;  /* 0x0000000411127825 */ /* 0x000fca00078e000e */
[----:B---3--:R-:W2:Y:S04]  /*5f90*/  LDG.E R20, desc[UR6][R18.64+0x4] ;  /* 0x0000040612147981 */ /* 0x008ea8000c1e1900 */
[----:B------:R-:W3:Y:S01]  /*5fa0*/  LDG.E R21, desc[UR6][R18.64] ;  /* 0x0000000612157981 */ /* 0x000ee2000c1e1900 */
[----:B------:R-:W-:Y:S01]  /*5fb0*/  IADD3 R23, PT, PT, R17, -0x1, RZ ;  /* 0xffffffff11177810 */ /* 0x000fe20007ffe0ff */
[----:B--2---:R-:W-:-:S05]  /*5fc0*/  FADD R20, R20, 1 ;  /* 0x3f80000014147421 */ /* 0x004fca0000000000 */
[----:B---3--:R-:W-:Y:S01]  /*5fd0*/  FMNMX R25, R20, R21, PT ;  /* 0x0000001514197209 */ /* 0x008fe20003800000 */
[----:B------:R-:W-:-:S04]  /*5fe0*/  IMAD.WIDE.U32 R20, R23, 0x4, R14 ;  /* 0x0000000417147825 */ /* 0x000fc800078e000e */
[----:B------:R0:W-:Y:S04]  /*5ff0*/  STG.E desc[UR6][R18.64], R25 ;  /* 0x0000001912007986 */ /* 0x0001e8000c101906 */
[----:B------:R-:W2:Y:S01]  /*6000*/  LDG.E R23, desc[UR6][R20.64] ;  /* 0x0000000614177981 */ /* 0x000ea2000c1e1900 */
[----:B------:R-:W-:Y:S01]  /*6010*/  FADD R22, R25, 1 ;  /* 0x3f80000019167421 */ /* 0x000fe20000000000 */
[----:B------:R-:W-:-:S04]  /*6020*/  IADD3 R29, PT, PT, R17, -0x2, RZ ;  /* 0xfffffffe111d7810 */ /* 0x000fc80007ffe0ff */
[----:B--2---:R-:W-:Y:S01]  /*6030*/  FMNMX R27, R22, R23, PT ;  /* 0x00000017161b7209 */ /* 0x004fe20003800000 */
[----:B------:R-:W-:-:S04]  /*6040*/  IMAD.WIDE.U32 R22, R29, 0x4, R14 ;  /* 0x000000041d167825 */ /* 0x000fc800078e000e */
        /* <DEDUP_REMOVED lines=34> */
[----:B--2---:R-:W-:-:S05]  /*6270*/  FMNMX R27, R26, R27, PT ;  /* 0x0000001b1a1b7209 */ /* 0x004fca0003800000 */
[----:B------:R1:W-:Y:S02]  /*6280*/  STG.E desc[UR6][R20.64], R27 ;  /* 0x0000001b14007986 */ /* 0x0003e4000c101906 */
.L_x_62:
[----:B------:R-:W-:Y:S05]  /*6290*/  @!P1 BRA `(.L_x_59) ;  /* 0x0000000000a49947 */ /* 0x000fea0003800000 */
[----:B------:R-:W-:Y:S02]  /*62a0*/  ISETP.GE.U32.AND P0, PT, R24, 0x4, PT ;  /* 0x000000041800780c */ /* 0x000fe40003f06070 */
[----:B------:R-:W-:-:S04]  /*62b0*/  LOP3.LUT R13, R13, 0x3, RZ, 0xc0, !PT ;  /* 0x000000030d0d7812 */ /* 0x000fc800078ec0ff */
[----:B------:R-:W-:-:S07]  /*62c0*/  ISETP.NE.AND P1, PT, R13, RZ, PT ;  /* 0x000000ff0d00720c */ /* 0x000fce0003f25270 */
[----:B------:R-:W-:Y:S06]  /*62d0*/  @!P0 BRA `(.L_x_63) ;  /* 0x0000000000648947 */ /* 0x000fec0003800000 */
[----:B-1-3--:R-:W-:-:S05]  /*62e0*/  IMAD.WIDE.U32 R22, R17, 0x4, R14 ;  /* 0x0000000411167825 */ /* 0x00afca00078e000e */
[----:B------:R-:W2:Y:S04]  /*62f0*/  LDG.E R18, desc[UR6][R22.64+0x4] ;  /* 0x0000040616127981 */ /* 0x000ea8000c1e1900 */
        /* <DEDUP_REMOVED lines=12> */
[----:B------:R-:W3:Y:S01]  /*63c0*/  LDG.E R29, desc[UR6][R20.64] ;  /* 0x00000006141d7981 */ /* 0x000ee2000c1e1900 */
[----:B------:R-:W-:Y:S01]  /*63d0*/  FADD R24, R27, 1 ;  /* 0x3f8000001b187421 */ /* 0x000fe20000000000 */
[----:B------:R-:W-:-:S05]  /*63e0*/  IADD3 R31, PT, PT, R17, -0x3, RZ ;  /* 0xfffffffd111f7810 */ /* 0x000fca0007ffe0ff */
[----:B0-----:R-:W-:Y:S01]  /*63f0*/  IMAD.WIDE.U32 R22, R31, 0x4, R14 ;  /* 0x000000041f167825 */ /* 0x001fe200078e000e */
[----:B---3--:R-:W-:-:S05]  /*6400*/  FMNMX R29, R24, R29, PT ;  /* 0x0000001d181d7209 */ /* 0x008fca0003800000 */
[----:B------:R2:W-:Y:S04]  /*6410*/  STG.E desc[UR6][R20.64], R29 ;  /* 0x0000001d14007986 */ /* 0x0005e8000c101906 */
[----:B------:R-:W3:Y:S01]  /*6420*/  LDG.E R25, desc[UR6][R22.64] ;  /* 0x0000000616197981 */ /* 0x000ee2000c1e1900 */
[----:B------:R-:W-:Y:S01]  /*6430*/  FADD R24, R29, 1 ;  /* 0x3f8000001d187421 */ /* 0x000fe20000000000 */
[----:B------:R-:W-:-:S04]  /*6440*/  VIADD R17, R17, 0xfffffffc ;  /* 0xfffffffc11117836 */ /* 0x000fc80000000000 */
[----:B---3--:R-:W-:-:S05]  /*6450*/  FMNMX R25, R24, R25, PT ;  /* 0x0000001918197209 */ /* 0x008fca0003800000 */
[----:B------:R2:W-:Y:S02]  /*6460*/  STG.E desc[UR6][R22.64], R25 ;  /* 0x0000001916007986 */ /* 0x0005e4000c101906 */
.L_x_63:
[----:B------:R-:W-:Y:S05]  /*6470*/  @!P1 BRA `(.L_x_59) ;  /* 0x00000000002c9947 */ /* 0x000fea0003800000 */
[----:B------:R-:W-:-:S07]  /*6480*/  IADD3 R13, PT, PT, -R13, RZ, RZ ;  /* 0x000000ff0d0d7210 */ /* 0x000fce0007ffe1ff */
.L_x_64:
[----:B-12-4-:R-:W-:-:S05]  /*6490*/  IMAD.WIDE.U32 R18, R17, 0x4, R14 ;  /* 0x0000000411127825 */ /* 0x016fca00078e000e */
[----:B---3--:R-:W2:Y:S04]  /*64a0*/  LDG.E R20, desc[UR6][R18.64+0x4] ;  /* 0x0000040612147981 */ /* 0x008ea8000c1e1900 */
        /* <DEDUP_REMOVED lines=8> */
.L_x_59:
[----:B-123--:R-:W-:Y:S01]  /*6530*/  IMAD.MOV.U32 R20, RZ, RZ, RZ ;  /* 0x000000ffff147224 */ /* 0x00efe200078e00ff */
[----:B------:R-:W-:Y:S06]  /*6540*/  @!P2 BRA `(.L_x_65) ;  /* 0x0000000c0094a947 */ /* 0x000fec0003800000 */
[----:B------:R-:W1:Y:S01]  /*6550*/  LDCU UR4, c[0x0][0x38c] ;  /* 0x00007180ff0477ac */ /* 0x000e620008000800 */
[C---:B0-----:R-:W-:Y:S02]  /*6560*/  IADD3 R13, PT, PT, R16.reuse, -0x1, RZ ;  /* 0xffffffff100d7810 */ /* 0x041fe40007ffe0ff */
[----:B------:R-:W-:Y:S02]  /*6570*/  LOP3.LUT P0, R26, R16, 0xf, RZ, 0xc0, !PT ;  /* 0x0000000f101a7812 */ /* 0x000fe4000780c0ff */
[----:B------:R-:W-:Y:S01]  /*6580*/  ISETP.GE.U32.AND P1, PT, R13, 0xf, PT ;  /* 0x0000000f0d00780c */ /* 0x000fe20003f26070 */
[----:B------:R-:W-:Y:S02]  /*6590*/  HFMA2 R13, -RZ, RZ, 0, 0 ;  /* 0x00000000ff0d7431 */ /* 0x000fe400000001ff */
[----:B-1----:R-:W-:-:S10]  /*65a0*/  FADD R0, R0, UR4 ;  /* 0x0000000400007e21 */ /* 0x002fd40008000000 */
[----:B------:R-:W-:Y:S05]  /*65b0*/  @!P1 BRA `(.L_x_66) ;  /* 0x0000000000ec9947 */ /* 0x000fea0003800000 */
[----:B------:R-:W-:Y:S02]  /*65c0*/  LOP3.LUT R13, R16, 0xfffffff0, RZ, 0xc0, !PT ;  /* 0xfffffff0100d7812 */ /* 0x000fe400078ec0ff */
[----:B------:R-:W-:-:S03]  /*65d0*/  IADD3 R20, P3, PT, R14, 0x20, RZ ;  /* 0x000000200e147810 */ /* 0x000fc60007f7e0ff */
[----:B------:R-:W-:Y:S01]  /*65e0*/  IMAD.MOV R17, RZ, RZ, -R13 ;  /* 0x000000ffff117224 */ /* 0x000fe200078e0a0d */
[----:B------:R-:W-:-:S09]  /*65f0*/  IADD3.X R29, PT, PT, RZ, R15, RZ, P3, !PT ;  /* 0x0000000fff1d7210 */ /* 0x000fd20001ffe4ff */
.L_x_67:
[----:B-1--4-:R-:W-:Y:S02]  /*6600*/  MOV R18, R20 ;  /* 0x0000001400127202 */ /* 0x012fe40000000f00 */
        /* <DEDUP_REMOVED lines=17> */
[----:B---3--:R-:W-:-:S03]  /*6720*/  FMNMX R34, R0, R22, PT ;  /* 0x0000001600227209 */ /* 0x008fc60003800000 */
[----:B------:R-:W3:Y:S01]  /*6730*/  LDG.E R22, desc[UR6][R18.64+0x1c] ;  /* 0x00001c0612167981 */ /* 0x000ee2000c1e1900 */
[C---:B----4-:R-:W-:Y:S02]  /*6740*/  FMNMX R23, R0.reuse, R23, PT ;  /* 0x0000001700177209 */ /* 0x050fe40003800000 */
[C---:B-----5:R-:W-:Y:S02]  /*6750*/  FMNMX R25, R0.reuse, R25, PT ;  /* 0x0000001900197209 */ /* 0x060fe40003800000 */
[C---:B------:R-:W-:Y:S02]  /*6760*/  FMNMX R21, R0.reuse, R21, PT ;  /* 0x0000001500157209 */ /* 0x040fe40003800000 */
[C---:B------:R-:W-:Y:S01]  /*6770*/  FMNMX R27, R0.reuse, R27, PT ;  /* 0x0000001b001b7209 */ /* 0x040fe20003800000 */
[----:B------:R-:W-:Y:S01]  /*6780*/  STG.E desc[UR6][R18.64+-0x18], R23 ;  /* 0xffffe81712007986 */ /* 0x000fe2000c101906 */
[----:B------:R-:W-:-:S03]  /*6790*/  FMNMX R31, R0, R31, PT ;  /* 0x0000001f001f7209 */ /* 0x000fc60003800000 */
[----:B------:R-:W-:Y:S01]  /*67a0*/  STG.E desc[UR6][R18.64+-0x14], R25 ;  /* 0xffffec1912007986 */ /* 0x000fe2000c101906 */
[----:B------:R-:W-:-:S03]  /*67b0*/  FMNMX R37, R0, R37, PT ;  /* 0x0000002500257209 */ /* 0x000fc60003800000 */
[----:B------:R0:W-:Y:S01]  /*67c0*/  STG.E desc[UR6][R18.64+-0x10], R21 ;  /* 0xfffff01512007986 */ /* 0x0001e2000c101906 */
[----:B------:R-:W-:-:S03]  /*67d0*/  FMNMX R35, R0, R35, PT ;  /* 0x0000002300237209 */ /* 0x000fc60003800000 */
[----:B------:R1:W-:Y:S01]  /*67e0*/  STG.E desc[UR6][R18.64+-0xc], R27 ;  /* 0xfffff41b12007986 */ /* 0x0003e2000c101906 */
[C---:B------:R-:W-:Y:S02]  /*67f0*/  FMNMX R33, R0.reuse, R33, PT ;  /* 0x0000002100217209 */ /* 0x040fe40003800000 */
[C---:B0-----:R-:W-:Y:S02]  /*6800*/  FMNMX R21, R0.reuse, R30, PT ;  /* 0x0000001e00157209 */ /* 0x041fe40003800000 */
[C---:B------:R-:W-:Y:S02]  /*6810*/  FMNMX R25, R0.reuse, R28, PT ;  /* 0x0000001c00197209 */ /* 0x040fe40003800000 */
[----:B-1----:R-:W-:Y:S01]  /*6820*/  FMNMX R27, R0, R24, PT ;  /* 0x00000018001b7209 */ /* 0x002fe20003800000 */
[----:B------:R-:W-:Y:S01]  /*6830*/  STG.E desc[UR6][R18.64+-0x20], R32 ;  /* 0xffffe02012007986 */ /* 0x000fe2000c101906 */
[----:B------:R-:W-:-:S03]  /*6840*/  IADD3 R17, PT, PT, R17, 0x10, RZ ;  /* 0x0000001011117810 */ /* 0x000fc60007ffe0ff */
        /* <DEDUP_REMOVED lines=10> */
[----:B------:R0:W-:Y:S01]  /*68f0*/  STG.E desc[UR6][R18.64+-0x8], R29 ;  /* 0xfffff81d12007986 */ /* 0x0001e2000c101906 */
[C---:B--2---:R-:W-:Y:S02]  /*6900*/  FMNMX R23, R0.reuse, R20, PT ;  /* 0x0000001400177209 */ /* 0x044fe40003800000 */
[----:B---3--:R-:W-:-:S03]  /*6910*/  FMNMX R22, R0, R22, PT ;  /* 0x0000001600167209 */ /* 0x008fc60003800000 */
[----:B------:R1:W-:Y:S04]  /*6920*/  STG.E desc[UR6][R18.64+0x10], R23 ;  /* 0x0000101712007986 */ /* 0x0003e8000c101906 */
[----:B------:R1:W-:Y:S01]  /*6930*/  STG.E desc[UR6][R18.64+0x1c], R22 ;  /* 0x00001c1612007986 */ /* 0x0003e2000c101906 */
[----:B------:R-:W-:-:S05]  /*6940*/  IADD3 R20, P4, PT, R18, 0x40, RZ ;  /* 0x0000004012147810 */ /* 0x000fca0007f9e0ff */
[----:B0-----:R-:W-:Y:S01]  /*6950*/  IMAD.X R29, RZ, RZ, R19, P4 ;  /* 0x000000ffff1d7224 */ /* 0x001fe200020e0613 */
[----:B------:R-:W-:Y:S07]  /*6960*/  @P3 BRA `(.L_x_67) ;  /* 0xfffffffc00243947 */ /* 0x000fee000383ffff */
.L_x_66:
[----:B------:R-:W-:Y:S05]  /*6970*/  @!P0 BRA `(.L_x_68) ;  /* 0x0000000400048947 */ /* 0x000fea0003800000 */
[----:B------:R-:W-:Y:S02]  /*6980*/  ISETP.GE.U32.AND P3, PT, R26, 0x8, PT ;  /* 0x000000081a00780c */ /* 0x000fe40003f66070 */
[----:B------:R-:W-:-:S11]  /*6990*/  LOP3.LUT P4, R20, R16, 0x7, RZ, 0xc0, !PT ;  /* 0x0000000710147812 */ /* 0x000fd6000788c0ff */
[----:B------:R-:W-:Y:S05]  /*69a0*/  @!P3 BRA `(.L_x_69) ;  /* 0x000000000068b947 */ /* 0x000fea0003800000 */
[----:B-1--4-:R-:W-:-:S05]  /*69b0*/  IMAD.WIDE.U32 R18, R13, 0x4, R14 ;  /* 0x000000040d127825 */ /* 0x012fca00078e000e */
        /* <DEDUP_REMOVED lines=25> */
.L_x_69:
[----:B------:R-:W-:Y:S05]  /*6b50*/  @!P4 BRA `(.L_x_68) ;  /* 0x00000000008cc947 */ /* 0x000fea0003800000 */
[----:B------:R-:W-:Y:S02]  /*6b60*/  ISETP.GE.U32.AND P4, PT, R20, 0x4, PT ;  /* 0x000000041400780c */ /* 0x000fe40003f86070 */
[----:B------:R-:W-:-:S11]  /*6b70*/  LOP3.LUT P3, RZ, R16, 0x3, RZ, 0xc0, !PT ;  /* 0x0000000310ff7812 */ /* 0x000fd6000786c0ff */
[----:B------:R-:W-:Y:S05]  /*6b80*/  @!P4 BRA `(.L_x_70) ;  /* 0x000000000038c947 */ /* 0x000fea0003800000 */
[----:B01--4-:R-:W-:-:S05]  /*6b90*/  IMAD.WIDE.U32 R18, R13, 0x4, R14 ;  /* 0x000000040d127825 */ /* 0x013fca00078e000e */
[----:B------:R-:W2:Y:S04]  /*6ba0*/  LDG.E R17, desc[UR6][R18.64] ;  /* 0x0000000612117981 */ /* 0x000ea8000c1e1900 */
[----:B------:R-:W3:Y:S04]  /*6bb0*/  LDG.E R21, desc[UR6][R18.64+0x4] ;  /* 0x0000040612157981 */ /* 0x000ee8000c1e1900 */
[----:B------:R-:W4:Y:S04]  /*6bc0*/  LDG.E R23, desc[UR6][R18.64+0x8] ;  /* 0x0000080612177981 */ /* 0x000f28000c1e1900 */
        /* <DEDUP_REMOVED lines=8> */
[----:B------:R2:W-:Y:S04]  /*6c50*/  STG.E desc[UR6][R18.64+0x8], R23 ;  /* 0x0000081712007986 */ /* 0x0005e8000c101906 */
[----:B------:R2:W-:Y:S02]  /*6c60*/  STG.E desc[UR6][R18.64+0xc], R25 ;  /* 0x00000c1912007986 */ /* 0x0005e4000c101906 */
.L_x_70:
[----:B------:R-:W-:Y:S05]  /*6c70*/  @!P3 BRA `(.L_x_68) ;  /* 0x000000000044b947 */ /* 0x000fea0003800000 */
[----:B------:R-:W3:Y:S01]  /*6c80*/  LDCU.64 UR4, c[0x0][0x3a8] ;  /* 0x00007500ff0477ac */ /* 0x000ee20008000a00 */
[----:B012-4-:R-:W-:-:S04]  /*6c90*/  IMAD.WIDE.U32 R18, R2, 0x4, RZ ;  /* 0x0000000402127825 */ /* 0x017fc800078e00ff */
[----:B------:R-:W-:Y:S01]  /*6ca0*/  IMAD.WIDE.U32 R18, R13, 0x4, R18 ;  /* 0x000000040d127825 */ /* 0x000fe200078e0012 */
[----:B------:R-:W-:-:S04]  /*6cb0*/  LOP3.LUT R13, R16, 0x3, RZ, 0xc0, !PT ;  /* 0x00000003100d7812 */ /* 0x000fc800078ec0ff */
[----:B------:R-:W-:Y:S02]  /*6cc0*/  IADD3 R13, PT, PT, -R13, RZ, RZ ;  /* 0x000000ff0d0d7210 */ /* 0x000fe40007ffe1ff */
[----:B---3--:R-:W-:-:S04]  /*6cd0*/  IADD3 R20, P3, PT, R18, UR4, RZ ;  /* 0x0000000412147c10 */ /* 0x008fc8000ff7e0ff */
[----:B------:R-:W-:-:S09]  /*6ce0*/  IADD3.X R21, PT, PT, R19, UR5, RZ, P3, !PT ;  /* 0x0000000513157c10 */ /* 0x000fd20009ffe4ff */
.L_x_71:
[----:B---3--:R-:W-:Y:S01]  /*6cf0*/  IMAD.MOV.U32 R18, RZ, RZ, R20 ;  /* 0x000000ffff127224 */ /* 0x008fe200078e0014 */
[----:B------:R-:W-:-:S05]  /*6d00*/  MOV R19, R21 ;  /* 0x0000001500137202 */ /* 0x000fca0000000f00 */
        /* <DEDUP_REMOVED lines=8> */
.L_x_68:
[----:B------:R-:W-:Y:S02]  /*6d90*/  HFMA2 R13, -RZ, RZ, 0, 0 ;  /* 0x00000000ff0d7431 */ /* 0x000fe400000001ff */
[----:B------:R-:W-:Y:S01]  /*6da0*/  IMAD.MOV.U32 R20, RZ, RZ, RZ ;  /* 0x000000ffff147224 */ /* 0x000fe200078e00ff */
[----:B------:R-:W-:Y:S06]  /*6db0*/  @!P1 BRA `(.L_x_72) ;  /* 0x0000000000a89947 */ /* 0x000fec0003800000 */
[----:B------:R-:W-:Y:S02]  /*6dc0*/  LOP3.LUT R13, R16, 0xfffffff0, RZ, 0xc0, !PT ;  /* 0xfffffff0100d7812 */ /* 0x000fe400078ec0ff */
[----:B01234-:R-:W-:Y:S02]  /*6dd0*/  IADD3 R18, P1, PT, R14, 0x20, RZ ;  /* 0x000000200e127810 */ /* 0x01ffe40007f3e0ff */
[----:B------:R-:W-:Y:S01]  /*6de0*/  MOV R20, RZ ;  /* 0x000000ff00147202 */ /* 0x000fe20000000f00 */
[----:B------:R-:W-:Y:S01]  /*6df0*/  IMAD.MOV R33, RZ, RZ, -R13 ;  /* 0x000000ffff217224 */ /* 0x000fe200078e0a0d */
[----:B------:R-:W-:-:S09]  /*6e00*/  IADD3.X R19, PT, PT, RZ, R15, RZ, P1, !PT ;  /* 0x0000000fff137210 */ /* 0x000fd20000ffe4ff */
.L_x_73:
        /* <DEDUP_REMOVED lines=14> */
[----:B------:R-:W2:Y:S01]  /*6ef0*/  LDG.E R20, desc[UR6][R18.64+0x14] ;  /* 0x0000140612147981 */ /* 0x000ea2000c1e1900 */
[----:B---3--:R-:W-:-:S03]  /*6f00*/  FADD R35, R31, R32 ;  /* 0x000000201f237221 */ /* 0x008fc60000000000 */
[----:B------:R-:W3:Y:S04]  /*6f10*/  LDG.E R31, desc[UR6][R18.64+0x18] ;  /* 0x00001806121f7981 */ /* 0x000ee8000c1e1900 */
[----:B------:R0:W3:Y:S01]  /*6f20*/  LDG.E R32, desc[UR6][R18.64+0x1c] ;  /* 0x00001c0612207981 */ /* 0x0000e2000c1e1900 */
[----:B----4-:R-:W-:Y:S01]  /*6f30*/  FADD R35, R35, R0 ;  /* 0x0000000023237221 */ /* 0x010fe20000000000 */
[----:B------:R-:W-:-:S03]  /*6f40*/  IADD3 R33, PT, PT, R33, 0x10, RZ ;  /* 0x0000001021217810 */ /* 0x000fc60007ffe0ff */
[----:B-----5:R-:W-:Y:S01]  /*6f50*/  FADD R30, R35, R30 ;  /* 0x0000001e231e7221 */ /* 0x020fe20000000000 */
[----:B------:R-:W-:-:S03]  /*6f60*/  ISETP.NE.AND P1, PT, R33, RZ, PT ;  /* 0x000000ff2100720c */ /* 0x000fc60003f25270 */
[----:B------:R-:W-:Y:S01]  /*6f70*/  FADD R29, R30, R29 ;  /* 0x0000001d1e1d7221 */ /* 0x000fe20000000000 */
[----:B0-----:R-:W-:-:S03]  /*6f80*/  IADD3 R18, P3, PT, R18, 0x40, RZ ;  /* 0x0000004012127810 */ /* 0x001fc60007f7e0ff */
[----:B------:R-:W-:Y:S01]  /*6f90*/  FADD R28, R29, R28 ;  /* 0x0000001c1d1c7221 */ /* 0x000fe20000000000 */
[----:B------:R-:W-:-:S03]  /*6fa0*/  IADD3.X R19, PT, PT, RZ, R19, RZ, P3, !PT ;  /* 0x00000013ff137210 */ /* 0x000fc60001ffe4ff */
[----:B------:R-:W-:-:S04]  /*6fb0*/  FADD R28, R28, R27 ;  /* 0x0000001b1c1c7221 */ /* 0x000fc80000000000 */
[----:B------:R-:W-:-:S04]  /*6fc0*/  FADD R25, R28, R25 ;  /* 0x000000191c197221 */ /* 0x000fc80000000000 */
[----:B------:R-:W-:-:S04]  /*6fd0*/  FADD R24, R25, R24 ;  /* 0x0000001819187221 */ /* 0x000fc80000000000 */
[----:B------:R-:W-:-:S04]  /*6fe0*/  FADD R23, R24, R23 ;  /* 0x0000001718177221 */ /* 0x000fc80000000000 */
[----:B------:R-:W-:-:S04]  /*6ff0*/  FADD R22, R23, R22 ;  /* 0x0000001617167221 */ /* 0x000fc80000000000 */
[----:B------:R-:W-:-:S04]  /*7000*/  FADD R22, R22, R21 ;  /* 0x0000001516167221 */ /* 0x000fc80000000000 */
[----:B------:R-:W-:-:S04]  /*7010*/  FADD R17, R22, R17 ;  /* 0x0000001116117221 */ /* 0x000fc80000000000 */
[----:B--2---:R-:W-:-:S04]  /*7020*/  FADD R20, R17, R20 ;  /* 0x0000001411147221 */ /* 0x004fc80000000000 */
[----:B---3--:R-:W-:-:S04]  /*7030*/  FADD R31, R20, R31 ;  /* 0x0000001f141f7221 */ /* 0x008fc80000000000 */
[----:B------:R-:W-:Y:S01]  /*7040*/  FADD R20, R31, R32 ;  /* 0x000000201f147221 */ /* 0x000fe20000000000 */
[----:B------:R-:W-:Y:S06]  /*7050*/  @P1 BRA `(.L_x_73) ;  /* 0xfffffffc006c1947 */ /* 0x000fec000383ffff */
.L_x_72:
[----:B------:R-:W-:Y:S05]  /*7060*/  @!P0 BRA `(.L_x_65) ;  /* 0x0000000000cc8947 */ /* 0x000fea0003800000 */
[----:B------:R-:W-:Y:S02]  /*7070*/  ISETP.GE.U32.AND P0, PT, R26, 0x8, PT ;  /* 0x000000081a00780c */ /* 0x000fe40003f06070 */
[----:B-1----:R-:W-:-:S04]  /*7080*/  LOP3.LUT R22, R16, 0x7, RZ, 0xc0, !PT ;  /* 0x0000000710167812 */ /* 0x002fc800078ec0ff */
[----:B------:R-:W-:-:S07]  /*7090*/  ISETP.NE.AND P1, PT, R22, RZ, PT ;  /* 0x000000ff1600720c */ /* 0x000fce0003f25270 */
[----:B------:R-:W-:Y:S06]  /*70a0*/  @!P0 BRA `(.L_x_74) ;  /* 0x0000000000488947 */ /* 0x000fec0003800000 */
[----:B0-234-:R-:W-:-:S05]  /*70b0*/  IMAD.WIDE.U32 R18, R13, 0x4, R14 ;  /* 0x000000040d127825 */ /* 0x01dfca00078e000e */
        /* <DEDUP_REMOVED lines=17> */
.L_x_74:
[----:B------:R-:W-:Y:S05]  /*71d0*/  @!P1 BRA `(.L_x_65) ;  /* 0x0000000000709947 */ /* 0x000fea0003800000 */
[----:B------:R-:W-:Y:S02]  /*71e0*/  ISETP.GE.U32.AND P0, PT, R22, 0x4, PT ;  /* 0x000000041600780c */ /* 0x000fe40003f06070 */
[----:B------:R-:W-:-:S04]  /*71f0*/  LOP3.LUT R0, R16, 0x3, RZ, 0xc0, !PT ;  /* 0x0000000310007812 */ /* 0x000fc800078ec0ff */
[----:B------:R-:W-:-:S07]  /*7200*/  ISETP.NE.AND P1, PT, R0, RZ, PT ;  /* 0x000000ff0000720c */ /* 0x000fce0003f25270 */
[----:B------:R-:W-:Y:S06]  /*7210*/  @!P0 BRA `(.L_x_75) ;  /* 0x0000000000288947 */ /* 0x000fec0003800000 */
[----:B0-23--:R-:W-:-:S05]  /*7220*/  IMAD.WIDE.U32 R16, R13, 0x4, R14 ;  /* 0x000000040d107825 */ /* 0x00dfca00078e000e */
[----:B----4-:R-:W2:Y:S04]  /*7230*/  LDG.E R19, desc[UR6][R16.64] ;  /* 0x0000000610137981 */ /* 0x010ea8000c1e1900 */
[----:B------:R-:W3:Y:S04]  /*7240*/  LDG.E R18, desc[UR6][R16.64+0x4] ;  /* 0x0000040610127981 */ /* 0x000ee8000c1e1900 */
[----:B------:R-:W4:Y:S04]  /*7250*/  LDG.E R21, desc[UR6][R16.64+0x8] ;  /* 0x0000080610157981 */ /* 0x000f28000c1e1900 */
[----:B------:R-:W5:Y:S01]  /*7260*/  LDG.E R23, desc[UR6][R16.64+0xc] ;  /* 0x00000c0610177981 */ /* 0x000f62000c1e1900 */
[----:B------:R-:W-:-:S02]  /*7270*/  VIADD R13, R13, 0x4 ;  /* 0x000000040d0d7836 */ /* 0x000fc40000000000 */
[----:B--2---:R-:W-:-:S04]  /*7280*/  FADD R19, R20, R19 ;  /* 0x0000001314137221 */ /* 0x004fc80000000000 */
[----:B---3--:R-:W-:-:S04]  /*7290*/  FADD R18, R19, R18 ;  /* 0x0000001213127221 */ /* 0x008fc80000000000 */
[----:B----4-:R-:W-:-:S04]  /*72a0*/  FADD R18, R18, R21 ;  /* 0x0000001512127221 */ /* 0x010fc80000000000 */
[----:B-----5:R-:W-:-:S07]  /*72b0*/  FADD R20, R18, R23 ;  /* 0x0000001712147221 */ /* 0x020fce0000000000 */
.L_x_75:
[----:B------:R-:W-:Y:S05]  /*72c0*/  @!P1 BRA `(.L_x_65) ;  /* 0x0000000000349947 */ /* 0x000fea0003800000 */
[----:B------:R-:W1:Y:S01]  /*72d0*/  LDCU.64 UR4, c[0x0][0x3a8] ;  /* 0x00007500ff0477ac */ /* 0x000e620008000a00 */
[----:B0-23--:R-:W-:Y:S01]  /*72e0*/  IMAD.WIDE.U32 R16, R2, 0x4, RZ ;  /* 0x0000000402107825 */ /* 0x00dfe200078e00ff */
[----:B------:R-:W-:-:S03]  /*72f0*/  IADD3 R0, PT, PT, -R0, RZ, RZ ;  /* 0x000000ff00007210 */ /* 0x000fc60007ffe1ff */
[----:B------:R-:W-:-:S03]  /*7300*/  IMAD.WIDE.U32 R16, R13, 0x4, R16 ;  /* 0x000000040d107825 */ /* 0x000fc600078e0010 */
[----:B-1----:R-:W-:-:S04]  /*7310*/  IADD3 R16, P0, PT, R16, UR4, RZ ;  /* 0x0000000410107c10 */ /* 0x002fc8000ff1e0ff */
[----:B------:R-:W-:-:S09]  /*7320*/  IADD3.X R17, PT, PT, R17, UR5, RZ, P0, !PT ;  /* 0x0000000511117c10 */ /* 0x000fd200087fe4ff */
.L_x_76:
[----:B------:R0:W2:Y:S01]  /*7330*/  LDG.E R13, desc[UR6][R16.64] ;  /* 0x00000006100d7981 */ /* 0x0000a2000c1e1900 */
[----:B------:R-:W-:-:S04]  /*7340*/  IADD3 R0, PT, PT, R0, 0x1, RZ ;  /* 0x0000000100007810 */ /* 0x000fc80007ffe0ff */
[----:B------:R-:W-:Y:S02]  /*7350*/  ISETP.NE.AND P0, PT, R0, RZ, PT ;  /* 0x000000ff0000720c */ /* 0x000fe40003f05270 */
[----:B0-----:R-:W-:-:S04]  /*7360*/  IADD3 R16, P1, PT, R16, 0x4, RZ ;  /* 0x0000000410107810 */ /* 0x001fc80007f3e0ff */
[----:B------:R-:W-:Y:S01]  /*7370*/  IADD3.X R17, PT, PT, RZ, R17, RZ, P1, !PT ;  /* 0x00000011ff117210 */ /* 0x000fe20000ffe4ff */
[----:B--2---:R-:W-:-:S06]  /*7380*/  FADD R20, R13, R20 ;  /* 0x000000140d147221 */ /* 0x004fcc0000000000 */
[----:B------:R-:W-:Y:S05]  /*7390*/  @P0 BRA `(.L_x_76) ;  /* 0xfffffffc00e40947 */ /* 0x000fea000383ffff */
.L_x_65:
[----:B------:R-:W0:Y:S01]  /*73a0*/  MUFU.RCP R0, R3 ;  /* 0x0000000300007308 */ /* 0x000e220000001000 */
[----:B------:R-:W-:Y:S07]  /*73b0*/  BSSY.RECONVERGENT B0, `(.L_x_77) ;  /* 0x000000b000007945 */ /* 0x000fee0003800200 */
[----:B------:R-:W5:Y:S01]  /*73c0*/  FCHK P0, R20, R3 ;  /* 0x0000000314007302 */ /* 0x000f620000000000 */
[----:B0-----:R-:W-:-:S04]  /*73d0*/  FFMA R13, -R3, R0, 1 ;  /* 0x3f800000030d7423 */ /* 0x001fc80000000100 */
[----:B------:R-:W-:-:S04]  /*73e0*/  FFMA R0, R0, R13, R0 ;  /* 0x0000000d00007223 */ /* 0x000fc80000000000 */
[----:B------:R-:W-:-:S04]  /*73f0*/  FFMA R13, R0, R20, RZ ;  /* 0x00000014000d7223 */ /* 0x000fc800000000ff */
[----:B------:R-:W-:-:S04]  /*7400*/  FFMA R16, -R3, R13, R20 ;  /* 0x0000000d03107223 */ /* 0x000fc80000000114 */
[----:B------:R-:W-:Y:S01]  /*7410*/  FFMA R0, R0, R16, R13 ;  /* 0x0000001000007223 */ /* 0x000fe2000000000d */
[----:B-----5:R-:W-:Y:S06]  /*7420*/  @!P0 BRA `(.L_x_78) ;  /* 0x00000000000c8947 */ /* 0x020fec0003800000 */
[----:B------:R-:W-:Y:S01]  /*7430*/  IMAD.MOV.U32 R0, RZ, RZ, R20 ;  /* 0x000000ffff007224 */ /* 0x000fe200078e0014 */
[----:B------:R-:W-:-:S07]  /*7440*/  MOV R16, 0x7460 ;  /* 0x0000746000107802 */ /* 0x000fce0000000f00 */
[----:B-1234-:R-:W-:Y:S05]  /*7450*/  CALL.REL.NOINC `($__internal_0_$__cuda_sm3x_div_rn_noftz_f32_slowpath) ;  /* 0x0000008000cc7944 */ /* 0x01efea0003c00000 */
.L_x_78:
[----:B------:R-:W-:Y:S05]  /*7460*/  BSYNC.RECONVERGENT B0 ;  /* 0x0000000000007941 */ /* 0x000fea0003800200 */
.L_x_77:
[----:B------:R-:W-:Y:S05]  /*7470*/  @!P2 BRA `(.L_x_79) ;  /* 0x000000080014a947 */ /* 0x000fea0003800000 */
[----:B------:R-:W0:Y:S01]  /*7480*/  LDCU UR4, c[0x0][0x380] ;  /* 0x00007000ff0477ac */ /* 0x000e220008000800 */
[----:B------:R-:W-:Y:S01]  /*7490*/  MOV R13, RZ ;  /* 0x000000ff000d7202 */ /* 0x000fe20000000f00 */
[----:B0-----:R-:W-:Y:S02]  /*74a0*/  UIADD3 UR5, UPT, UPT, UR4, -0x1, URZ ;  /* 0xffffffff04057890 */ /* 0x001fe4000fffe0ff */
[----:B------:R-:W-:Y:S02]  /*74b0*/  ULOP3.LUT UP0, UR9, UR4, 0xf, URZ, 0xc0, !UPT ;  /* 0x0000000f04097892 */ /* 0x000fe4000f80c0ff */
[----:B------:R-:W-:-:S09]  /*74c0*/  UISETP.GE.U32.AND UP1, UPT, UR5, 0xf, UPT ;  /* 0x0000000f0500788c */ /* 0x000fd2000bf26070 */
[----:B------:R-:W-:Y:S05]  /*74d0*/  BRA.U !UP1, `(.L_x_80) ;  /* 0x0000000109f07547 */ /* 0x000fea000b800000 */
[----:B------:R-:W-:Y:S01]  /*74e0*/  ULOP3.LUT UR8, UR4, 0xfffffff0, URZ, 0xc0, !UPT ;  /* 0xfffffff004087892 */ /* 0x000fe2000f8ec0ff */
[----:B-1234-:R-:W-:-:S03]  /*74f0*/  IADD3 R18, P0, PT, R14, 0x20, RZ ;  /* 0x000000200e127810 */ /* 0x01efc60007f1e0ff */
[----:B------:R-:W-:Y:S01]  /*7500*/  UIADD3 UR5, UPT, UPT, -UR8, URZ, URZ ;  /* 0x000000ff08057290 */ /* 0x000fe2000fffe1ff */
[----:B------:R-:W-:Y:S02]  /*7510*/  IADD3.X R29, PT, PT, RZ, R15, RZ, P0, !PT ;  /* 0x0000000fff1d7210 */ /* 0x000fe400007fe4ff */
[----:B------:R-:W-:-:S09]  /*7520*/  MOV R13, UR8 ;  /* 0x00000008000d7c02 */ /* 0x000fd20008000f00 */
.L_x_81:
[----:B------:R-:W-:Y:S01]  /*7530*/  IMAD.MOV.U32 R16, RZ, RZ, R18 ;  /* 0x000000ffff107224 */ /* 0x000fe200078e0012 */
        /* <DEDUP_REMOVED lines=51> */
[----:B0-----:R-:W-:-:S04]  /*7870*/  IADD3 R18, P0, PT, R16, 0x40, RZ ;  /* 0x0000004010127810 */ /* 0x001fc80007f1e0ff */
[----:B-1----:R-:W-:Y:S01]  /*7880*/  IADD3.X R29, PT, PT, RZ, R17, RZ, P0, !PT ;  /* 0x00000011ff1d7210 */ /* 0x002fe200007fe4ff */
[----:B------:R-:W-:Y:S08]  /*7890*/  BRA.U UP1, `(.L_x_81) ;  /* 0xfffffffd01247547 */ /* 0x000ff0000b83ffff */
.L_x_80:
[----:B------:R-:W-:Y:S05]  /*78a0*/  BRA.U !UP0, `(.L_x_79) ;  /* 0x0000000508087547 */ /* 0x000fea000b800000 */
[----:B------:R-:W-:Y:S02]  /*78b0*/  UISETP.GE.U32.AND UP0, UPT, UR9, 0x8, UPT ;  /* 0x000000080900788c */ /* 0x000fe4000bf06070 */
[----:B------:R-:W-:-:S04]  /*78c0*/  ULOP3.LUT UR5, UR4, 0x7, URZ, 0xc0, !UPT ;  /* 0x0000000704057892 */ /* 0x000fc8000f8ec0ff */
[----:B------:R-:W-:-:S03]  /*78d0*/  UISETP.NE.AND UP1, UPT, UR5, URZ, UPT ;  /* 0x000000ff0500728c */ /* 0x000fc6000bf25270 */
[----:B------:R-:W-:Y:S08]  /*78e0*/  BRA.U !UP0, `(.L_x_82) ;  /* 0x0000000108687547 */ /* 0x000ff0000b800000 */
[----:B--23--:R-:W-:-:S05]  /*78f0*/  IMAD.WIDE.U32 R16, R13, 0x4, R14 ;  /* 0x000000040d107825 */ /* 0x00cfca00078e000e */
[----:B-1--4-:R-:W2:Y:S04]  /*7900*/  LDG.E R19, desc[UR6][R16.64] ;  /* 0x0000000610137981 */ /* 0x012ea8000c1e1900 */
        /* <DEDUP_REMOVED lines=24> */
.L_x_82:
[----:B------:R-:W-:Y:S05]  /*7a90*/  BRA.U !UP1, `(.L_x_79) ;  /* 0x00000001098c7547 */ /* 0x000fea000b800000 */
[----:B------:R-:W-:Y:S02]  /*7aa0*/  UISETP.GE.U32.AND UP0, UPT, UR5, 0x4, UPT ;  /* 0x000000040500788c */ /* 0x000fe4000bf06070 */
[----:B------:R-:W-:-:S04]  /*7ab0*/  ULOP3.LUT UR4, UR4, 0x3, URZ, 0xc0, !UPT ;  /* 0x0000000304047892 */ /* 0x000fc8000f8ec0ff */
[----:B------:R-:W-:-:S03]  /*7ac0*/  UISETP.NE.AND UP1, UPT, UR4, URZ, UPT ;  /* 0x000000ff0400728c */ /* 0x000fc6000bf25270 */
[----:B------:R-:W-:Y:S08]  /*7ad0*/  BRA.U !UP0, `(.L_x_83) ;  /* 0x0000000108387547 */ /* 0x000ff0000b800000 */
[----:B------:R-:W-:-:S05]  /*7ae0*/  IMAD.WIDE.U32 R14, R13, 0x4, R14 ;  /* 0x000000040d0e7825 */ /* 0x000fca00078e000e */
[----:B0-23--:R-:W2:Y:S04]  /*7af0*/  LDG.E R17, desc[UR6][R14.64] ;  /* 0x000000060e117981 */ /* 0x00dea8000c1e1900 */
[----:B-1--4-:R-:W3:Y:S04]  /*7b00*/  LDG.E R19, desc[UR6][R14.64+0x4] ;  /* 0x000004060e137981 */ /* 0x012ee8000c1e1900 */
[----:B------:R-:W4:Y:S04]  /*7b10*/  LDG.E R21, desc[UR6][R14.64+0x8] ;  /* 0x000008060e157981 */ /* 0x000f28000c1e1900 */
[----:B------:R-:W5:Y:S01]  /*7b20*/  LDG.E R23, desc[UR6][R14.64+0xc] ;  /* 0x00000c060e177981 */ /* 0x000f62000c1e1900 */
[----:B------:R-:W-:-:S02]  /*7b30*/  VIADD R13, R13, 0x4 ;  /* 0x000000040d0d7836 */ /* 0x000fc40000000000 */
        /* <DEDUP_REMOVED lines=8> */
.L_x_83:
[----:B------:R-:W-:Y:S05]  /*7bc0*/  BRA.U !UP1, `(.L_x_79) ;  /* 0x0000000109407547 */ /* 0x000fea000b800000 */
[----:B------:R-:W5:Y:S01]  /*7bd0*/  LDCU.64 UR8, c[0x0][0x3a8] ;  /* 0x00007500ff0877ac */ /* 0x000f620008000a00 */
[----:B0-----:R-:W-:Y:S01]  /*7be0*/  IMAD.WIDE.U32 R14, R2, 0x4, RZ ;  /* 0x00000004020e7825 */ /* 0x001fe200078e00ff */
[----:B------:R-:W-:-:S03]  /*7bf0*/  UIADD3 UR4, UPT, UPT, -UR4, URZ, URZ ;  /* 0x000000ff04047290 */ /* 0x000fc6000fffe1ff */
[----:B------:R-:W-:-:S03]  /*7c00*/  IMAD.WIDE.U32 R14, R13, 0x4, R14 ;  /* 0x000000040d0e7825 */ /* 0x000fc600078e000e */
[----:B-----5:R-:W-:-:S04]  /*7c10*/  IADD3 R16, P0, PT, R14, UR8, RZ ;  /* 0x000000080e107c10 */ /* 0x020fc8000ff1e0ff */
[----:B--23--:R-:W-:-:S09]  /*7c20*/  IADD3.X R17, PT, PT, R15, UR9, RZ, P0, !PT ;  /* 0x000000090f117c10 */ /* 0x00cfd200087fe4ff */
.L_x_84:
[----:B0-----:R-:W-:Y:S02]  /*7c30*/  MOV R14, R16 ;  /* 0x00000010000e7202 */ /* 0x001fe40000000f00 */
        /* <DEDUP_REMOVED lines=9> */
.L_x_79:
[----:B0-----:R-:W0:Y:S01]  /*7cd0*/  LDC.64 R14, c[0x0][0x3b8] ;  /* 0x0000ee00ff0e7b82 */ /* 0x001e220000000a00 */
[----:B------:R-:W-:Y:S02]  /*7ce0*/  IMAD.MOV.U32 R0, RZ, RZ, 0x7f7fffff ;  /* 0x7f7fffffff007424 */ /* 0x000fe400078e00ff */
[----:B0-----:R-:W-:Y:S01]  /*7cf0*/  IMAD.WIDE.U32 R14, R2, 0x4, R14 ;  /* 0x00000004020e7825 */ /* 0x001fe200078e000e */
[----:B------:R-:W-:Y:S06]  /*7d00*/  @!P2 BRA `(.L_x_85) ;  /* 0x0000000c0024a947 */ /* 0x000fec0003800000 */
[----:B------:R-:W0:Y:S01]  /*7d10*/  LDCU UR4, c[0x0][0x380] ;  /* 0x00007000ff0477ac */ /* 0x000e220008000800 */
[----:B------:R-:W-:Y:S01]  /*7d20*/  HFMA2 R13, -RZ, RZ, 0, 0 ;  /* 0x00000000ff0d7431 */ /* 0x000fe200000001ff */
[----:B------:R-:W-:Y:S01]  /*7d30*/  MOV R0, 0x7f7fffff ;  /* 0x7f7fffff00007802 */ /* 0x000fe20000000f00 */
[----:B0-----:R-:W-:-:S04]  /*7d40*/  UIADD3 UR5, UPT, UPT, UR4, -0x1, URZ ;  /* 0xffffffff04057890 */ /* 0x001fc8000fffe0ff */
[----:B------:R-:W-:-:S09]  /*7d50*/  UISETP.GE.U32.AND UP0, UPT, UR5, 0x7, UPT ;  /* 0x000000070500788c */ /* 0x000fd2000bf06070 */
[----:B------:R-:W-:Y:S05]  /*7d60*/  BRA.U !UP0, `(.L_x_86) ;  /* 0x0000000508947547 */ /* 0x000fea000b800000 */
[----:B------:R-:W0:Y:S01]  /*7d70*/  LDCU.64 UR10, c[0x0][0x398] ;  /* 0x00007300ff0a77ac */ /* 0x000e220008000a00 */
[----:B------:R-:W-:Y:S01]  /*7d80*/  MOV R16, 0x10 ;  /* 0x0000001000107802 */ /* 0x000fe20000000f00 */
[----:B--23--:R-:W-:Y:S01]  /*7d90*/  IMAD.MOV.U32 R17, RZ, RZ, 0x0 ;  /* 0x00000000ff117424 */ /* 0x00cfe200078e00ff */
[----:B------:R-:W-:Y:S01]  /*7da0*/  IADD3 R20, P3, PT, R8, 0x10, RZ ;  /* 0x0000001008147810 */ /* 0x000fe20007f7e0ff */
[----:B------:R-:W2:Y:S01]  /*7db0*/  LDCU.64 UR8, c[0x0][0x3b8] ;  /* 0x00007700ff0877ac */ /* 0x000ea20008000a00 */
[----:B------:R-:W-:Y:S01]  /*7dc0*/  MOV R0, 0x7f7fffff ;  /* 0x7f7fffff00007802 */ /* 0x000fe20000000f00 */
[----:B-1--4-:R-:W-:Y:S01]  /*7dd0*/  IMAD.WIDE.U32 R18, R2, 0x4, R16 ;  /* 0x0000000402127825 */ /* 0x012fe200078e0010 */
[----:B------:R-:W-:-:S03]  /*7de0*/  IADD3 R16, P1, PT, R6, 0x10, RZ ;  /* 0x0000001006107810 */ /* 0x000fc60007f3e0ff */
[----:B------:R-:W-:Y:S01]  /*7df0*/  IMAD.X R21, RZ, RZ, R9, P3 ;  /* 0x000000ffff157224 */ /* 0x000fe200018e0609 */
[----:B------:R-:W-:Y:S02]  /*7e00*/  IADD3.X R17, PT, PT, RZ, R7, RZ, P1, !PT ;  /* 0x00000007ff117210 */ /* 0x000fe40000ffe4ff */
[----:B0-----:R-:W-:Y:S01]  /*7e10*/  IADD3 R22, P0, PT, R18, UR10, RZ ;  /* 0x0000000a12167c10 */ /* 0x001fe2000ff1e0ff */
[----:B------:R-:W-:-:S03]  /*7e20*/  ULOP3.LUT UR10, UR4, 0xfffffff8, URZ, 0xc0, !UPT ;  /* 0xfffffff8040a7892 */ /* 0x000fc6000f8ec0ff */
[C---:B------:R-:W-:Y:S01]  /*7e30*/  IADD3.X R23, PT, PT, R19.reuse, UR11, RZ, P0, !PT ;  /* 0x0000000b13177c10 */ /* 0x040fe200087fe4ff */
[----:B------:R-:W-:Y:S01]  /*7e40*/  UIADD3 UR5, UPT, UPT, -UR10, URZ, URZ ;  /* 0x000000ff0a057290 */ /* 0x000fe2000fffe1ff */
[----:B--2---:R-:W-:Y:S02]  /*7e50*/  IADD3 R13, P0, PT, R18, UR8, RZ ;  /* 0x00000008120d7c10 */ /* 0x004fe4000ff1e0ff */
[----:B------:R-:W-:Y:S02]  /*7e60*/  IADD3 R18, P2, PT, R10, 0x10, RZ ;  /* 0x000000100a127810 */ /* 0x000fe40007f5e0ff */
[----:B------:R-:W-:Y:S02]  /*7e70*/  IADD3.X R25, PT, PT, R19, UR9, RZ, P0, !PT ;  /* 0x0000000913197c10 */ /* 0x000fe400087fe4ff */
[----:B------:R-:W-:-:S09]  /*7e80*/  IADD3.X R19, PT, PT, RZ, R11, RZ, P2, !PT ;  /* 0x0000000bff137210 */ /* 0x000fd200017fe4ff */
.L_x_87:
        /* <DEDUP_REMOVED lines=57> */
[----:B------:R1:W2:Y:S04]  /*8220*/  LDG.E R26, desc[UR6][R16.64+0xc] ;  /* 0x00000c06101a7981 */ /* 0x0002a8000c1e1900 */
[----:B------:R3:W2:Y:S04]  /*8230*/  LDG.E R35, desc[UR6][R18.64+0xc] ;  /* 0x00000c0612237981 */ /* 0x0006a8000c1e1900 */
[----:B------:R4:W5:Y:S04]  /*8240*/  LDG.E R37, desc[UR6][R20.64+0xc] ;  /* 0x00000c0614257981 */ /* 0x000968000c1e1900 */
[----:B------:R0:W5:Y:S01]  /*8250*/  LDG.E R32, desc[UR6][R22.64+0xc] ;  /* 0x00000c0616207981 */ /* 0x000162000c1e1900 */
[----:B------:R-:W-:Y:S01]  /*8260*/  UIADD3 UR5, UPT, UPT, UR5, 0x8, URZ ;  /* 0x0000000805057890 */ /* 0x000fe2000fffe0ff */
[----:B------:R-:W-:-:S02]  /*8270*/  FMNMX3 R0, R0, R31, R13, PT ;  /* 0x0000001f00007276 */ /* 0x000fc4000380000d */
[----:B-1----:R-:W-:Y:S01]  /*8280*/  IADD3 R16, P0, PT, R16, 0x20, RZ ;  /* 0x0000002010107810 */ /* 0x002fe20007f1e0ff */
[----:B------:R-:W-:Y:S01]  /*8290*/  UISETP.NE.AND UP0, UPT, UR5, URZ, UPT ;  /* 0x000000ff0500728c */ /* 0x000fe2000bf05270 */
[----:B---3--:R-:W-:Y:S02]  /*82a0*/  IADD3 R18, P1, PT, R18, 0x20, RZ ;  /* 0x0000002012127810 */ /* 0x008fe40007f3e0ff */
[----:B------:R-:W-:Y:S02]  /*82b0*/  FMNMX3 R0, R0, R33, R30, PT ;  /* 0x0000002100007276 */ /* 0x000fe4000380001e */
[----:B------:R-:W-:Y:S02]  /*82c0*/  IADD3.X R17, PT, PT, RZ, R17, RZ, P0, !PT ;  /* 0x00000011ff117210 */ /* 0x000fe400007fe4ff */
[----:B------:R-:W-:Y:S02]  /*82d0*/  IADD3.X R19, PT, PT, RZ, R19, RZ, P1, !PT ;  /* 0x00000013ff137210 */ /* 0x000fe40000ffe4ff */
[----:B----4-:R-:W-:-:S02]  /*82e0*/  IADD3 R20, P0, PT, R20, 0x20, RZ ;  /* 0x0000002014147810 */ /* 0x010fc40007f1e0ff */
[----:B0-----:R-:W-:Y:S02]  /*82f0*/  IADD3 R22, P1, PT, R22, 0x20, RZ ;  /* 0x0000002016167810 */ /* 0x001fe40007f3e0ff */
[----:B------:R-:W-:Y:S01]  /*8300*/  IADD3 R13, P2, PT, R24, 0x20, RZ ;  /* 0x00000020180d7810 */ /* 0x000fe20007f5e0ff */
[----:B------:R-:W-:Y:S01]  /*8310*/  IMAD.X R21, RZ, RZ, R21, P0 ;  /* 0x000000ffff157224 */ /* 0x000fe200000e0615 */
[----:B------:R-:W-:Y:S02]  /*8320*/  FMNMX3 R0, R0, R29, R28, PT ;  /* 0x0000001d00007276 */ /* 0x000fe4000380001c */
[----:B------:R-:W-:Y:S01]  /*8330*/  IADD3.X R23, PT, PT, RZ, R23, RZ, P1, !PT ;  /* 0x00000017ff177210 */ /* 0x000fe20000ffe4ff */
[----:B--2---:R-:W-:-:S04]  /*8340*/  FADD R26, R26, R35 ;  /* 0x000000231a1a7221 */ /* 0x004fc80000000000 */
[----:B-----5:R-:W-:-:S04]  /*8350*/  FADD R26, R26, R37 ;  /* 0x000000251a1a7221 */ /* 0x020fc80000000000 */
[----:B------:R-:W-:-:S05]  /*8360*/  FADD R26, R26, R32 ;  /* 0x000000201a1a7221 */ /* 0x000fca0000000000 */
[----:B------:R0:W-:Y:S01]  /*8370*/  STG.E desc[UR6][R24.64+0xc], R26 ;  /* 0x00000c1a18007986 */ /* 0x0001e2000c101906 */
[----:B------:R-:W-:Y:S02]  /*8380*/  FMNMX3 R0, R0, R27, R26, PT ;  /* 0x0000001b00007276 */ /* 0x000fe4000380001a */
[----:B0-----:R-:W-:Y:S01]  /*8390*/  IADD3.X R25, PT, PT, RZ, R25, RZ, P2, !PT ;  /* 0x00000019ff197210 */ /* 0x001fe200017fe4ff */
[----:B------:R-:W-:Y:S06]  /*83a0*/  BRA.U UP0, `(.L_x_87) ;  /* 0xfffffff900b87547 */ /* 0x000fec000b83ffff */
[----:B------:R-:W-:-:S07]  /*83b0*/  MOV R13, UR10 ;  /* 0x0000000a000d7c02 */ /* 0x000fce0008000f00 */
.L_x_86:
[----:B------:R-:W-:-:S09]  /*83c0*/  ULOP3.LUT UP0, UR5, UR4, 0x7, URZ, 0xc0, !UPT ;  /* 0x0000000704057892 */ /* 0x000fd2000f80c0ff */
[----:B------:R-:W-:Y:S05]  /*83d0*/  BRA.U !UP0, `(.L_x_85) ;  /* 0x0000000508707547 */ /* 0x000fea000b800000 */
[----:B------:R-:W-:Y:S02]  /*83e0*/  UISETP.GE.U32.AND UP0, UPT, UR5, 0x4, UPT ;  /* 0x000000040500788c */ /* 0x000fe4000bf06070 */
[----:B------:R-:W-:-:S07]  /*83f0*/  ULOP3.LUT UP1, UR8, UR4, 0x3, URZ, 0xc0, !UPT ;  /* 0x0000000304087892 */ /* 0x000fce000f82c0ff */
[----:B------:R-:W-:Y:S05]  /*8400*/  BRA.U !UP0, `(.L_x_88) ;  /* 0x0000000108a87547 */ /* 0x000fea000b800000 */
[----:B--2-4-:R-:W0:Y:S01]  /*8410*/  LDC.64 R20, c[0x0][0x398] ;  /* 0x0000e600ff147b82 */ /* 0x014e220000000a00 */
[----:B---3--:R-:W-:-:S04]  /*8420*/  IMAD.WIDE.U32 R16, R13, 0x4, R6 ;  /* 0x000000040d107825 */ /* 0x008fc800078e0006 */
[----:B-1----:R-:W-:Y:S01]  /*8430*/  IMAD.WIDE.U32 R18, R13, 0x4, R10 ;  /* 0x000000040d127825 */ /* 0x002fe200078e000a */
[----:B------:R-:W2:Y:S04]  /*8440*/  LDG.E R24, desc[UR6][R16.64] ;  /* 0x0000000610187981 */ /* 0x000ea8000c1e1900 */
[----:B------:R-:W2:Y:S01]  /*8450*/  LDG.E R25, desc[UR6][R18.64] ;  /* 0x0000000612197981 */ /* 0x000ea2000c1e1900 */
[----:B0-----:R-:W-:-:S04]  /*8460*/  IMAD.WIDE.U32 R22, R2, 0x4, R20 ;  /* 0x0000000402167825 */ /* 0x001fc800078e0014 */
[----:B------:R-:W-:-:S04]  /*8470*/  IMAD.WIDE.U32 R20, R13, 0x4, R8 ;  /* 0x000000040d147825 */ /* 0x000fc800078e0008 */
[----:B------:R-:W-:Y:S01]  /*8480*/  IMAD.WIDE.U32 R22, R13, 0x4, R22 ;  /* 0x000000040d167825 */ /* 0x000fe200078e0016 */
[----:B------:R-:W3:Y:S04]  /*8490*/  LDG.E R27, desc[UR6][R20.64] ;  /* 0x00000006141b7981 */ /* 0x000ee8000c1e1900 */
        /* <DEDUP_REMOVED lines=33> */
.L_x_88:
[----:B------:R-:W-:Y:S05]  /*86b0*/  BRA.U !UP1, `(.L_x_85) ;  /* 0x0000000109b87547 */ /* 0x000fea000b800000 */
[----:B------:R-:W-:Y:S02]  /*86c0*/  UISETP.NE.AND UP0, UPT, UR8, 0x1, UPT ;  /* 0x000000010800788c */ /* 0x000fe4000bf05270 */
[----:B------:R-:W-:-:S04]  /*86d0*/  ULOP3.LUT UR4, UR4, 0x1, URZ, 0xc0, !UPT ;  /* 0x0000000104047892 */ /* 0x000fc8000f8ec0ff */
[----:B------:R-:W-:-:S03]  /*86e0*/  UISETP.NE.U32.AND UP1, UPT, UR4, 0x1, UPT ;  /* 0x000000010400788c */ /* 0x000fc6000bf25070 */
[----:B------:R-:W-:Y:S08]  /*86f0*/  BRA.U !UP0, `(.L_x_89) ;  /* 0x0000000108647547 */ /* 0x000ff0000b800000 */
[----:B--2-4-:R-:W2:Y:S01]  /*8700*/  LDC.64 R20, c[0x0][0x398] ;  /* 0x0000e600ff147b82 */ /* 0x014ea20000000a00 */
[----:B---3--:R-:W-:-:S04]  /*8710*/  IMAD.WIDE.U32 R16, R13, 0x4, R6 ;  /* 0x000000040d107825 */ /* 0x008fc800078e0006 */
[----:B-1----:R-:W-:Y:S01]  /*8720*/  IMAD.WIDE.U32 R18, R13, 0x4, R10 ;  /* 0x000000040d127825 */ /* 0x002fe200078e000a */
[----:B0-----:R-:W3:Y:S04]  /*8730*/  LDG.E R24, desc[UR6][R16.64] ;  /* 0x0000000610187981 */ /* 0x001ee8000c1e1900 */
[----:B------:R-:W3:Y:S01]  /*8740*/  LDG.E R25, desc[UR6][R18.64] ;  /* 0x0000000612197981 */ /* 0x000ee2000c1e1900 */
[----:B--2---:R-:W-:-:S04]  /*8750*/  IMAD.WIDE.U32 R22, R2, 0x4, R20 ;  /* 0x0000000402167825 */ /* 0x004fc800078e0014 */
[----:B------:R-:W-:-:S04]  /*8760*/  IMAD.WIDE.U32 R20, R13, 0x4, R8 ;  /* 0x000000040d147825 */ /* 0x000fc800078e0008 */
[----:B------:R-:W-:Y:S01]  /*8770*/  IMAD.WIDE.U32 R22, R13, 0x4, R22 ;  /* 0x000000040d167825 */ /* 0x000fe200078e0016 */
[----:B------:R-:W2:Y:S04]  /*8780*/  LDG.E R27, desc[UR6][R20.64] ;  /* 0x00000006141b7981 */ /* 0x000ea8000c1e1900 */
[----:B------:R-:W4:Y:S01]  /*8790*/  LDG.E R26, desc[UR6][R22.64] ;  /* 0x00000006161a7981 */ /* 0x000f22000c1e1900 */
[----:B---3--:R-:W-:-:S04]  /*87a0*/  FADD R24, R24, R25 ;  /* 0x0000001918187221 */ /* 0x008fc80000000000 */
[----:B--2---:R-:W-:Y:S01]  /*87b0*/  FADD R27, R24, R27 ;  /* 0x0000001b181b7221 */ /* 0x004fe20000000000 */
[----:B------:R-:W-:-:S04]  /*87c0*/  IMAD.WIDE.U32 R24, R13, 0x4, R14 ;  /* 0x000000040d187825 */ /* 0x000fc800078e000e */
        /* <DEDUP_REMOVED lines=12> */
.L_x_89:
[----:B------:R-:W-:Y:S05]  /*8890*/  BRA.U UP1, `(.L_x_85) ;  /* 0x0000000101407547 */ /* 0x000fea000b800000 */
[----:B--2-4-:R-:W2:Y:S01]  /*88a0*/  LDC.64 R20, c[0x0][0x398] ;  /* 0x0000e600ff147b82 */ /* 0x014ea20000000a00 */
[----:B---3--:R-:W-:-:S04]  /*88b0*/  IMAD.WIDE.U32 R16, R13, 0x4, R6 ;  /* 0x000000040d107825 */ /* 0x008fc800078e0006 */
[C---:B-1----:R-:W-:Y:S02]  /*88c0*/  IMAD.WIDE.U32 R18, R13.reuse, 0x4, R10 ;  /* 0x000000040d127825 */ /* 0x042fe400078e000a */
[----:B------:R-:W3:Y:S02]  /*88d0*/  LDG.E R16, desc[UR6][R16.64] ;  /* 0x0000000610107981 */ /* 0x000ee4000c1e1900 */
[----:B------:R-:W-:Y:S02]  /*88e0*/  IMAD.WIDE.U32 R8, R13, 0x4, R8 ;  /* 0x000000040d087825 */ /* 0x000fe400078e0008 */
[----:B------:R-:W3:Y:S04]  /*88f0*/  LDG.E R19, desc[UR6][R18.64] ;  /* 0x0000000612137981 */ /* 0x000ee8000c1e1900 */
[----:B------:R-:W0:Y:S01]  /*8900*/  LDG.E R9, desc[UR6][R8.64] ;  /* 0x0000000608097981 */ /* 0x000e22000c1e1900 */
[----:B--2---:R-:W-:-:S04]  /*8910*/  IMAD.WIDE.U32 R20, R2, 0x4, R20 ;  /* 0x0000000402147825 */ /* 0x004fc800078e0014 */
[----:B------:R-:W-:-:S06]  /*8920*/  IMAD.WIDE.U32 R20, R13, 0x4, R20 ;  /* 0x000000040d147825 */ /* 0x000fcc00078e0014 */
[----:B------:R-:W2:Y:S01]  /*8930*/  LDG.E R21, desc[UR6][R20.64] ;  /* 0x0000000614157981 */ /* 0x000ea2000c1e1900 */
[----:B---3--:R-:W-:-:S04]  /*8940*/  FADD R22, R16, R19 ;  /* 0x0000001310167221 */ /* 0x008fc80000000000 */
[----:B0-----:R-:W-:Y:S01]  /*8950*/  FADD R24, R22, R9 ;  /* 0x0000000916187221 */ /* 0x001fe20000000000 */
[----:B------:R-:W-:-:S04]  /*8960*/  IMAD.WIDE.U32 R22, R13, 0x4, R14 ;  /* 0x000000040d167825 */ /* 0x000fc800078e000e */
[----:B--2---:R-:W-:-:S05]  /*8970*/  FADD R13, R24, R21 ;  /* 0x00000015180d7221 */ /* 0x004fca0000000000 */
[----:B------:R0:W-:Y:S01]  /*8980*/  STG.E desc[UR6][R22.64], R13 ;  /* 0x0000000d16007986 */ /* 0x0001e2000c101906 */
[----:B------:R-:W-:-:S07]  /*8990*/  FMNMX R0, R0, R13, PT ;  /* 0x0000000d00007209 */ /* 0x000fce0003800000 */
.L_x_85:
[----:B0-----:R-:W0:Y:S02]  /*89a0*/  LDC R13, c[0x0][0x380] ;  /* 0x0000e000ff0d7b82 */ /* 0x001e240000000800 */
[----:B0-----:R-:W-:-:S13]  /*89b0*/  ISETP.GE.U32.AND P0, PT, R13, 0x2, PT ;  /* 0x000000020d00780c */ /* 0x001fda0003f06070 */
[----:B------:R-:W-:Y:S05]  /*89c0*/  @!P0 BRA `(.L_x_90) ;  /* 0x0000000800dc8947 */ /* 0x000fea0003800000 */
[----:B------:R-:W-:Y:S01]  /*89d0*/  ISETP.GE.U32.AND P0, PT, R12, 0xf, PT ;  /* 0x0000000f0c00780c */ /* 0x000fe20003f06070 */
[----:B--23--:R-:W-:Y:S01]  /*89e0*/  HFMA2 R17, -RZ, RZ, 0, 5.9604644775390625e-08 ;  /* 0x00000001ff117431 */ /* 0x00cfe200000001ff */
[----:B------:R-:W-:-:S04]  /*89f0*/  IADD3 R16, PT, PT, R13, -0x1, RZ ;  /* 0xffffffff0d107810 */ /* 0x000fc80007ffe0ff */
[----:B------:R-:W-:-:S07]  /*8a00*/  LOP3.LUT R26, R16, 0xf, RZ, 0xc0, !PT ;  /* 0x0000000f101a7812 */ /* 0x000fce00078ec0ff */
[----:B------:R-:W-:Y:S05]  /*8a10*/  @!P0 BRA `(.L_x_91) ;  /* 0x00000004003c8947 */ /* 0x000fea0003800000 */
[----:B----4-:R0:W5:Y:S01]  /*8a20*/  LDG.E R21, desc[UR6][R14.64] ;  /* 0x000000060e157981 */ /* 0x010162000c1e1900 */
[----:B-1----:R-:W-:Y:S01]  /*8a30*/  IADD3 R23, P0, PT, R14, 0x20, RZ ;  /* 0x000000200e177810 */ /* 0x002fe20007f1e0ff */
[----:B------:R-:W-:Y:S01]  /*8a40*/  IMAD.MOV.U32 R17, RZ, RZ, RZ ;  /* 0x000000ffff117224 */ /* 0x000fe200078e00ff */
[----:B------:R-:W-:Y:S02]  /*8a50*/  LOP3.LUT R18, R16, 0xfffffff0, RZ, 0xc0, !PT ;  /* 0xfffffff010127812 */ /* 0x000fe400078ec0ff */
[----:B------:R-:W-:Y:S02]  /*8a60*/  IADD3.X R22, PT, PT, RZ, R15, RZ, P0, !PT ;  /* 0x0000000fff167210 */ /* 0x000fe400007fe4ff */
[----:B------:R-:W-:-:S07]  /*8a70*/  IADD3 R18, PT, PT, -R18, RZ, RZ ;  /* 0x000000ff12127210 */ /* 0x000fce0007ffe1ff */
.L_x_92:
[----:B-1----:R-:W-:Y:S01]  /*8a80*/  MOV R8, R23 ;  /* 0x0000001700087202 */ /* 0x002fe20000000f00 */
[----:B------:R-:W-:-:S05]  /*8a90*/  IMAD.MOV.U32 R9, RZ, RZ, R22 ;  /* 0x000000ffff097224 */ /* 0x000fca00078e0016 */
        /* <DEDUP_REMOVED lines=14> */
[----:B------:R-:W-:-:S05]  /*8b80*/  FADD R21, R27, 1 ;  /* 0x3f8000001b157421 */ /* 0x000fca0000000000 */
        /* <DEDUP_REMOVED lines=17> */
[----:B------:R-:W-:Y:S04]  /*8ca0*/  STG.E desc[UR6][R8.64+-0x1c], R27 ;  /* 0xffffe41b08007986 */ /* 0x000fe8000c101906 */
[----:B------:R-:W-:-:S02]  /*8cb0*/  FMNMX R22, R28, R22, PT ;  /* 0x000000161c167209 */ /* 0x000fc40003800000 */
[----:B------:R-:W3:Y:S03]  /*8cc0*/  LDG.E R28, desc[UR6][R8.64+0x18] ;  /* 0x00001806081c7981 */ /* 0x000ee6000c1e1900 */
[----:B------:R-:W-:-:S05]  /*8cd0*/  FADD R30, R22, 1 ;  /* 0x3f800000161e7421 */ /* 0x000fca0000000000 */
[----:B------:R-:W-:Y:S02]  /*8ce0*/  FMNMX R19, R30, R19, PT ;  /* 0x000000131e137209 */ /* 0x000fe40003800000 */
[----:B------:R-:W4:Y:S03]  /*8cf0*/  LDG.E R30, desc[UR6][R8.64+0x1c] ;  /* 0x00001c06081e7981 */ /* 0x000f26000c1e1900 */
[----:B------:R-:W-:-:S05]  /*8d00*/  FADD R32, R19, 1 ;  /* 0x3f80000013207421 */ /* 0x000fca0000000000 */
[----:B------:R-:W-:Y:S02]  /*8d10*/  FMNMX R20, R32, R20, PT ;  /* 0x0000001420147209 */ /* 0x000fe40003800000 */
[----:B------:R-:W4:Y:S01]  /*8d20*/  LDG.E R32, desc[UR6][R8.64+0x20] ;  /* 0x0000200608207981 */ /* 0x000f22000c1e1900 */
[----:B------:R-:W-:Y:S02]  /*8d30*/  IADD3 R18, PT, PT, R18, 0x10, RZ ;  /* 0x0000001012127810 */ /* 0x000fe40007ffe0ff */
[----:B------:R-:W-:Y:S01]  /*8d40*/  FADD R34, R20, 1 ;  /* 0x3f80000014227421 */ /* 0x000fe20000000000 */
[----:B------:R-:W-:Y:S01]  /*8d50*/  STG.E desc[UR6][R8.64+-0x18], R21 ;  /* 0xffffe81508007986 */ /* 0x000fe2000c101906 */
        /* <DEDUP_REMOVED lines=10> */
[----:B------:R1:W-:Y:S04]  /*8e00*/  STG.E desc[UR6][R8.64+-0x14], R23 ;  /* 0xffffec1708007986 */ /* 0x0003e8000c101906 */
[----:B------:R0:W-:Y:S01]  /*8e10*/  STG.E desc[UR6][R8.64+0x8], R22 ;  /* 0x0000081608007986 */ /* 0x0001e2000c101906 */
[----:B-1----:R-:W-:-:S04]  /*8e20*/  IADD3 R23, P1, PT, R8, 0x40, RZ ;  /* 0x0000004008177810 */ /* 0x002fc80007f3e0ff */
[----:B0-----:R-:W-:Y:S02]  /*8e30*/  IADD3.X R22, PT, PT, RZ, R9, RZ, P1, !PT ;  /* 0x00000009ff167210 */ /* 0x001fe40000ffe4ff */
        /* <DEDUP_REMOVED lines=9> */
[----:B------:R-:W-:-:S05]  /*8ed0*/  FMNMX R21, R30, R32, PT ;  /* 0x000000201e157209 */ /* 0x000fca0003800000 */
[----:B------:R1:W-:Y:S01]  /*8ee0*/  STG.E desc[UR6][R8.64+0x20], R21 ;  /* 0x0000201508007986 */ /* 0x0003e2000c101906 */
[----:B------:R-:W-:Y:S05]  /*8ef0*/  @P0 BRA `(.L_x_92) ;  /* 0xfffffff800e00947 */ /* 0x000fea000383ffff */
[----:B------:R-:W-:-:S07]  /*8f00*/  VIADD R17, R17, 0x1 ;  /* 0x0000000111117836 */ /* 0x000fce0000000000 */
.L_x_91:
[----:B------:R-:W-:-:S13]  /*8f10*/  ISETP.NE.AND P0, PT, R26, RZ, PT ;  /* 0x000000ff1a00720c */ /* 0x000fda0003f05270 */
[----:B------:R-:W-:Y:S05]  /*8f20*/  @!P0 BRA `(.L_x_90) ;  /* 0x0000000400848947 */ /* 0x000fea0003800000 */
[----:B------:R-:W-:Y:S02]  /*8f30*/  ISETP.GE.U32.AND P0, PT, R26, 0x8, PT ;  /* 0x000000081a00780c */ /* 0x000fe40003f06070 */
[----:B-1----:R-:W-:-:S04]  /*8f40*/  LOP3.LUT R24, R16, 0x7, RZ, 0xc0, !PT ;  /* 0x0000000710187812 */ /* 0x002fc800078ec0ff */
[----:B------:R-:W-:-:S07]  /*8f50*/  ISETP.NE.AND P1, PT, R24, RZ, PT ;  /* 0x000000ff1800720c */ /* 0x000fce0003f25270 */
[----:B------:R-:W-:Y:S06]  /*8f60*/  @!P0 BRA `(.L_x_93) ;  /* 0x0000000000c48947 */ /* 0x000fec0003800000 */
[C---:B----4-:R-:W-:Y:S01]  /*8f70*/  IADD3 R21, PT, PT, R17.reuse, -0x1, RZ ;  /* 0xffffffff11157810 */ /* 0x050fe20007ffe0ff */
[----:B------:R-:W-:-:S04]  /*8f80*/  IMAD.WIDE.U32 R8, R17, 0x4, R14 ;  /* 0x0000000411087825 */ /* 0x000fc800078e000e */
[----:B------:R-:W-:Y:S01]  /*8f90*/  IMAD.WIDE.U32 R20, R21, 0x4, R14 ;  /* 0x0000000415147825 */ /* 0x000fe200078e000e */
[----:B------:R-:W2:Y:S05]  /*8fa0*/  LDG.E R19, desc[UR6][R8.64] ;  /* 0x0000000608137981 */ /* 0x000eaa000c1e1900 */
[----:B------:R-:W3:Y:S01]  /*8fb0*/  LDG.E R20, desc[UR6][R20.64] ;  /* 0x0000000614147981 */ /* 0x000ee2000c1e1900 */
[----:B------:R-:W-:Y:S01]  /*8fc0*/  IADD3 R25, PT, PT, R17, 0x1, RZ ;  /* 0x0000000111197810 */ /* 0x000fe20007ffe0ff */
        /* <DEDUP_REMOVED lines=12> */
[----:B------:R-:W-:-:S04]  /*9090*/  VIADD R29, R17, 0x3 ;  /* 0x00000003111d7836 */ /* 0x000fc80000000000 */
        /* <DEDUP_REMOVED lines=30> */
.L_x_93:
[----:B------:R-:W-:Y:S05]  /*9280*/  @!P1 BRA `(.L_x_90) ;  /* 0x0000000000ac9947 */ /* 0x000fea0003800000 */
[----:B------:R-:W-:Y:S02]  /*9290*/  ISETP.GE.U32.AND P0, PT, R24, 0x4, PT ;  /* 0x000000041800780c */ /* 0x000fe40003f06070 */
[----:B------:R-:W-:-:S04]  /*92a0*/  LOP3.LUT R16, R16, 0x3, RZ, 0xc0, !PT ;  /* 0x0000000310107812 */ /* 0x000fc800078ec0ff */
[----:B------:R-:W-:-:S07]  /*92b0*/  ISETP.NE.AND P1, PT, R16, RZ, PT ;  /* 0x000000ff1000720c */ /* 0x000fce0003f25270 */
[----:B------:R-:W-:Y:S06]  /*92c0*/  @!P0 BRA `(.L_x_94) ;  /* 0x0000000000648947 */ /* 0x000fec0003800000 */
[C---:B-1--4-:R-:W-:Y:S01]  /*92d0*/  IADD3 R21, PT, PT, R17.reuse, -0x1, RZ ;  /* 0xffffffff11157810 */ /* 0x052fe20007ffe0ff */
        /* <DEDUP_REMOVED lines=21> */
[----:B------:R-:W-:-:S04]  /*9430*/  VIADD R17, R17, 0x4 ;  /* 0x0000000411117836 */ /* 0x000fc80000000000 */
[----:B---3--:R-:W-:-:S05]  /*9440*/  FMNMX R23, R22, R23, PT ;  /* 0x0000001716177209 */ /* 0x008fca0003800000 */
[----:B------:R2:W-:Y:S02]  /*9450*/  STG.E desc[UR6][R8.64+0xc], R23 ;  /* 0x00000c1708007986 */ /* 0x0005e4000c101906 */
.L_x_94:
[----:B------:R-:W-:Y:S05]  /*9460*/  @!P1 BRA `(.L_x_90) ;  /* 0x0000000000349947 */ /* 0x000fea0003800000 */
[----:B------:R-:W-:-:S05]  /*9470*/  IADD3 R17, PT, PT, R17, -0x1, RZ ;  /* 0xffffffff11117810 */ /* 0x000fca0007ffe0ff */
[----:B-12---:R-:W-:-:S05]  /*9480*/  IMAD.WIDE.U32 R8, R17, 0x4, R14 ;  /* 0x0000000411087825 */ /* 0x006fca00078e000e */
[----:B----4-:R0:W5:Y:S01]  /*9490*/  LDG.E R19, desc[UR6][R8.64] ;  /* 0x0000000608137981 */ /* 0x010162000c1e1900 */
[----:B------:R-:W-:-:S07]  /*94a0*/  IADD3 R16, PT, PT, -R16, RZ, RZ ;  /* 0x000000ff10107210 */ /* 0x000fce0007ffe1ff */
.L_x_95:
[----:B------:R-:W-:-:S05]  /*94b0*/  IADD3 R17, PT, PT, R17, 0x1, RZ ;  /* 0x0000000111117810 */ /* 0x000fca0007ffe0ff */
[----:B0-----:R-:W-:-:S05]  /*94c0*/  IMAD.WIDE.U32 R8, R17, 0x4, R14 ;  /* 0x0000000411087825 */ /* 0x001fca00078e000e */
[----:B------:R-:W2:Y:S01]  /*94d0*/  LDG.E R18, desc[UR6][R8.64] ;  /* 0x0000000608127981 */ /* 0x000ea2000c1e1900 */
[----:B-----5:R-:W-:Y:S01]  /*94e0*/  FADD R19, R19, 1 ;  /* 0x3f80000013137421 */ /* 0x020fe20000000000 */
[----:B------:R-:W-:-:S05]  /*94f0*/  VIADD R16, R16, 0x1 ;  /* 0x0000000110107836 */ /* 0x000fca0000000000 */
[----:B------:R-:W-:Y:S02]  /*9500*/  ISETP.NE.AND P0, PT, R16, RZ, PT ;  /* 0x000000ff1000720c */ /* 0x000fe40003f05270 */
[----:B--2---:R-:W-:-:S05]  /*9510*/  FMNMX R19, R19, R18, PT ;  /* 0x0000001213137209 */ /* 0x004fca0003800000 */
[----:B------:R0:W-:Y:S06]  /*9520*/  STG.E desc[UR6][R8.64], R19 ;  /* 0x0000001308007986 */ /* 0x0001ec000c101906 */
[----:B------:R-:W-:Y:S05]  /*9530*/  @P0 BRA `(.L_x_95) ;  /* 0xfffffffc00dc0947 */ /* 0x000fea000383ffff */
.L_x_90:
[----:B------:R-:W-:-:S13]  /*9540*/  ISETP.GE.AND P0, PT, R12, RZ, PT ;  /* 0x000000ff0c00720c */ /* 0x000fda0003f06270 */
[----:B------:R-:W-:Y:S05]  /*9550*/  @!P0 BRA `(.L_x_96) ;  /* 0x0000000c003c8947 */ /* 0x000fea0003800000 */
[----:B------:R-:W-:Y:S02]  /*9560*/  ISETP.GE.U32.AND P0, PT, R12, 0xf, PT ;  /* 0x0000000f0c00780c */ /* 0x000fe40003f06070 */
[----:B012---:R-:W-:Y:S02]  /*9570*/  IADD3 R9, PT, PT, R13, -0x1, RZ ;  /* 0xffffffff0d097810 */ /* 0x007fe40007ffe0ff */
[----:B---3--:R-:W-:Y:S02]  /*9580*/  MOV R17, R12 ;  /* 0x0000000c00117202 */ /* 0x008fe40000000f00 */
[----:B------:R-:W-:-:S07]  /*9590*/  LOP3.LUT R16, R9, 0xf, RZ, 0xc0, !PT ;  /* 0x0000000f09107812 */ /* 0x000fce00078ec0ff */
[----:B------:R-:W-:Y:S05]  /*95a0*/  @!P0 BRA `(.L_x_97) ;  /* 0x0000000400a48947 */ /* 0x000fea0003800000 */
[----:B----4-:R-:W-:-:S05]  /*95b0*/  IMAD.WIDE.U32 R18, R9, 0x4, R14 ;  /* 0x0000000409127825 */ /* 0x010fca00078e000e */
[----:B------:R0:W5:Y:S01]  /*95c0*/  LDG.E R25, desc[UR6][R18.64] ;  /* 0x0000000612197981 */ /* 0x000162000c1e1900 */
[----:B------:R-:W-:Y:S02]  /*95d0*/  LOP3.LUT R8, R9, 0xfffffff0, RZ, 0xc0, !PT ;  /* 0xfffffff009087812 */ /* 0x000fe400078ec0ff */
[----:B------:R-:W-:-:S03]  /*95e0*/  IADD3 R17, PT, PT, R13, -0x8, RZ ;  /* 0xfffffff80d117810 */ /* 0x000fc60007ffe0ff */
[----:B------:R-:W-:-:S07]  /*95f0*/  IMAD.MOV R8, RZ, RZ, -R8 ;  /* 0x000000ffff087224 */ /* 0x000fce00078e0a08 */
.L_x_98:
[----:B0-2---:R-:W-:-:S05]  /*9600*/  IADD3 R19, PT, PT, R17, 0x6, RZ ;  /* 0x0000000611137810 */ /* 0x005fca0007ffe0ff */
[----:B------:R-:W-:-:S05]  /*9610*/  IMAD.WIDE.U32 R18, R19, 0x4, R14 ;  /* 0x0000000413127825 */ /* 0x000fca00078e000e */
[----:B------:R-:W2:Y:S01]  /*9620*/  LDG.E R20, desc[UR6][R18.64] ;  /* 0x0000000612147981 */ /* 0x000ea2000c1e1900 */
[----:B-----5:R-:W-:Y:S01]  /*9630*/  FADD R25, R25, 1 ;  /* 0x3f80000019197421 */ /* 0x020fe20000000000 */
[----:B------:R-:W-:-:S04]  /*9640*/  IADD3 R21, PT, PT, R17, 0x5, RZ ;  /* 0x0000000511157810 */ /* 0x000fc80007ffe0ff */
        /* <DEDUP_REMOVED lines=52> */
[----:B------:R-:W-:-:S05]  /*9990*/  IADD3 R31, PT, PT, R17, -0x4, RZ ;  /* 0xfffffffc111f7810 */ /* 0x000fca0007ffe0ff */
        /* <DEDUP_REMOVED lines=35> */
[----:B------:R-:W-:Y:S01]  /*9bd0*/  VIADD R8, R8, 0x10 ;  /* 0x0000001008087836 */ /* 0x000fe20000000000 */
[----:B------:R-:W-:-:S04]  /*9be0*/  IADD3 R17, PT, PT, R17, -0x10, RZ ;  /* 0xfffffff011117810 */ /* 0x000fc80007ffe0ff */
[----:B------:R-:W-:Y:S02]  /*9bf0*/  ISETP.NE.AND P0, PT, R8, RZ, PT ;  /* 0x000000ff0800720c */ /* 0x000fe40003f05270 */
[----:B---3--:R-:W-:-:S05]  /*9c00*/  FMNMX R25, R25, R24, PT ;  /* 0x0000001819197209 */ /* 0x008fca0003800000 */
[----:B------:R2:W-:Y:S06]  /*9c10*/  STG.E desc[UR6][R22.64], R25 ;  /* 0x0000001916007986 */ /* 0x0005ec000c101906 */
[----:B------:R-:W-:Y:S05]  /*9c20*/  @P0 BRA `(.L_x_98) ;  /* 0xfffffff800740947 */ /* 0x000fea000383ffff */
[----:B------:R-:W-:-:S07]  /*9c30*/  IADD3 R17, PT, PT, R17, 0x6, RZ ;  /* 0x0000000611117810 */ /* 0x000fce0007ffe0ff */
.L_x_97:
[----:B------:R-:W-:-:S13]  /*9c40*/  ISETP.NE.AND P0, PT, R16, RZ, PT ;  /* 0x000000ff1000720c */ /* 0x000fda0003f05270 */
[----:B------:R-:W-:Y:S05]  /*9c50*/  @!P0 BRA `(.L_x_96) ;  /* 0x00000004007c8947 */ /* 0x000fea0003800000 */
[----:B------:R-:W-:Y:S02]  /*9c60*/  ISETP.GE.U32.AND P0, PT, R16, 0x8, PT ;  /* 0x000000081000780c */ /* 0x000fe40003f06070 */
[----:B------:R-:W-:-:S04]  /*9c70*/  LOP3.LUT R24, R9, 0x7, RZ, 0xc0, !PT ;  /* 0x0000000709187812 */ /* 0x000fc800078ec0ff */
[----:B------:R-:W-:-:S07]  /*9c80*/  ISETP.NE.AND P1, PT, R24, RZ, PT ;  /* 0x000000ff1800720c */ /* 0x000fce0003f25270 */
[----:B------:R-:W-:Y:S06]  /*9c90*/  @!P0 BRA `(.L_x_99) ;  /* 0x0000000000c48947 */ /* 0x000fec0003800000 */
[----:B--2-4-:R-:W-:-:S05]  /*9ca0*/  IMAD.WIDE.U32 R18, R17, 0x4, R14 ;  /* 0x0000000411127825 */ /* 0x014fca00078e000e */
        /* <DEDUP_REMOVED lines=9> */
[----:B------:R-:W-:-:S04]  /*9d40*/  VIADD R29, R17, 0xfffffffe ;  /* 0xfffffffe111d7836 */ /* 0x000fc80000000000 */
        /* <DEDUP_REMOVED lines=35> */
[----:B------:R-:W-:-:S04]  /*9f80*/  IADD3 R17, PT, PT, R17, -0x8, RZ ;  /* 0xfffffff811117810 */ /* 0x000fc80007ffe0ff */
[----:B--2---:R-:W-:-:S05]  /*9f90*/  FMNMX R27, R8, R27, PT ;  /* 0x0000001b081b7209 */ /* 0x004fca0003800000 */
[----:B------:R1:W-:Y:S02]  /*9fa0*/  STG.E desc[UR6][R20.64], R27 ;  /* 0x0000001b14007986 */ /* 0x0003e4000c101906 */
.L_x_99:
[----:B------:R-:W-:Y:S05]  /*9fb0*/  @!P1 BRA `(.L_x_96) ;  /* 0x0000000000a49947 */ /* 0x000fea0003800000 */
[----:B------:R-:W-:Y:S02]  /*9fc0*/  ISETP.GE.U32.AND P0, PT, R24, 0x4, PT ;  /* 0x000000041800780c */ /* 0x000fe40003f06070 */
[----:B------:R-:W-:-:S04]  /*9fd0*/  LOP3.LUT R9, R9, 0x3, RZ, 0xc0, !PT ;  /* 0x0000000309097812 */ /* 0x000fc800078ec0ff */
[----:B------:R-:W-:-:S07]  /*9fe0*/  ISETP.NE.AND P1, PT, R9, RZ, PT ;  /* 0x000000ff0900720c */ /* 0x000fce0003f25270 */
[----:B------:R-:W-:Y:S06]  /*9ff0*/  @!P0 BRA `(.L_x_100) ;  /* 0x0000000000648947 */ /* 0x000fec0003800000 */
[----:B-12---:R-:W-:-:S05]  /*a000*/  IMAD.WIDE.U32 R22, R17, 0x4, R14 ;  /* 0x0000000411167825 */ /* 0x006fca00078e000e */
[----:B------:R-:W2:Y:S04]  /*a010*/  LDG.E R8, desc[UR6][R22.64+0x4] ;  /* 0x0000040616087981 */ /* 0x000ea8000c1e1900 */
[----:B----4-:R-:W3:Y:S01]  /*a020*/  LDG.E R19, desc[UR6][R22.64] ;  /* 0x0000000616137981 */ /* 0x010ee2000c1e1900 */
        /* <DEDUP_REMOVED lines=22> */
.L_x_100:
[----:B------:R-:W-:Y:S05]  /*a190*/  @!P1 BRA `(.L_x_96) ;  /* 0x00000000002c9947 */ /* 0x000fea0003800000 */
[----:B------:R-:W-:-:S07]  /*a1a0*/  IADD3 R16, PT, PT, -R9, RZ, RZ ;  /* 0x000000ff09107210 */ /* 0x000fce0007ffe1ff */
.L_x_101:
[----:B0-----:R-:W-:-:S05]  /*a1b0*/  IMAD.WIDE.U32 R8, R17, 0x4, R14 ;  /* 0x0000000411087825 */ /* 0x001fca00078e000e */
[----:B-1234-:R-:W2:Y:S04]  /*a1c0*/  LDG.E R18, desc[UR6][R8.64+0x4] ;  /* 0x0000040608127981 */ /* 0x01eea8000c1e1900 */
[----:B------:R-:W3:Y:S01]  /*a1d0*/  LDG.E R19, desc[UR6][R8.64] ;  /* 0x0000000608137981 */ /* 0x000ee2000c1e1900 */
[----:B------:R-:W-:Y:S01]  /*a1e0*/  VIADD R16, R16, 0x1 ;  /* 0x0000000110107836 */ /* 0x000fe20000000000 */
[----:B------:R-:W-:-:S04]  /*a1f0*/  IADD3 R17, PT, PT, R17, -0x1, RZ ;  /* 0xffffffff11117810 */ /* 0x000fc80007ffe0ff */
[----:B------:R-:W-:Y:S01]  /*a200*/  ISETP.NE.AND P0, PT, R16, RZ, PT ;  /* 0x000000ff1000720c */ /* 0x000fe20003f05270 */
[----:B--2---:R-:W-:-:S05]  /*a210*/  FADD R18, R18, 1 ;  /* 0x3f80000012127421 */ /* 0x004fca0000000000 */
[----:B---3--:R-:W-:-:S05]  /*a220*/  FMNMX R19, R18, R19, PT ;  /* 0x0000001312137209 */ /* 0x008fca0003800000 */
[----:B------:R0:W-:Y:S02]  /*a230*/  STG.E desc[UR6][R8.64], R19 ;  /* 0x0000001308007986 */ /* 0x0001e4000c101906 */
[----:B------:R-:W-:Y:S05]  /*a240*/  @P0 BRA `(.L_x_101) ;  /* 0xfffffffc00d80947 */ /* 0x000fea000383ffff */
.L_x_96:
[----:B------:R-:W-:Y:S01]  /*a250*/  ISETP.NE.AND P2, PT, R13, RZ, PT ;  /* 0x000000ff0d00720c */ /* 0x000fe20003f45270 */
[----:B------:R-:W-:-:S12]  /*a260*/  HFMA2 R16, -RZ, RZ, 0, 0 ;  /* 0x00000000ff107431 */ /* 0x000fd800000001ff */
[----:B------:R-:W-:Y:S05]  /*a270*/  @!P2 BRA `(.L_x_102) ;  /* 0x0000000c009ca947 */ /* 0x000fea0003800000 */
[----:B------:R-:W5:Y:S01]  /*a280*/  LDCU UR4, c[0x0][0x38c] ;  /* 0x00007180ff0477ac */ /* 0x000f620008000800 */
[C---:B012---:R-:W-:Y:S01]  /*a290*/  IADD3 R8, PT, PT, R13.reuse, -0x1, RZ ;  /* 0xffffffff0d087810 */ /* 0x047fe20007ffe0ff */
[----:B---3--:R-:W-:Y:S01]  /*a2a0*/  IMAD.MOV.U32 R17, RZ, RZ, RZ ;  /* 0x000000ffff117224 */ /* 0x008fe200078e00ff */
[----:B------:R-:W-:Y:S02]  /*a2b0*/  LOP3.LUT R22, R13, 0xf, RZ, 0xc0, !PT ;  /* 0x0000000f0d167812 */ /* 0x000fe400078ec0ff */
[----:B------:R-:W-:Y:S02]  /*a2c0*/  ISETP.GE.U32.AND P1, PT, R8, 0xf, PT ;  /* 0x0000000f0800780c */ /* 0x000fe40003f26070 */
[----:B------:R-:W-:Y:S01]  /*a2d0*/  ISETP.NE.AND P0, PT, R22, RZ, PT ;  /* 0x000000ff1600720c */ /* 0x000fe20003f05270 */
[----:B-----5:R-:W-:-:S10]  /*a2e0*/  FADD R0, R0, UR4 ;  /* 0x0000000400007e21 */ /* 0x020fd40008000000 */
[----:B------:R-:W-:Y:S05]  /*a2f0*/  @!P1 BRA `(.L_x_103) ;  /* 0x0000000000ec9947 */ /* 0x000fea0003800000 */
[----:B----4-:R-:W-:Y:S02]  /*a300*/  IADD3 R18, P3, PT, R14, 0x20, RZ ;  /* 0x000000200e127810 */ /* 0x010fe40007f7e0ff */
[----:B------:R-:W-:Y:S02]  /*a310*/  LOP3.LUT R17, R13, 0xfffffff0, RZ, 0xc0, !PT ;  /* 0xfffffff00d117812 */ /* 0x000fe400078ec0ff */
[----:B------:R-:W-:Y:S02]  /*a320*/  IADD3.X R29, PT, PT, RZ, R15, RZ, P3, !PT ;  /* 0x0000000fff1d7210 */ /* 0x000fe40001ffe4ff */
[----:B------:R-:W-:-:S07]  /*a330*/  IADD3 R16, PT, PT, -R17, RZ, RZ ;  /* 0x000000ff11107210 */ /* 0x000fce0007ffe1ff */
.L_x_104:
[----:B------:R-:W-:Y:S01]  /*a340*/  MOV R8, R18 ;  /* 0x0000001200087202 */ /* 0x000fe20000000f00 */
[----:B------:R-:W-:-:S05]  /*a350*/  IMAD.MOV.U32 R9, RZ, RZ, R29 ;  /* 0x000000ffff097224 */ /* 0x000fca00078e001d */
        /* <DEDUP_REMOVED lines=16> */
[----:B------:R-:W-:-:S04]  /*a460*/  IADD3 R16, PT, PT, R16, 0x10, RZ ;  /* 0x0000001010107810 */ /* 0x000fc80007ffe0ff */
[----:B------:R-:W-:Y:S02]  /*a470*/  ISETP.NE.AND P3, PT, R16, RZ, PT ;  /* 0x000000ff1000720c */ /* 0x000fe40003f65270 */
[C---:B--2---:R-:W-:Y:S02]  /*a480*/  FMNMX R24, R0.reuse, R24, PT ;  /* 0x0000001800187209 */ /* 0x044fe40003800000 */
[C---:B---3--:R-:W-:Y:S02]  /*a490*/  FMNMX R26, R0.reuse, R26, PT ;  /* 0x0000001a001a7209 */ /* 0x048fe40003800000 */
[C---:B----4-:R-:W-:Y:S02]  /*a4a0*/  FMNMX R28, R0.reuse, R28, PT ;  /* 0x0000001c001c7209 */ /* 0x050fe40003800000 */
[C---:B-----5:R-:W-:Y:S02]  /*a4b0*/  FMNMX R30, R0.reuse, R30, PT ;  /* 0x0000001e001e7209 */ /* 0x060fe40003800000 */
[----:B------:R-:W-:-:S02]  /*a4c0*/  FMNMX R20, R0, R20, PT ;  /* 0x0000001400147209 */ /* 0x000fc40003800000 */
[C---:B------:R-:W-:Y:S02]  /*a4d0*/  FMNMX R37, R0.reuse, R37, PT ;  /* 0x0000002500257209 */ /* 0x040fe40003800000 */
[C---:B------:R-:W-:Y:S02]  /*a4e0*/  FMNMX R35, R0.reuse, R35, PT ;  /* 0x0000002300237209 */ /* 0x040fe40003800000 */
[C---:B------:R-:W-:Y:S02]  /*a4f0*/  FMNMX R33, R0.reuse, R33, PT ;  /* 0x0000002100217209 */ /* 0x040fe40003800000 */
[C---:B------:R-:W-:Y:S02]  /*a500*/  FMNMX R31, R0.reuse, R31, PT ;  /* 0x0000001f001f7209 */ /* 0x040fe40003800000 */
[C---:B------:R-:W-:Y:S02]  /*a510*/  FMNMX R27, R0.reuse, R27, PT ;  /* 0x0000001b001b7209 */ /* 0x040fe40003800000 */
[----:B------:R-:W-:-:S02]  /*a520*/  FMNMX R19, R0, R19, PT ;  /* 0x0000001300137209 */ /* 0x000fc40003800000 */
[C---:B------:R-:W-:Y:S02]  /*a530*/  FMNMX R25, R0.reuse, R25, PT ;  /* 0x0000001900197209 */ /* 0x040fe40003800000 */
[C---:B------:R-:W-:Y:S02]  /*a540*/  FMNMX R23, R0.reuse, R23, PT ;  /* 0x0000001700177209 */ /* 0x040fe40003800000 */
[C---:B------:R-:W-:Y:S01]  /*a550*/  FMNMX R21, R0.reuse, R21, PT ;  /* 0x0000001500157209 */ /* 0x040fe20003800000 */
        /* <DEDUP_REMOVED lines=14> */
[----:B------:R-:W-:-:S02]  /*a640*/  FMNMX R18, R0, R18, PT ;  /* 0x0000001200127209 */ /* 0x000fc40003800000 */
[----:B------:R-:W-:-:S03]  /*a650*/  FMNMX R29, R0, R29, PT ;  /* 0x0000001d001d7209 */ /* 0x000fc60003800000 */
[----:B------:R0:W-:Y:S04]  /*a660*/  STG.E desc[UR6][R8.64+-0xc], R18 ;  /* 0xfffff41208007986 */ /* 0x0001e8000c101906 */
[----:B------:R1:W-:Y:S01]  /*a670*/  STG.E desc[UR6][R8.64+-0x4], R29 ;  /* 0xfffffc1d08007986 */ /* 0x0003e2000c101906 */
[----:B0-----:R-:W-:-:S04]  /*a680*/  IADD3 R18, P4, PT, R8, 0x40, RZ ;  /* 0x0000004008127810 */ /* 0x001fc80007f9e0ff */
[----:B-1----:R-:W-:Y:S01]  /*a690*/  IADD3.X R29, PT, PT, RZ, R9, RZ, P4, !PT ;  /* 0x00000009ff1d7210 */ /* 0x002fe200027fe4ff */
[----:B------:R-:W-:Y:S08]  /*a6a0*/  @P3 BRA `(.L_x_104) ;  /* 0xfffffffc00243947 */ /* 0x000ff0000383ffff */
.L_x_103:
[----:B------:R-:W-:Y:S05]  /*a6b0*/  @!P0 BRA `(.L_x_105) ;  /* 0x0000000400088947 */ /* 0x000fea0003800000 */
[----:B------:R-:W-:Y:S02]  /*a6c0*/  ISETP.GE.U32.AND P3, PT, R22, 0x8, PT ;  /* 0x000000081600780c */ /* 0x000fe40003f66070 */
[----:B----4-:R-:W-:-:S04]  /*a6d0*/  LOP3.LUT R18, R13, 0x7, RZ, 0xc0, !PT ;  /* 0x000000070d127812 */ /* 0x010fc800078ec0ff */
[----:B------:R-:W-:-:S07]  /*a6e0*/  ISETP.NE.AND P4, PT, R18, RZ, PT ;  /* 0x000000ff1200720c */ /* 0x000fce0003f85270 */
[----:B------:R-:W-:Y:S06]  /*a6f0*/  @!P3 BRA `(.L_x_106) ;  /* 0x000000000068b947 */ /* 0x000fec0003800000 */
        /* <DEDUP_REMOVED lines=26> */
.L_x_106:
[----:B------:R-:W-:Y:S05]  /*a8a0*/  @!P4 BRA `(.L_x_105) ;  /* 0x00000000008cc947 */ /* 0x000fea0003800000 */
[----:B------:R-:W-:Y:S02]  /*a8b0*/  ISETP.GE.U32.AND P3, PT, R18, 0x4, PT ;  /* 0x000000041200780c */ /* 0x000fe40003f66070 */
[----:B------:R-:W-:-:S04]  /*a8c0*/  LOP3.LUT R16, R13, 0x3, RZ, 0xc0, !PT ;  /* 0x000000030d107812 */ /* 0x000fc800078ec0ff */
[----:B------:R-:W-:-:S07]  /*a8d0*/  ISETP.NE.AND P4, PT, R16, RZ, PT ;  /* 0x000000ff1000720c */ /* 0x000fce0003f85270 */
[----:B------:R-:W-:Y:S06]  /*a8e0*/  @!P3 BRA `(.L_x_107) ;  /* 0x000000000038b947 */ /* 0x000fec0003800000 */
[----:B0-----:R-:W-:-:S05]  /*a8f0*/  IMAD.WIDE.U32 R8, R17, 0x4, R14 ;  /* 0x0000000411087825 */ /* 0x001fca00078e000e */
        /* <DEDUP_REMOVED lines=13> */
.L_x_107:
[----:B------:R-:W-:Y:S05]  /*a9d0*/  @!P4 BRA `(.L_x_105) ;  /* 0x000000000040c947 */ /* 0x000fea0003800000 */
[----:B------:R-:W2:Y:S01]  /*a9e0*/  LDCU.64 UR4, c[0x0][0x3b8] ;  /* 0x00007700ff0477ac */ /* 0x000ea20008000a00 */
[----:B01----:R-:W-:Y:S01]  /*a9f0*/  IMAD.WIDE.U32 R8, R2, 0x4, RZ ;  /* 0x0000000402087825 */ /* 0x003fe200078e00ff */
[----:B------:R-:W-:-:S03]  /*aa00*/  IADD3 R16, PT, PT, -R16, RZ, RZ ;  /* 0x000000ff10107210 */ /* 0x000fc60007ffe1ff */
[----:B------:R-:W-:-:S03]  /*aa10*/  IMAD.WIDE.U32 R8, R17, 0x4, R8 ;  /* 0x0000000411087825 */ /* 0x000fc600078e0008 */
[----:B--2---:R-:W-:-:S04]  /*aa20*/  IADD3 R18, P3, PT, R8, UR4, RZ ;  /* 0x0000000408127c10 */ /* 0x004fc8000ff7e0ff */
[----:B------:R-:W-:-:S09]  /*aa30*/  IADD3.X R19, PT, PT, R9, UR5, RZ, P3, !PT ;  /* 0x0000000509137c10 */ /* 0x000fd20009ffe4ff */
.L_x_108:
[----:B--2---:R-:W-:Y:S02]  /*aa40*/  MOV R8, R18 ;  /* 0x0000001200087202 */ /* 0x004fe40000000f00 */
[----:B------:R-:W-:-:S05]  /*aa50*/  MOV R9, R19 ;  /* 0x0000001300097202 */ /* 0x000fca0000000f00 */
[----:B------:R-:W2:Y:S01]  /*aa60*/  LDG.E R17, desc[UR6][R8.64] ;  /* 0x0000000608117981 */ /* 0x000ea2000c1e1900 */
[----:B------:R-:W-:Y:S01]  /*aa70*/  VIADD R16, R16, 0x1 ;  /* 0x0000000110107836 */ /* 0x000fe20000000000 */
[----:B------:R-:W-:-:S04]  /*aa80*/  IADD3 R18, P4, PT, R8, 0x4, RZ ;  /* 0x0000000408127810 */ /* 0x000fc80007f9e0ff */
[----:B------:R-:W-:Y:S02]  /*aa90*/  ISETP.NE.AND P3, PT, R16, RZ, PT ;  /* 0x000000ff1000720c */ /* 0x000fe40003f65270 */
[----:B------:R-:W-:Y:S02]  /*aaa0*/  IADD3.X R19, PT, PT, RZ, R9, RZ, P4, !PT ;  /* 0x00000009ff137210 */ /* 0x000fe400027fe4ff */
[----:B--2---:R-:W-:-:S05]  /*aab0*/  FMNMX R17, R0, R17, PT ;  /* 0x0000001100117209 */ /* 0x004fca0003800000 */
[----:B------:R2:W-:Y:S04]  /*aac0*/  STG.E desc[UR6][R8.64], R17 ;  /* 0x0000001108007986 */ /* 0x0005e8000c101906 */
[----:B------:R-:W-:Y:S05]  /*aad0*/  @P3 BRA `(.L_x_108) ;  /* 0xfffffffc00d83947 */ /* 0x000fea000383ffff */
.L_x_105:
[----:B--2---:R-:W-:Y:S01]  /*aae0*/  CS2R R16, SRZ ;  /* 0x0000000000107805 */ /* 0x004fe2000001ff00 */
[----:B------:R-:W-:Y:S06]  /*aaf0*/  @!P1 BRA `(.L_x_109) ;  /* 0x0000000000a89947 */ /* 0x000fec0003800000 */
[----:B------:R-:W-:Y:S01]  /*ab00*/  LOP3.LUT R17, R13, 0xfffffff0, RZ, 0xc0, !PT ;  /* 0xfffffff00d117812 */ /* 0x000fe200078ec0ff */
[----:B------:R-:W-:Y:S01]  /*ab10*/  HFMA2 R16, -RZ, RZ, 0, 0 ;  /* 0x00000000ff107431 */ /* 0x000fe200000001ff */
[----:B01----:R-:W-:-:S03]  /*ab20*/  IADD3 R8, P1, PT, R14, 0x20, RZ ;  /* 0x000000200e087810 */ /* 0x003fc60007f3e0ff */
[----:B------:R-:W-:Y:S01]  /*ab30*/  IMAD.MOV R32, RZ, RZ, -R17 ;  /* 0x000000ffff207224 */ /* 0x000fe200078e0a11 */
[----:B------:R-:W-:-:S09]  /*ab40*/  IADD3.X R9, PT, PT, RZ, R15, RZ, P1, !PT ;  /* 0x0000000fff097210 */ /* 0x000fd20000ffe4ff */
.L_x_110:
[----:B------:R-:W2:Y:S04]  /*ab50*/  LDG.E R31, desc[UR6][R8.64+-0x20] ;  /* 0xffffe006081f7981 */ /* 0x000ea8000c1e1900 */
[----:B------:R-:W3:Y:S04]  /*ab60*/  LDG.E R30, desc[UR6][R8.64+-0x1c] ;  /* 0xffffe406081e7981 */ /* 0x000ee8000c1e1900 */
        /* <DEDUP_REMOVED lines=9> */
[----:B----4-:R-:W4:Y:S04]  /*ac00*/  LDG.E R21, desc[UR6][R8.64+0xc] ;  /* 0x00000c0608157981 */ /* 0x010f28000c1e1900 */
[----:B------:R-:W4:Y:S04]  /*ac10*/  LDG.E R20, desc[UR6][R8.64+0x10] ;  /* 0x0000100608147981 */ /* 0x000f28000c1e1900 */
[----:B------:R-:W4:Y:S04]  /*ac20*/  LDG.E R0, desc[UR6][R8.64+0x14] ;  /* 0x0000140608007981 */ /* 0x000f28000c1e1900 */
[----:B------:R-:W4:Y:S04]  /*ac30*/  LDG.E R18, desc[UR6][R8.64+0x18] ;  /* 0x0000180608127981 */ /* 0x000f28000c1e1900 */
[----:B------:R0:W4:Y:S01]  /*ac40*/  LDG.E R19, desc[UR6][R8.64+0x1c] ;  /* 0x00001c0608137981 */ /* 0x000122000c1e1900 */
[----:B------:R-:W-:-:S04]  /*ac50*/  IADD3 R32, PT, PT, R32, 0x10, RZ ;  /* 0x0000001020207810 */ /* 0x000fc80007ffe0ff */
[----:B------:R-:W-:Y:S02]  /*ac60*/  ISETP.NE.AND P1, PT, R32, RZ, PT ;  /* 0x000000ff2000720c */ /* 0x000fe40003f25270 */
[----:B0-----:R-:W-:-:S04]  /*ac70*/  IADD3 R8, P3, PT, R8, 0x40, RZ ;  /* 0x0000004008087810 */ /* 0x001fc80007f7e0ff */
[----:B------:R-:W-:Y:S01]  /*ac80*/  IADD3.X R9, PT, PT, RZ, R9, RZ, P3, !PT ;  /* 0x00000009ff097210 */ /* 0x000fe20001ffe4ff */
[----:B--2---:R-:W-:-:S04]  /*ac90*/  FADD R31, R31, R16 ;  /* 0x000000101f1f7221 */ /* 0x004fc80000000000 */
[----:B---3--:R-:W-:-:S04]  /*aca0*/  FADD R30, R31, R30 ;  /* 0x0000001e1f1e7221 */ /* 0x008fc80000000000 */
[----:B-----5:R-:W-:-:S04]  /*acb0*/  FADD R30, R30, R33 ;  /* 0x000000211e1e7221 */ /* 0x020fc80000000000 */
[----:B------:R-:W-:-:S04]  /*acc0*/  FADD R30, R30, R35 ;  /* 0x000000231e1e7221 */ /* 0x000fc80000000000 */
[----:B------:R-:W-:-:S04]  /*acd0*/  FADD R29, R30, R29 ;  /* 0x0000001d1e1d7221 */ /* 0x000fc80000000000 */
[----:B------:R-:W-:-:S04]  /*ace0*/  FADD R28, R29, R28 ;  /* 0x0000001c1d1c7221 */ /* 0x000fc80000000000 */
[----:B------:R-:W-:-:S04]  /*acf0*/  FADD R27, R28, R27 ;  /* 0x0000001b1c1b7221 */ /* 0x000fc80000000000 */
[----:B------:R-:W-:-:S04]  /*ad00*/  FADD R26, R27, R26 ;  /* 0x0000001a1b1a7221 */ /* 0x000fc80000000000 */
[----:B------:R-:W-:-:S04]  /*ad10*/  FADD R25, R26, R25 ;  /* 0x000000191a197221 */ /* 0x000fc80000000000 */
[----:B------:R-:W-:-:S04]  /*ad20*/  FADD R24, R25, R24 ;  /* 0x0000001819187221 */ /* 0x000fc80000000000 */
[----:B------:R-:W-:-:S04]  /*ad30*/  FADD R24, R24, R23 ;  /* 0x0000001718187221 */ /* 0x000fc80000000000 */
[----:B----4-:R-:W-:-:S04]  /*ad40*/  FADD R21, R24, R21 ;  /* 0x0000001518157221 */ /* 0x010fc80000000000 */
[----:B------:R-:W-:-:S04]  /*ad50*/  FADD R21, R21, R20 ;  /* 0x0000001415157221 */ /* 0x000fc80000000000 */
[----:B------:R-:W-:-:S04]  /*ad60*/  FADD R21, R21, R0 ;  /* 0x0000000015157221 */ /* 0x000fc80000000000 */
[----:B------:R-:W-:-:S04]  /*ad70*/  FADD R18, R21, R18 ;  /* 0x0000001215127221 */ /* 0x000fc80000000000 */
[----:B------:R-:W-:Y:S01]  /*ad80*/  FADD R16, R18, R19 ;  /* 0x0000001312107221 */ /* 0x000fe20000000000 */
[----:B------:R-:W-:Y:S06]  /*ad90*/  @P1 BRA `(.L_x_110) ;  /* 0xfffffffc006c1947 */ /* 0x000fec000383ffff */
.L_x_109:
[----:B------:R-:W-:Y:S05]  /*ada0*/  @!P0 BRA `(.L_x_102) ;  /* 0x0000000000d08947 */ /* 0x000fea0003800000 */
[----:B------:R-:W-:Y:S02]  /*adb0*/  ISETP.GE.U32.AND P0, PT, R22, 0x8, PT ;  /* 0x000000081600780c */ /* 0x000fe40003f06070 */
[----:B----4-:R-:W-:-:S04]  /*adc0*/  LOP3.LUT R18, R13, 0x7, RZ, 0xc0, !PT ;  /* 0x000000070d127812 */ /* 0x010fc800078ec0ff */
[----:B------:R-:W-:-:S07]  /*add0*/  ISETP.NE.AND P1, PT, R18, RZ, PT ;  /* 0x000000ff1200720c */ /* 0x000fce0003f25270 */
[----:B------:R-:W-:Y:S06]  /*ade0*/  @!P0 BRA `(.L_x_111) ;  /* 0x0000000000488947 */ /* 0x000fec0003800000 */
[----:B01----:R-:W-:-:S05]  /*adf0*/  IMAD.WIDE.U32 R8, R17, 0x4, R14 ;  /* 0x0000000411087825 */ /* 0x003fca00078e000e */
        /* <DEDUP_REMOVED lines=17> */
.L_x_111:
[----:B------:R-:W-:Y:S05]  /*af10*/  @!P1 BRA `(.L_x_102) ;  /* 0x0000000000749947 */ /* 0x000fea0003800000 */
[----:B------:R-:W-:Y:S02]  /*af20*/  ISETP.GE.U32.AND P0, PT, R18, 0x4, PT ;  /* 0x000000041200780c */ /* 0x000fe40003f06070 */
[----:B------:R-:W-:-:S04]  /*af30*/  LOP3.LUT R0, R13, 0x3, RZ, 0xc0, !PT ;  /* 0x000000030d007812 */ /* 0x000fc800078ec0ff */
[----:B------:R-:W-:-:S07]  /*af40*/  ISETP.NE.AND P1, PT, R0, RZ, PT ;  /* 0x000000ff0000720c */ /* 0x000fce0003f25270 */
[----:B------:R-:W-:Y:S06]  /*af50*/  @!P0 BRA `(.L_x_112) ;  /* 0x0000000000288947 */ /* 0x000fec0003800000 */
[----:B01----:R-:W-:-:S05]  /*af60*/  IMAD.WIDE.U32 R8, R17, 0x4, R14 ;  /* 0x0000000411087825 */ /* 0x003fca00078e000e */
[----:B------:R-:W2:Y:S04]  /*af70*/  LDG.E R13, desc[UR6][R8.64] ;  /* 0x00000006080d7981 */ /* 0x000ea8000c1e1900 */
        /* <DEDUP_REMOVED lines=8> */
.L_x_112:
[----:B------:R-:W-:Y:S05]  /*b000*/  @!P1 BRA `(.L_x_102) ;  /* 0x0000000000389947 */ /* 0x000fea0003800000 */
[----:B------:R-:W2:Y:S01]  /*b010*/  LDCU.64 UR4, c[0x0][0x3b8] ;  /* 0x00007700ff0477ac */ /* 0x000ea20008000a00 */
[----:B01----:R-:W-:Y:S01]  /*b020*/  IMAD.WIDE.U32 R8, R2, 0x4, RZ ;  /* 0x0000000402087825 */ /* 0x003fe200078e00ff */
[----:B------:R-:W-:-:S03]  /*b030*/  IADD3 R0, PT, PT, -R0, RZ, RZ ;  /* 0x000000ff00007210 */ /* 0x000fc60007ffe1ff */
[----:B------:R-:W-:-:S03]  /*b040*/  IMAD.WIDE.U32 R8, R17, 0x4, R8 ;  /* 0x0000000411087825 */ /* 0x000fc600078e0008 */
[----:B--2---:R-:W-:-:S04]  /*b050*/  IADD3 R8, P0, PT, R8, UR4, RZ ;  /* 0x0000000408087c10 */ /* 0x004fc8000ff1e0ff */
[----:B------:R-:W-:-:S09]  /*b060*/  IADD3.X R13, PT, PT, R9, UR5, RZ, P0, !PT ;  /* 0x00000005090d7c10 */ /* 0x000fd200087fe4ff */
.L_x_113:
[----:B------:R-:W-:-:S06]  /*b070*/  MOV R9, R13 ;  /* 0x0000000d00097202 */ /* 0x000fcc0000000f00 */
[----:B------:R0:W2:Y:S01]  /*b080*/  LDG.E R9, desc[UR6][R8.64] ;  /* 0x0000000608097981 */ /* 0x0000a2000c1e1900 */
[----:B------:R-:W-:-:S04]  /*b090*/  IADD3 R0, PT, PT, R0, 0x1, RZ ;  /* 0x0000000100007810 */ /* 0x000fc80007ffe0ff */
[----:B------:R-:W-:Y:S02]  /*b0a0*/  ISETP.NE.AND P0, PT, R0, RZ, PT ;  /* 0x000000ff0000720c */ /* 0x000fe40003f05270 */
[----:B0-----:R-:W-:-:S05]  /*b0b0*/  IADD3 R8, P1, PT, R8, 0x4, RZ ;  /* 0x0000000408087810 */ /* 0x001fca0007f3e0ff */
[----:B------:R-:W-:Y:S02]  /*b0c0*/  IMAD.X R13, RZ, RZ, R13, P1 ;  /* 0x000000ffff0d7224 */ /* 0x000fe400008e060d */
[----:B--2---:R-:W-:-:S04]  /*b0d0*/  FADD R16, R9, R16 ;  /* 0x0000001009107221 */ /* 0x004fc80000000000 */
[----:B------:R-:W-:Y:S05]  /*b0e0*/  @P0 BRA `(.L_x_113) ;  /* 0xfffffffc00e00947 */ /* 0x000fea000383ffff */
.L_x_102:
[----:B------:R-:W0:Y:S01]  /*b0f0*/  MUFU.RCP R0, R3 ;  /* 0x0000000300007308 */ /* 0x000e220000001000 */
[----:B------:R-:W-:Y:S07]  /*b100*/  BSSY.RECONVERGENT B0, `(.L_x_114) ;  /* 0x000000b000007945 */ /* 0x000fee0003800200 */
[----:B------:R-:W5:Y:S01]  /*b110*/  FCHK P0, R16, R3 ;  /* 0x0000000310007302 */ /* 0x000f620000000000 */
[----:B012---:R-:W-:-:S04]  /*b120*/  FFMA R9, -R3, R0, 1 ;  /* 0x3f80000003097423 */ /* 0x007fc80000000100 */
[----:B------:R-:W-:-:S04]  /*b130*/  FFMA R0, R0, R9, R0 ;  /* 0x0000000900007223 */ /* 0x000fc80000000000 */
[----:B------:R-:W-:-:S04]  /*b140*/  FFMA R9, R0, R16, RZ ;  /* 0x0000001000097223 */ /* 0x000fc800000000ff */
[----:B------:R-:W-:-:S04]  /*b150*/  FFMA R8, -R3, R9, R16 ;  /* 0x0000000903087223 */ /* 0x000fc80000000110 */
[----:B------:R-:W-:Y:S01]  /*b160*/  FFMA R0, R0, R8, R9 ;  /* 0x0000000800007223 */ /* 0x000fe20000000009 */
[----:B-----5:R-:W-:Y:S06]  /*b170*/  @!P0 BRA `(.L_x_115) ;  /* 0x00000000000c8947 */ /* 0x020fec0003800000 */
[----:B------:R-:W-:Y:S02]  /*b180*/  MOV R0, R16 ;  /* 0x0000001000007202 */ /* 0x000fe40000000f00 */
[----:B------:R-:W-:-:S07]  /*b190*/  MOV R16, 0xb1b0 ;  /* 0x0000b1b000107802 */ /* 0x000fce0000000f00 */
[----:B---34-:R-:W-:Y:S05]  /*b1a0*/  CALL.REL.NOINC `($__internal_0_$__cuda_sm3x_div_rn_noftz_f32_slowpath) ;  /* 0x0000004400787944 */ /* 0x018fea0003c00000 */
.L_x_115:
[----:B------:R-:W-:Y:S05]  /*b1b0*/  BSYNC.RECONVERGENT B0 ;  /* 0x0000000000007941 */ /* 0x000fea0003800200 */
.L_x_114:
[----:B------:R-:W-:Y:S05]  /*b1c0*/  @!P2 BRA `(.L_x_116) ;  /* 0x000000080020a947 */ /* 0x000fea0003800000 */
[----:B------:R-:W0:Y:S01]  /*b1d0*/  LDCU UR4, c[0x0][0x380] ;  /* 0x00007000ff0477ac */ /* 0x000e220008000800 */
[----:B------:R-:W-:Y:S01]  /*b1e0*/  HFMA2 R13, -RZ, RZ, 0, 0 ;  /* 0x00000000ff0d7431 */ /* 0x000fe200000001ff */
[----:B0-----:R-:W-:Y:S02]  /*b1f0*/  UIADD3 UR5, UPT, UPT, UR4, -0x1, URZ ;  /* 0xffffffff04057890 */ /* 0x001fe4000fffe0ff */
[----:B------:R-:W-:Y:S02]  /*b200*/  ULOP3.LUT UR8, UR4, 0xf, URZ, 0xc0, !UPT ;  /* 0x0000000f04087892 */ /* 0x000fe4000f8ec0ff */
[----:B------:R-:W-:Y:S02]  /*b210*/  UISETP.GE.U32.AND UP1, UPT, UR5, 0xf, UPT ;  /* 0x0000000f0500788c */ /* 0x000fe4000bf26070 */
[----:B------:R-:W-:-:S07]  /*b220*/  UISETP.NE.AND UP0, UPT, UR8, URZ, UPT ;  /* 0x000000ff0800728c */ /* 0x000fce000bf05270 */
[----:B------:R-:W-:Y:S05]  /*b230*/  BRA.U !UP1, `(.L_x_117) ;  /* 0x0000000109f87547 */ /* 0x000fea000b800000 */
[----:B------:R-:W0:Y:S01]  /*b240*/  LDC.64 R14, c[0x0][0x3b8] ;  /* 0x0000ee00ff0e7b82 */ /* 0x000e220000000a00 */
[----:B------:R-:W-:-:S04]  /*b250*/  ULOP3.LUT UR9, UR4, 0xfffffff0, URZ, 0xc0, !UPT ;  /* 0xfffffff004097892 */ /* 0x000fc8000f8ec0ff */
[----:B------:R-:W-:Y:S02]  /*b260*/  UIADD3 UR5, UPT, UPT, -UR9, URZ, URZ ;  /* 0x000000ff09057290 */ /* 0x000fe4000fffe1ff */
[----:B------:R-:W-:Y:S01]  /*b270*/  MOV R13, UR9 ;  /* 0x00000009000d7c02 */ /* 0x000fe20008000f00 */
[----:B0-----:R-:W-:-:S03]  /*b280*/  IMAD.WIDE.U32 R14, R2, 0x4, R14 ;  /* 0x00000004020e7825 */ /* 0x001fc600078e000e */
[----:B------:R-:W-:-:S05]  /*b290*/  IADD3 R16, P0, PT, R14, 0x20, RZ ;  /* 0x000000200e107810 */ /* 0x000fca0007f1e0ff */
[----:B---3--:R-:W-:-:S08]  /*b2a0*/  IMAD.X R27, RZ, RZ, R15, P0 ;  /* 0x000000ffff1b7224 */ /* 0x008fd000000e060f */
.L_x_118:
[----:B------:R-:W-:Y:S02]  /*b2b0*/  MOV R8, R16 ;  /* 0x0000001000087202 */ /* 0x000fe40000000f00 */
[----:B------:R-:W-:-:S05]  /*b2c0*/  MOV R9, R27 ;  /* 0x0000001b00097202 */ /* 0x000fca0000000f00 */
[----:B------:R-:W2:Y:S04]  /*b2d0*/  LDG.E R35, desc[UR6][R8.64+-0x20] ;  /* 0xffffe00608237981 */ /* 0x000ea8000c1e1900 */
[----:B------:R-:W3:Y:S04]  /*b2e0*/  LDG.E R37, desc[UR6][R8.64+-0x1c] ;  /* 0xffffe40608257981 */ /* 0x000ee8000c1e1900 */
[----:B----4-:R-:W4:Y:S04]  /*b2f0*/  LDG.E R18, desc[UR6][R8.64+-0x14] ;  /* 0xffffec0608127981 */ /* 0x010f28000c1e1900 */
        /* <DEDUP_REMOVED lines=16> */
[----:B---3--:R-:W-:-:S04]  /*b400*/  FADD R37, R37, -R0 ;  /* 0x8000000025257221 */ /* 0x008fc80000000000 */
[----:B------:R0:W-:Y:S01]  /*b410*/  STG.E desc[UR6][R8.64+-0x20], R35 ;  /* 0xffffe02308007986 */ /* 0x0001e2000c101906 */
[--C-:B----4-:R-:W-:Y:S01]  /*b420*/  FADD R18, R18, -R0.reuse ;  /* 0x8000000012127221 */ /* 0x110fe20000000000 */
[--C-:B-----5:R-:W-:Y:S01]  /*b430*/  FADD R20, R20, -R0.reuse ;  /* 0x8000000014147221 */ /* 0x120fe20000000000 */
[--C-:B------:R-:W-:Y:S01]  /*b440*/  FADD R22, R22, -R0.reuse ;  /* 0x8000000016167221 */ /* 0x100fe20000000000 */
[--C-:B0-----:R-:W-:Y:S01]  /*b450*/  FADD R35, R24, -R0.reuse ;  /* 0x8000000018237221 */ /* 0x101fe20000000000 */
        /* <DEDUP_REMOVED lines=28> */
.L_x_117:
[----:B------:R-:W-:Y:S05]  /*b620*/  BRA.U !UP0, `(.L_x_116) ;  /* 0x0000000508087547 */ /* 0x000fea000b800000 */
[----:B------:R-:W-:Y:S02]  /*b630*/  UISETP.GE.U32.AND UP0, UPT, UR8, 0x8, UPT ;  /* 0x000000080800788c */ /* 0x000fe4000bf06070 */
[----:B------:R-:W-:-:S04]  /*b640*/  ULOP3.LUT UR5, UR4, 0x7, URZ, 0xc0, !UPT ;  /* 0x0000000704057892 */ /* 0x000fc8000f8ec0ff */
[----:B------:R-:W-:-:S03]  /*b650*/  UISETP.NE.AND UP1, UPT, UR5, URZ, UPT ;  /* 0x000000ff0500728c */ /* 0x000fc6000bf25270 */
[----:B------:R-:W-:Y:S08]  /*b660*/  BRA.U !UP0, `(.L_x_119) ;  /* 0x0000000108687547 */ /* 0x000ff0000b800000 */
[----:B------:R-:W-:-:S05]  /*b670*/  IMAD.WIDE.U32 R8, R13, 0x4, R14 ;  /* 0x000000040d087825 */ /* 0x000fca00078e000e */
[----:B---3--:R-:W2:Y:S04]  /*b680*/  LDG.E R17, desc[UR6][R8.64] ;  /* 0x0000000608117981 */ /* 0x008ea8000c1e1900 */
[----:B----4-:R-:W3:Y:S04]  /*b690*/  LDG.E R19, desc[UR6][R8.64+0x4] ;  /* 0x0000040608137981 */ /* 0x010ee8000c1e1900 */
[----:B------:R-:W4:Y:S04]  /*b6a0*/  LDG.E R21, desc[UR6][R8.64+0x8] ;  /* 0x0000080608157981 */ /* 0x000f28000c1e1900 */
[----:B------:R-:W5:Y:S04]  /*b6b0*/  LDG.E R23, desc[UR6][R8.64+0xc] ;  /* 0x00000c0608177981 */ /* 0x000f68000c1e1900 */
[----:B------:R-:W5:Y:S04]  /*b6c0*/  LDG.E R25, desc[UR6][R8.64+0x10] ;  /* 0x0000100608197981 */ /* 0x000f68000c1e1900 */
[----:B------:R-:W5:Y:S04]  /*b6d0*/  LDG.E R27, desc[UR6][R8.64+0x14] ;  /* 0x00001406081b7981 */ /* 0x000f68000c1e1900 */
[----:B------:R-:W5:Y:S04]  /*b6e0*/  LDG.E R29, desc[UR6][R8.64+0x18] ;  /* 0x00001806081d7981 */ /* 0x000f68000c1e1900 */
        /* <DEDUP_REMOVED lines=18> */
.L_x_119:
[----:B------:R-:W-:Y:S05]  /*b810*/  BRA.U !UP1, `(.L_x_116) ;  /* 0x00000001098c7547 */ /* 0x000fea000b800000 */
[----:B------:R-:W-:Y:S02]  /*b820*/  UISETP.GE.U32.AND UP0, UPT, UR5, 0x4, UPT ;  /* 0x000000040500788c */ /* 0x000fe4000bf06070 */
[----:B------:R-:W-:-:S04]  /*b830*/  ULOP3.LUT UR4, UR4, 0x3, URZ, 0xc0, !UPT ;  /* 0x0000000304047892 */ /* 0x000fc8000f8ec0ff */
[----:B------:R-:W-:-:S03]  /*b840*/  UISETP.NE.AND UP1, UPT, UR4, URZ, UPT ;  /* 0x000000ff0400728c */ /* 0x000fc6000bf25270 */
[----:B------:R-:W-:Y:S08]  /*b850*/  BRA.U !UP0, `(.L_x_120) ;  /* 0x0000000108387547 */ /* 0x000ff0000b800000 */
[----:B------:R-:W-:-:S05]  /*b860*/  IMAD.WIDE.U32 R14, R13, 0x4, R14 ;  /* 0x000000040d0e7825 */ /* 0x000fca00078e000e */
[----:B0-----:R-:W2:Y:S04]  /*b870*/  LDG.E R9, desc[UR6][R14.64] ;  /* 0x000000060e097981 */ /* 0x001ea8000c1e1900 */
[----:B---3--:R-:W3:Y:S04]  /*b880*/  LDG.E R17, desc[UR6][R14.64+0x4] ;  /* 0x000004060e117981 */ /* 0x008ee8000c1e1900 */
[----:B----4-:R-:W4:Y:S04]  /*b890*/  LDG.E R19, desc[UR6][R14.64+0x8] ;  /* 0x000008060e137981 */ /* 0x010f28000c1e1900 */
        /* <DEDUP_REMOVED lines=10> */
.L_x_120:
[----:B------:R-:W-:Y:S05]  /*b940*/  BRA.U !UP1, `(.L_x_116) ;  /* 0x0000000109407547 */ /* 0x000fea000b800000 */
[----:B------:R-:W2:Y:S01]  /*b950*/  LDCU.64 UR8, c[0x0][0x3b8] ;  /* 0x00007700ff0877ac */ /* 0x000ea20008000a00 */
[----:B01----:R-:W-:Y:S01]  /*b960*/  IMAD.WIDE.U32 R8, R2, 0x4, RZ ;  /* 0x0000000402087825 */ /* 0x003fe200078e00ff */
[----:B------:R-:W-:-:S03]  /*b970*/  UIADD3 UR4, UPT, UPT, -UR4, URZ, URZ ;  /* 0x000000ff04047290 */ /* 0x000fc6000fffe1ff */
[----:B------:R-:W-:-:S03]  /*b980*/  IMAD.WIDE.U32 R8, R13, 0x4, R8 ;  /* 0x000000040d087825 */ /* 0x000fc600078e0008 */
[----:B--2---:R-:W-:-:S04]  /*b990*/  IADD3 R14, P0, PT, R8, UR8, RZ ;  /* 0x00000008080e7c10 */ /* 0x004fc8000ff1e0ff */
[----:B------:R-:W-:-:S09]  /*b9a0*/  IADD3.X R15, PT, PT, R9, UR9, RZ, P0, !PT ;  /* 0x00000009090f7c10 */ /* 0x000fd200087fe4ff */
.L_x_121:
[----:B--2---:R-:W-:Y:S02]  /*b9b0*/  MOV R8, R14 ;  /* 0x0000000e00087202 */ /* 0x004fe40000000f00 */
[----:B------:R-:W-:-:S05]  /*b9c0*/  MOV R9, R15 ;  /* 0x0000000f00097202 */ /* 0x000fca0000000f00 */
[----:B------:R-:W2:Y:S01]  /*b9d0*/  LDG.E R13, desc[UR6][R8.64] ;  /* 0x00000006080d7981 */ /* 0x000ea2000c1e1900 */
[----:B------:R-:W-:Y:S01]  /*b9e0*/  UIADD3 UR4, UPT, UPT, UR4, 0x1, URZ ;  /* 0x0000000104047890 */ /* 0x000fe2000fffe0ff */
[----:B------:R-:W-:-:S03]  /*b9f0*/  IADD3 R14, P0, PT, R8, 0x4, RZ ;  /* 0x00000004080e7810 */ /* 0x000fc60007f1e0ff */
[----:B------:R-:W-:Y:S02]  /*ba00*/  UISETP.NE.AND UP0, UPT, UR4, URZ, UPT ;  /* 0x000000ff0400728c */ /* 0x000fe4000bf05270 */
[----:B------:R-:W-:Y:S02]  /*ba10*/  IMAD.X R15, RZ, RZ, R9, P0 ;  /* 0x000000ffff0f7224 */ /* 0x000fe400000e0609 */
[----:B--2---:R-:W-:-:S05]  /*ba20*/  FADD R13, R13, -R0 ;  /* 0x800000000d0d7221 */ /* 0x004fca0000000000 */
[----:B------:R2:W-:Y:S01]  /*ba30*/  STG.E desc[UR6][R8.64], R13 ;  /* 0x0000000d08007986 */ /* 0x0005e2000c101906 */
[----:B------:R-:W-:Y:S05]  /*ba40*/  BRA.U UP0, `(.L_x_121) ;  /* 0xfffffffd00d87547 */ /* 0x000fea000b83ffff */
.L_x_116:
[----:B------:R-:W5:Y:S01]  /*ba50*/  LDC R0, c[0x0][0x380] ;  /* 0x0000e000ff007b82 */ /* 0x000f620000000800 */
[----:B------:R-:W-:-:S07]  /*ba60*/  MOV R24, 0x7f7fffff ;  /* 0x7f7fffff00187802 */ /* 0x000fce0000000f00 */
[----:B012---:R-:W0:Y:S01]  /*ba70*/  LDC.64 R8, c[0x0][0x3b0] ;  /* 0x0000ec00ff087b82 */ /* 0x007e220000000a00 */
[----:B-----5:R-:W-:Y:S01]  /*ba80*/  ISETP.NE.AND P2, PT, R0, RZ, PT ;  /* 0x000000ff0000720c */ /* 0x020fe20003f45270 */
[----:B0-----:R-:W-:-:S12]  /*ba90*/  IMAD.WIDE.U32 R8, R2, 0x4, R8 ;  /* 0x0000000402087825 */ /* 0x001fd800078e0008 */
[----:B------:R-:W-:Y:S05]  /*baa0*/  @!P2 BRA `(.L_x_122) ;  /* 0x0000000c0014a947 */ /* 0x000fea0003800000 */
[C---:B------:R-:W-:Y:S02]  /*bab0*/  IADD3 R13, PT, PT, R0.reuse, -0x1, RZ ;  /* 0xffffffff000d7810 */ /* 0x040fe40007ffe0ff */
[----:B------:R-:W-:Y:S02]  /*bac0*/  LOP3.LUT R28, R0, 0x7, RZ, 0xc0, !PT ;  /* 0x00000007001c7812 */ /* 0x000fe400078ec0ff */
[----:B------:R-:W-:Y:S01]  /*bad0*/  ISETP.GE.U32.AND P1, PT, R13, 0x7, PT ;  /* 0x000000070d00780c */ /* 0x000fe20003f26070 */
[----:B------:R-:W-:Y:S01]  /*bae0*/  IMAD.MOV.U32 R13, RZ, RZ, RZ ;  /* 0x000000ffff0d7224 */ /* 0x000fe200078e00ff */
[----:B------:R-:W-:Y:S02]  /*baf0*/  ISETP.NE.AND P0, PT, R28, RZ, PT ;  /* 0x000000ff1c00720c */ /* 0x000fe40003f05270 */
[----:B------:R-:W-:-:S09]  /*bb00*/  MOV R24, 0x7f7fffff ;  /* 0x7f7fffff00187802 */ /* 0x000fd20000000f00 */
[----:B------:R-:W-:Y:S05]  /*bb10*/  @!P1 BRA `(.L_x_123) ;  /* 0x0000000400909947 */ /* 0x000fea0003800000 */
[----:B------:R-:W0:Y:S01]  /*bb20*/  LDCU.64 UR8, c[0x0][0x398] ;  /* 0x00007300ff0877ac */ /* 0x000e220008000a00 */
[----:B------:R-:W-:Y:S01]  /*bb30*/  HFMA2 R14, -RZ, RZ, 0, 9.5367431640625e-07 ;  /* 0x00000010ff0e7431 */ /* 0x000fe200000001ff */
[----:B------:R-:W-:Y:S01]  /*bb40*/  MOV R15, 0x0 ;  /* 0x00000000000f7802 */ /* 0x000fe20000000f00 */
[----:B------:R-:W1:Y:S01]  /*bb50*/  LDCU.64 UR4, c[0x0][0x3b0] ;  /* 0x00007600ff0477ac */ /* 0x000e620008000a00 */
[----:B------:R-:W-:Y:S02]  /*bb60*/  LOP3.LUT R13, R0, 0xfffffff8, RZ, 0xc0, !PT ;  /* 0xfffffff8000d7812 */ /* 0x000fe400078ec0ff */
[----:B------:R-:W-:Y:S02]  /*bb70*/  MOV R24, 0x7f7fffff ;  /* 0x7f7fffff00187802 */ /* 0x000fe40000000f00 */
[----:B---3--:R-:W-:Y:S01]  /*bb80*/  IADD3 R25, PT, PT, -R13, RZ, RZ ;  /* 0x000000ff0d197210 */ /* 0x008fe20007ffe1ff */
[----:B------:R-:W-:-:S03]  /*bb90*/  IMAD.WIDE.U32 R14, R2, 0x4, R14 ;  /* 0x00000004020e7825 */ /* 0x000fc600078e000e */
[C---:B0-----:R-:W-:Y:S02]  /*bba0*/  IADD3 R20, P4, PT, R14.reuse, UR8, RZ ;  /* 0x000000080e147c10 */ /* 0x041fe4000ff9e0ff */
[----:B-1----:R-:W-:Y:S02]  /*bbb0*/  IADD3 R26, P1, PT, R14, UR4, RZ ;  /* 0x000000040e1a7c10 */ /* 0x002fe4000ff3e0ff */
[----:B------:R-:W-:Y:S02]  /*bbc0*/  IADD3 R14, P3, PT, R6, 0x10, RZ ;  /* 0x00000010060e7810 */ /* 0x000fe40007f7e0ff */
[C---:B----4-:R-:W-:Y:S02]  /*bbd0*/  IADD3.X R21, PT, PT, R15.reuse, UR9, RZ, P4, !PT ;  /* 0x000000090f157c10 */ /* 0x050fe4000a7fe4ff */
[----:B------:R-:W-:Y:S01]  /*bbe0*/  IADD3.X R23, PT, PT, R15, UR5, RZ, P1, !PT ;  /* 0x000000050f177c10 */ /* 0x000fe20008ffe4ff */
[----:B------:R-:W-:Y:S01]  /*bbf0*/  IMAD.X R15, RZ, RZ, R7, P3 ;  /* 0x000000ffff0f7224 */ /* 0x000fe200018e0607 */
[----:B------:R-:W-:-:S02]  /*bc00*/  IADD3 R16, P1, PT, R10, 0x10, RZ ;  /* 0x000000100a107810 */ /* 0x000fc40007f3e0ff */
[----:B------:R-:W-:Y:S02]  /*bc10*/  IADD3 R18, P4, PT, R4, 0x10, RZ ;  /* 0x0000001004127810 */ /* 0x000fe40007f9e0ff */
[----:B------:R-:W-:Y:S02]  /*bc20*/  IADD3.X R17, PT, PT, RZ, R11, RZ, P1, !PT ;  /* 0x0000000bff117210 */ /* 0x000fe40000ffe4ff */
[----:B------:R-:W-:-:S09]  /*bc30*/  IADD3.X R19, PT, PT, RZ, R5, RZ, P4, !PT ;  /* 0x00000005ff137210 */ /* 0x000fd200027fe4ff */
.L_x_124:
[----:B------:R-:W2:Y:S04]  /*bc40*/  LDG.E R22, desc[UR6][R14.64+-0x10] ;  /* 0xfffff0060e167981 */ /* 0x000ea8000c1e1900 */
[----:B------:R-:W2:Y:S04]  /*bc50*/  LDG.E R27, desc[UR6][R16.64+-0x10] ;  /* 0xfffff006101b7981 */ /* 0x000ea8000c1e1900 */
[----:B------:R-:W3:Y:S04]  /*bc60*/  LDG.E R29, desc[UR6][R18.64+-0x10] ;  /* 0xfffff006121d7981 */ /* 0x000ee8000c1e1900 */
[----:B------:R-:W4:Y:S01]  /*bc70*/  LDG.E R31, desc[UR6][R20.64+-0x10] ;  /* 0xfffff006141f7981 */ /* 0x000f22000c1e1900 */
[----:B--2---:R-:W-:-:S04]  /*bc80*/  FADD R22, R22, R27 ;  /* 0x0000001b16167221 */ /* 0x004fc80000000000 */
[----:B---3--:R-:W-:-:S04]  /*bc90*/  FADD R22, R22, R29 ;  /* 0x0000001d16167221 */ /* 0x008fc80000000000 */
[----:B----4-:R-:W-:Y:S01]  /*bca0*/  FADD R31, R22, R31 ;  /* 0x0000001f161f7221 */ /* 0x010fe20000000000 */
[----:B------:R-:W-:-:S05]  /*bcb0*/  IMAD.MOV.U32 R22, RZ, RZ, R26 ;  /* 0x000000ffff167224 */ /* 0x000fca00078e001a */
        /* <DEDUP_REMOVED lines=52> */
[----:B------:R1:W4:Y:S04]  /*c000*/  LDG.E R37, desc[UR6][R18.64+0xc] ;  /* 0x00000c0612257981 */ /* 0x000328000c1e1900 */
[----:B------:R5:W4:Y:S01]  /*c010*/  LDG.E R32, desc[UR6][R20.64+0xc] ;  /* 0x00000c0614207981 */ /* 0x000b22000c1e1900 */
[----:B0-----:R-:W-:-:S02]  /*c020*/  IADD3 R14, P1, PT, R14, 0x20, RZ ;  /* 0x000000200e0e7810 */ /* 0x001fc40007f3e0ff */
[----:B------:R-:W-:Y:S02]  /*c030*/  IADD3 R25, PT, PT, R25, 0x8, RZ ;  /* 0x0000000819197810 */ /* 0x000fe40007ffe0ff */
[----:B------:R-:W-:Y:S02]  /*c040*/  IADD3.X R15, PT, PT, RZ, R15, RZ, P1, !PT ;  /* 0x0000000fff0f7210 */ /* 0x000fe40000ffe4ff */
[----:B------:R-:W-:Y:S02]  /*c050*/  ISETP.NE.AND P1, PT, R25, RZ, PT ;  /* 0x000000ff1900720c */ /* 0x000fe40003f25270 */
[----:B------:R-:W-:Y:S02]  /*c060*/  FMNMX3 R31, R31, R35, R30, PT ;  /* 0x000000231f1f7276 */ /* 0x000fe4000380001e */
[----:B-1----:R-:W-:Y:S02]  /*c070*/  IADD3 R18, P4, PT, R18, 0x20, RZ ;  /* 0x0000002012127810 */ /* 0x002fe40007f9e0ff */
[----:B------:R-:W-:-:S02]  /*c080*/  FMNMX3 R31, R31, R26, R29, PT ;  /* 0x0000001a1f1f7276 */ /* 0x000fc4000380001d */
[----:B------:R-:W-:Y:S01]  /*c090*/  IADD3 R16, P3, PT, R16, 0x20, RZ ;  /* 0x0000002010107810 */ /* 0x000fe20007f7e0ff */
[----:B------:R-:W-:Y:S01]  /*c0a0*/  IMAD.X R19, RZ, RZ, R19, P4 ;  /* 0x000000ffff137224 */ /* 0x000fe200020e0613 */
[----:B-----5:R-:W-:Y:S02]  /*c0b0*/  IADD3 R20, P5, PT, R20, 0x20, RZ ;  /* 0x0000002014147810 */ /* 0x020fe40007fbe0ff */
[----:B--2---:R-:W-:Y:S02]  /*c0c0*/  IADD3 R26, P6, PT, R22, 0x20, RZ ;  /* 0x00000020161a7810 */ /* 0x004fe40007fde0ff */
[----:B------:R-:W-:Y:S02]  /*c0d0*/  IADD3.X R17, PT, PT, RZ, R17, RZ, P3, !PT ;  /* 0x00000011ff117210 */ /* 0x000fe40001ffe4ff */
[----:B------:R-:W-:Y:S01]  /*c0e0*/  IADD3.X R21, PT, PT, RZ, R21, RZ, P5, !PT ;  /* 0x00000015ff157210 */ /* 0x000fe20002ffe4ff */
[----:B---3--:R-:W-:-:S04]  /*c0f0*/  FADD R24, R24, R33 ;  /* 0x0000002118187221 */ /* 0x008fc80000000000 */
[----:B----4-:R-:W-:-:S04]  /*c100*/  FADD R24, R24, R37 ;  /* 0x0000002518187221 */ /* 0x010fc80000000000 */
[----:B------:R-:W-:-:S05]  /*c110*/  FADD R24, R24, R32 ;  /* 0x0000002018187221 */ /* 0x000fca0000000000 */
[----:B------:R0:W-:Y:S02]  /*c120*/  STG.E desc[UR6][R22.64+0xc], R24 ;  /* 0x00000c1816007986 */ /* 0x0001e4000c101906 */
[----:B0-----:R-:W-:Y:S02]  /*c130*/  IADD3.X R23, PT, PT, RZ, R23, RZ, P6, !PT ;  /* 0x00000017ff177210 */ /* 0x001fe400037fe4ff */
[----:B------:R-:W-:Y:S01]  /*c140*/  FMNMX3 R24, R31, R27, R24, PT ;  /* 0x0000001b1f187276 */ /* 0x000fe20003800018 */
[----:B------:R-:W-:Y:S06]  /*c150*/  @P1 BRA `(.L_x_124) ;  /* 0xfffffff800b81947 */ /* 0x000fec000383ffff */
.L_x_123:
[----:B------:R-:W-:Y:S05]  /*c160*/  @!P0 BRA `(.L_x_122) ;  /* 0x0000000400648947 */ /* 0x000fea0003800000 */
[----:B------:R-:W0:Y:S01]  /*c170*/  LDC.64 R14, c[0x0][0x398] ;  /* 0x0000e600ff0e7b82 */ /* 0x000e220000000a00 */
[----:B------:R-:W-:Y:S02]  /*c180*/  ISETP.GE.U32.AND P0, PT, R28, 0x4, PT ;  /* 0x000000041c00780c */ /* 0x000fe40003f06070 */
[----:B------:R-:W-:-:S04]  /*c190*/  LOP3.LUT R30, R0, 0x3, RZ, 0xc0, !PT ;  /* 0x00000003001e7812 */ /* 0x000fc800078ec0ff */
[----:B------:R-:W-:Y:S01]  /*c1a0*/  ISETP.NE.AND P1, PT, R30, RZ, PT ;  /* 0x000000ff1e00720c */ /* 0x000fe20003f25270 */
[----:B0-----:R-:W-:-:S06]  /*c1b0*/  IMAD.WIDE.U32 R14, R2, 0x4, R14 ;  /* 0x00000004020e7825 */ /* 0x001fcc00078e000e */
[----:B------:R-:W-:Y:S06]  /*c1c0*/  @!P0 BRA `(.L_x_125) ;  /* 0x0000000000a08947 */ /* 0x000fec0003800000 */
[----:B---3--:R-:W-:-:S04]  /*c1d0*/  IMAD.WIDE.U32 R26, R13, 0x4, R6 ;  /* 0x000000040d1a7825 */ /* 0x008fc800078e0006 */
[C---:B------:R-:W-:Y:S01]  /*c1e0*/  IMAD.WIDE.U32 R22, R13.reuse, 0x4, R10 ;  /* 0x000000040d167825 */ /* 0x040fe200078e000a */
[----:B------:R-:W2:Y:S03]  /*c1f0*/  LDG.E R16, desc[UR6][R26.64] ;  /* 0x000000061a107981 */ /* 0x000ea6000c1e1900 */
[C---:B----4-:R-:W-:Y:S01]  /*c200*/  IMAD.WIDE.U32 R18, R13.reuse, 0x4, R4 ;  /* 0x000000040d127825 */ /* 0x050fe200078e0004 */
[----:B------:R-:W2:Y:S03]  /*c210*/  LDG.E R17, desc[UR6][R22.64] ;  /* 0x0000000616117981 */ /* 0x000ea6000c1e1900 */
        /* <DEDUP_REMOVED lines=35> */
.L_x_125:
[----:B------:R-:W-:Y:S05]  /*c450*/  @!P1 BRA `(.L_x_122) ;  /* 0x0000000000a89947 */ /* 0x000fea0003800000 */
[----:B------:R-:W-:Y:S02]  /*c460*/  ISETP.NE.AND P0, PT, R30, 0x1, PT ;  /* 0x000000011e00780c */ /* 0x000fe40003f05270 */
[----:B0-----:R-:W-:-:S04]  /*c470*/  LOP3.LUT R16, R0, 0x1, RZ, 0xc0, !PT ;  /* 0x0000000100107812 */ /* 0x001fc800078ec0ff */
[----:B------:R-:W-:-:S07]  /*c480*/  ISETP.NE.U32.AND P1, PT, R16, 0x1, PT ;  /* 0x000000011000780c */ /* 0x000fce0003f25070 */
        /* <DEDUP_REMOVED lines=18> */
[----:B------:R-:W-:-:S02]  /*c5b0*/  VIADD R13, R13, 0x2 ;  /* 0x000000020d0d7836 */ /* 0x000fc40000000000 */
[----:B--2---:R-:W-:-:S04]  /*c5c0*/  FADD R28, R28, R29 ;  /* 0x0000001d1c1c7221 */ /* 0x004fc80000000000 */
[----:B---3--:R-:W-:-:S04]  /*c5d0*/  FADD R28, R28, R31 ;  /* 0x0000001f1c1c7221 */ /* 0x008fc80000000000 */
[----:B----4-:R-:W-:-:S05]  /*c5e0*/  FADD R33, R28, R33 ;  /* 0x000000211c217221 */ /* 0x010fca0000000000 */
[----:B------:R0:W-:Y:S01]  /*c5f0*/  STG.E desc[UR6][R26.64+0x4], R33 ;  /* 0x000004211a007986 */ /* 0x0001e2000c101906 */
[----:B------:R-:W-:-:S07]  /*c600*/  FMNMX3 R24, R24, R25, R33, PT ;  /* 0x0000001918187276 */ /* 0x000fce0003800021 */
.L_x_126:
[----:B------:R-:W-:Y:S05]  /*c610*/  @P1 BRA `(.L_x_122) ;  /* 0x0000000000381947 */ /* 0x000fea0003800000 */
[----:B------:R-:W-:-:S04]  /*c620*/  IMAD.WIDE.U32 R6, R13, 0x4, R6 ;  /* 0x000000040d067825 */ /* 0x000fc800078e0006 */
[C---:B------:R-:W-:Y:S02]  /*c630*/  IMAD.WIDE.U32 R10, R13.reuse, 0x4, R10 ;  /* 0x000000040d0a7825 */ /* 0x040fe400078e000a */
[----:B------:R-:W2:Y:S02]  /*c640*/  LDG.E R6, desc[UR6][R6.64] ;  /* 0x0000000606067981 */ /* 0x000ea4000c1e1900 */
[C---:B------:R-:W-:Y:S02]  /*c650*/  IMAD.WIDE.U32 R4, R13.reuse, 0x4, R4 ;  /* 0x000000040d047825 */ /* 0x040fe400078e0004 */
[----:B------:R-:W2:Y:S02]  /*c660*/  LDG.E R11, desc[UR6][R10.64] ;  /* 0x000000060a0b7981 */ /* 0x000ea4000c1e1900 */
[----:B------:R-:W-:Y:S02]  /*c670*/  IMAD.WIDE.U32 R14, R13, 0x4, R14 ;  /* 0x000000040d0e7825 */ /* 0x000fe400078e000e */
[----:B------:R-:W3:Y:S04]  /*c680*/  LDG.E R5, desc[UR6][R4.64] ;  /* 0x0000000604057981 */ /* 0x000ee8000c1e1900 */
[----:B------:R-:W5:Y:S01]  /*c690*/  LDG.E R15, desc[UR6][R14.64] ;  /* 0x000000060e0f7981 */ /* 0x000f62000c1e1900 */
[----:B--2---:R-:W-:-:S04]  /*c6a0*/  FADD R16, R6, R11 ;  /* 0x0000000b06107221 */ /* 0x004fc80000000000 */
[----:B---34-:R-:W-:Y:S01]  /*c6b0*/  FADD R18, R16, R5 ;  /* 0x0000000510127221 */ /* 0x018fe20000000000 */
[----:B------:R-:W-:-:S04]  /*c6c0*/  IMAD.WIDE.U32 R16, R13, 0x4, R8 ;  /* 0x000000040d107825 */ /* 0x000fc800078e0008 */
[----:B-----5:R-:W-:-:S05]  /*c6d0*/  FADD R13, R18, R15 ;  /* 0x0000000f120d7221 */ /* 0x020fca0000000000 */
[----:B------:R1:W-:Y:S01]  /*c6e0*/  STG.E desc[UR6][R16.64], R13 ;  /* 0x0000000d10007986 */ /* 0x0003e2000c101906 */
[----:B------:R-:W-:-:S07]  /*c6f0*/  FMNMX R24, R24, R13, PT ;  /* 0x0000000d18187209 */ /* 0x000fce0003800000 */
.L_x_122:
[----:B------:R-:W-:-:S13]  /*c700*/  ISETP.GE.U32.AND P0, PT, R0, 0x2, PT ;  /* 0x000000020000780c */ /* 0x000fda0003f06070 */
[----:B------:R-:W-:Y:S05]  /*c710*/  @!P0 BRA `(.L_x_127) ;  /* 0x0000000800dc8947 */ /* 0x000fea0003800000 */
[----:B------:R-:W-:Y:S01]  /*c720*/  ISETP.GE.U32.AND P0, PT, R12, 0xf, PT ;  /* 0x0000000f0c00780c */ /* 0x000fe20003f06070 */
[----:B------:R-:W-:Y:S01]  /*c730*/  HFMA2 R7, -RZ, RZ, 0, 5.9604644775390625e-08 ;  /* 0x00000001ff077431 */ /* 0x000fe200000001ff */
[----:B------:R-:W-:-:S04]  /*c740*/  IADD3 R6, PT, PT, R0, -0x1, RZ ;  /* 0xffffffff00067810 */ /* 0x000fc80007ffe0ff */
[----:B------:R-:W-:-:S07]  /*c750*/  LOP3.LUT R28, R6, 0xf, RZ, 0xc0, !PT ;  /* 0x0000000f061c7812 */ /* 0x000fce00078ec0ff */
[----:B------:R-:W-:Y:S05]  /*c760*/  @!P0 BRA `(.L_x_128) ;  /* 0x00000004003c8947 */ /* 0x000fea0003800000 */
[----:B------:R-:W-:Y:S02]  /*c770*/  LOP3.LUT R10, R6, 0xfffffff0, RZ, 0xc0, !PT ;  /* 0xfffffff0060a7812 */ /* 0x000fe400078ec0ff */
[----:B------:R-:W-:Y:S02]  /*c780*/  IADD3 R14, P0, PT, R8, 0x20, RZ ;  /* 0x00000020080e7810 */ /* 0x000fe40007f1e0ff */
[----:B------:R-:W-:Y:S01]  /*c790*/  MOV R7, RZ ;  /* 0x000000ff00077202 */ /* 0x000fe20000000f00 */
[----:B------:R-:W-:Y:S01]  /*c7a0*/  IMAD.MOV R10, RZ, RZ, -R10 ;  /* 0x000000ffff0a7224 */ /* 0x000fe200078e0a0a */
[----:B---34-:R-:W-:-:S09]  /*c7b0*/  IADD3.X R19, PT, PT, RZ, R9, RZ, P0, !PT ;  /* 0x00000009ff137210 */ /* 0x018fd200007fe4ff */
.L_x_129:
[----:B--2---:R-:W-:Y:S02]  /*c7c0*/  MOV R4, R14 ;  /* 0x0000000e00047202 */ /* 0x004fe40000000f00 */
[----:B------:R-:W-:-:S05]  /*c7d0*/  MOV R5, R19 ;  /* 0x0000001300057202 */ /* 0x000fca0000000f00 */
[----:B------:R-:W2:Y:S04]  /*c7e0*/  LDG.E R21, desc[UR6][R4.64+-0x20] ;  /* 0xffffe00604157981 */ /* 0x000ea8000c1e1900 */
[----:B------:R-:W3:Y:S04]  /*c7f0*/  LDG.E R30, desc[UR6][R4.64+-0x1c] ;  /* 0xffffe406041e7981 */ /* 0x000ee8000c1e1900 */
[----:B------:R-:W4:Y:S04]  /*c800*/  LDG.E R32, desc[UR6][R4.64+-0x18] ;  /* 0xffffe80604207981 */ /* 0x000f28000c1e1900 */
[----:B------:R-:W5:Y:S04]  /*c810*/  LDG.E R34, desc[UR6][R4.64+-0x14] ;  /* 0xffffec0604227981 */ /* 0x000f68000c1e1900 */
[----:B------:R-:W5:Y:S04]  /*c820*/  LDG.E R36, desc[UR6][R4.64+-0x10] ;  /* 0xfffff00604247981 */ /* 0x000f68000c1e1900 */
[----:B0-----:R-:W5:Y:S04]  /*c830*/  LDG.E R26, desc[UR6][R4.64+-0xc] ;  /* 0xfffff406041a7981 */ /* 0x001f68000c1e1900 */
[----:B------:R-:W5:Y:S04]  /*c840*/  LDG.E R25, desc[UR6][R4.64+-0x8] ;  /* 0xfffff80604197981 */ /* 0x000f68000c1e1900 */
[----:B------:R-:W5:Y:S04]  /*c850*/  LDG.E R22, desc[UR6][R4.64+-0x4] ;  /* 0xfffffc0604167981 */ /* 0x000f68000c1e1900 */
[----:B------:R-:W5:Y:S04]  /*c860*/  LDG.E R20, desc[UR6][R4.64] ;  /* 0x0000000604147981 */ /* 0x000f68000c1e1900 */
[----:B------:R-:W5:Y:S04]  /*c870*/  LDG.E R19, desc[UR6][R4.64+0x4] ;  /* 0x0000040604137981 */ /* 0x000f68000c1e1900 */
[----:B------:R-:W5:Y:S04]  /*c880*/  LDG.E R18, desc[UR6][R4.64+0x8] ;  /* 0x0000080604127981 */ /* 0x000f68000c1e1900 */
[----:B-1----:R-:W5:Y:S04]  /*c890*/  LDG.E R17, desc[UR6][R4.64+0xc] ;  /* 0x00000c0604117981 */ /* 0x002f68000c1e1900 */
[----:B------:R-:W5:Y:S04]  /*c8a0*/  LDG.E R15, desc[UR6][R4.64+0x10] ;  /* 0x00001006040f7981 */ /* 0x000f68000c1e1900 */
[----:B------:R-:W5:Y:S04]  /*c8b0*/  LDG.E R11, desc[UR6][R4.64+0x14] ;  /* 0x00001406040b7981 */ /* 0x000f68000c1e1900 */
[----:B------:R-:W5:Y:S04]  /*c8c0*/  LDG.E R13, desc[UR6][R4.64+0x18] ;  /* 0x00001806040d7981 */ /* 0x000f68000c1e1900 */
[----:B------:R-:W5:Y:S04]  /*c8d0*/  LDG.E R16, desc[UR6][R4.64+0x1c] ;  /* 0x00001c0604107981 */ /* 0x000f68000c1e1900 */
[----:B------:R-:W5:Y:S01]  /*c8e0*/  LDG.E R14, desc[UR6][R4.64+0x20] ;  /* 0x00002006040e7981 */ /* 0x000f62000c1e1900 */
[----:B------:R-:W-:Y:S01]  /*c8f0*/  VIADD R10, R10, 0x10 ;  /* 0x000000100a0a7836 */ /* 0x000fe20000000000 */
[----:B------:R-:W-:-:S04]  /*c900*/  IADD3 R7, PT, PT, R7, 0x10, RZ ;  /* 0x0000001007077810 */ /* 0x000fc80007ffe0ff */
[----:B------:R-:W-:Y:S01]  /*c910*/  ISETP.NE.AND P0, PT, R10, RZ, PT ;  /* 0x000000ff0a00720c */ /* 0x000fe20003f05270 */
[----:B--2---:R-:W-:-:S05]  /*c920*/  FADD R21, R21, 1 ;  /* 0x3f80000015157421 */ /* 0x004fca0000000000 */
[----:B---3--:R-:W-:-:S05]  /*c930*/  FMNMX R21, R21, R30, PT ;  /* 0x0000001e15157209 */ /* 0x008fca0003800000 */
[----:B------:R-:W-:Y:S01]  /*c940*/  FADD R23, R21, 1 ;  /* 0x3f80000015177421 */ /* 0x000fe20000000000 */
[----:B------:R0:W-:Y:S04]  /*c950*/  STG.E desc[UR6][R4.64+-0x1c], R21 ;  /* 0xffffe41504007986 */ /* 0x0001e8000c101906 */
[----:B----4-:R-:W-:-:S05]  /*c960*/  FMNMX R23, R23, R32, PT ;  /* 0x0000002017177209 */ /* 0x010fca0003800000 */
[----:B------:R-:W-:Y:S01]  /*c970*/  FADD R27, R23, 1 ;  /* 0x3f800000171b7421 */ /* 0x000fe20000000000 */
[----:B------:R-:W-:Y:S04]  /*c980*/  STG.E desc[UR6][R4.64+-0x18], R23 ;  /* 0xffffe81704007986 */ /* 0x000fe8000c101906 */
[----:B-----5:R-:W-:-:S05]  /*c990*/  FMNMX R27, R27, R34, PT ;  /* 0x000000221b1b7209 */ /* 0x020fca0003800000 */
[----:B------:R-:W-:Y:S01]  /*c9a0*/  FADD R29, R27, 1 ;  /* 0x3f8000001b1d7421 */ /* 0x000fe20000000000 */
[----:B------:R-:W-:Y:S04]  /*c9b0*/  STG.E desc[UR6][R4.64+-0x14], R27 ;  /* 0xffffec1b04007986 */ /* 0x000fe8000c101906 */
[----:B------:R-:W-:-:S05]  /*c9c0*/  FMNMX R29, R29, R36, PT ;  /* 0x000000241d1d7209 */ /* 0x000fca0003800000 */
        /* <DEDUP_REMOVED lines=16> */
[----:B------:R1:W-:Y:S04]  /*cad0*/  STG.E desc[UR6][R4.64+0x4], R19 ;  /* 0x0000041304007986 */ /* 0x0003e8000c101906 */
        /* <DEDUP_REMOVED lines=18> */
[----:B0-----:R-:W-:Y:S02]  /*cc00*/  FMNMX R21, R18, R14, PT ;  /* 0x0000000e12157209 */ /* 0x001fe40003800000 */
[----:B------:R-:W-:-:S03]  /*cc10*/  IADD3 R14, P1, PT, R4, 0x40, RZ ;  /* 0x00000040040e7810 */ /* 0x000fc60007f3e0ff */
[----:B------:R2:W-:Y:S01]  /*cc20*/  STG.E desc[UR6][R4.64+0x20], R21 ;  /* 0x0000201504007986 */ /* 0x0005e2000c101906 */
[----:B-1----:R-:W-:Y:S01]  /*cc30*/  IADD3.X R19, PT, PT, RZ, R5, RZ, P1, !PT ;  /* 0x00000005ff137210 */ /* 0x002fe20000ffe4ff */
[----:B------:R-:W-:Y:S08]  /*cc40*/  @P0 BRA `(.L_x_129) ;  /* 0xfffffff800dc0947 */ /* 0x000ff0000383ffff */
[----:B------:R-:W-:-:S07]  /*cc50*/  IADD3 R7, PT, PT, R7, 0x1, RZ ;  /* 0x0000000107077810 */ /* 0x000fce0007ffe0ff */
.L_x_128:
[----:B------:R-:W-:-:S13]  /*cc60*/  ISETP.NE.AND P0, PT, R28, RZ, PT ;  /* 0x000000ff1c00720c */ /* 0x000fda0003f05270 */
[----:B------:R-:W-:Y:S05]  /*cc70*/  @!P0 BRA `(.L_x_127) ;  /* 0x0000000400848947 */ /* 0x000fea0003800000 */
[----:B------:R-:W-:Y:S02]  /*cc80*/  ISETP.GE.U32.AND P0, PT, R28, 0x8, PT ;  /* 0x000000081c00780c */ /* 0x000fe40003f06070 */
[----:B---34-:R-:W-:-:S04]  /*cc90*/  LOP3.LUT R18, R6, 0x7, RZ, 0xc0, !PT ;  /* 0x0000000706127812 */ /* 0x018fc800078ec0ff */
[----:B------:R-:W-:-:S07]  /*cca0*/  ISETP.NE.AND P1, PT, R18, RZ, PT ;  /* 0x000000ff1200720c */ /* 0x000fce0003f25270 */
[----:B------:R-:W-:Y:S06]  /*ccb0*/  @!P0 BRA `(.L_x_130) ;  /* 0x0000000000c48947 */ /* 0x000fec0003800000 */
[C---:B--2---:R-:W-:Y:S02]  /*ccc0*/  VIADD R11, R7.reuse, 0xffffffff ;  /* 0xffffffff070b7836 */ /* 0x044fe40000000000 */
[----:B------:R-:W-:-:S04]  /*ccd0*/  IMAD.WIDE.U32 R4, R7, 0x4, R8 ;  /* 0x0000000407047825 */ /* 0x000fc800078e0008 */
[----:B------:R-:W-:Y:S01]  /*cce0*/  IMAD.WIDE.U32 R10, R11, 0x4, R8 ;  /* 0x000000040b0a7825 */ /* 0x000fe200078e0008 */
[----:B------:R-:W2:Y:S05]  /*ccf0*/  LDG.E R14, desc[UR6][R4.64] ;  /* 0x00000006040e7981 */ /* 0x000eaa000c1e1900 */
[----:B------:R-:W1:Y:S01]  /*cd00*/  LDG.E R10, desc[UR6][R10.64] ;  /* 0x000000060a0a7981 */ /* 0x000e62000c1e1900 */
[----:B------:R-:W-:Y:S01]  /*cd10*/  IADD3 R15, PT, PT, R7, 0x1, RZ ;  /* 0x00000001070f7810 */ /* 0x000fe20007ffe0ff */
[----:B-1----:R-:W-:-:S05]  /*cd20*/  FADD R13, R10, 1 ;  /* 0x3f8000000a0d7421 */ /* 0x002fca0000000000 */
[----:B--2---:R-:W-:Y:S01]  /*cd30*/  FMNMX R13, R13, R14, PT ;  /* 0x0000000e0d0d7209 */ /* 0x004fe20003800000 */
[----:B------:R-:W-:-:S04]  /*cd40*/  IMAD.WIDE.U32 R14, R15, 0x4, R8 ;  /* 0x000000040f0e7825 */ /* 0x000fc800078e0008 */
[----:B------:R1:W-:Y:S04]  /*cd50*/  STG.E desc[UR6][R4.64], R13 ;  /* 0x0000000d04007986 */ /* 0x0003e8000c101906 */
[----:B0-----:R-:W2:Y:S01]  /*cd60*/  LDG.E R17, desc[UR6][R14.64] ;  /* 0x000000060e117981 */ /* 0x001ea2000c1e1900 */
        /* <DEDUP_REMOVED lines=9> */
[----:B------:R-:W-:-:S04]  /*ce00*/  IMAD.WIDE.U32 R16, R23, 0x4, R8 ;  /* 0x0000000417107825 */ /* 0x000fc800078e0008 */
[----:B------:R2:W-:Y:S04]  /*ce10*/  STG.E desc[UR6][R10.64], R21 ;  /* 0x000000150a007986 */ /* 0x0005e8000c101906 */
[----:B------:R-:W3:Y:S01]  /*ce20*/  LDG.E R20, desc[UR6][R16.64] ;  /* 0x0000000610147981 */ /* 0x000ee2000c1e1900 */
[----:B-1----:R-:W-:Y:S01]  /*ce30*/  FADD R13, R21, 1 ;  /* 0x3f800000150d7421 */ /* 0x002fe20000000000 */
[----:B------:R-:W-:-:S04]  /*ce40*/  VIADD R23, R7, 0x4 ;  /* 0x0000000407177836 */ /* 0x000fc80000000000 */
[----:B0-----:R-:W-:Y:S01]  /*ce50*/  IMAD.WIDE.U32 R14, R23, 0x4, R8 ;  /* 0x00000004170e7825 */ /* 0x001fe200078e0008 */
[----:B---3--:R-:W-:-:S05]  /*ce60*/  FMNMX R13, R13, R20, PT ;  /* 0x000000140d0d7209 */ /* 0x008fca0003800000 */
[----:B------:R0:W-:Y:S04]  /*ce70*/  STG.E desc[UR6][R16.64], R13 ;  /* 0x0000000d10007986 */ /* 0x0001e8000c101906 */
[----:B------:R-:W3:Y:S01]  /*ce80*/  LDG.E R20, desc[UR6][R14.64] ;  /* 0x000000060e147981 */ /* 0x000ee2000c1e1900 */
[----:B------:R-:W-:Y:S01]  /*ce90*/  FADD R19, R13, 1 ;  /* 0x3f8000000d137421 */ /* 0x000fe20000000000 */
[----:B------:R-:W-:-:S05]  /*cea0*/  IADD3 R23, PT, PT, R7, 0x5, RZ ;  /* 0x0000000507177810 */ /* 0x000fca0007ffe0ff */
        /* <DEDUP_REMOVED lines=11> */
[----:B--2---:R-:W-:-:S05]  /*cf60*/  FMNMX R13, R13, R20, PT ;  /* 0x000000140d0d7209 */ /* 0x004fca0003800000 */
[----:B------:R3:W-:Y:S04]  /*cf70*/  STG.E desc[UR6][R16.64], R13 ;  /* 0x0000000d10007986 */ /* 0x0007e8000c101906 */
[----:B-1----:R-:W2:Y:S01]  /*cf80*/  LDG.E R15, desc[UR6][R4.64+0x1c] ;  /* 0x00001c06040f7981 */ /* 0x002ea2000c1e1900 */
[----:B------:R-:W-:Y:S01]  /*cf90*/  FADD R14, R13, 1 ;  /* 0x3f8000000d0e7421 */ /* 0x000fe20000000000 */
[----:B------:R-:W-:-:S04]  /*cfa0*/  IADD3 R7, PT, PT, R7, 0x8, RZ ;  /* 0x0000000807077810 */ /* 0x000fc80007ffe0ff */
[----:B--2---:R-:W-:-:S05]  /*cfb0*/  FMNMX R15, R14, R15, PT ;  /* 0x0000000f0e0f7209 */ /* 0x004fca0003800000 */
[----:B------:R3:W-:Y:S02]  /*cfc0*/  STG.E desc[UR6][R4.64+0x1c], R15 ;  /* 0x00001c0f04007986 */ /* 0x0007e4000c101906 */
.L_x_130:
[----:B------:R-:W-:Y:S05]  /*cfd0*/  @!P1 BRA `(.L_x_127) ;  /* 0x0000000000ac9947 */ /* 0x000fea0003800000 */
[----:B------:R-:W-:Y:S02]  /*cfe0*/  ISETP.GE.U32.AND P0, PT, R18, 0x4, PT ;  /* 0x000000041200780c */ /* 0x000fe40003f06070 */
[----:B------:R-:W-:-:S04]  /*cff0*/  LOP3.LUT R6, R6, 0x3, RZ, 0xc0, !PT ;  /* 0x0000000306067812 */ /* 0x000fc800078ec0ff */
[----:B------:R-:W-:-:S07]  /*d000*/  ISETP.NE.AND P1, PT, R6, RZ, PT ;  /* 0x000000ff0600720c */ /* 0x000fce0003f25270 */
[----:B------:R-:W-:Y:S06]  /*d010*/  @!P0 BRA `(.L_x_131) ;  /* 0x0000000000648947 */ /* 0x000fec0003800000 */
[C---:B--23--:R-:W-:Y:S02]  /*d020*/  VIADD R11, R7.reuse, 0xffffffff ;  /* 0xffffffff070b7836 */ /* 0x04cfe40000000000 */
        /* <DEDUP_REMOVED lines=19> */
[----:B------:R-:W2:Y:S01]  /*d160*/  LDG.E R16, desc[UR6][R4.64+0xc] ;  /* 0x00000c0604107981 */ /* 0x000ea2000c1e1900 */
[----:B-1----:R-:W-:Y:S01]  /*d170*/  FADD R13, R19, 1 ;  /* 0x3f800000130d7421 */ /* 0x002fe20000000000 */
[----:B------:R-:W-:-:S04]  /*d180*/  IADD3 R7, PT, PT, R7, 0x4, RZ ;  /* 0x0000000407077810 */ /* 0x000fc80007ffe0ff */
[----:B--2---:R-:W-:-:S05]  /*d190*/  FMNMX R13, R13, R16, PT ;  /* 0x000000100d0d7209 */ /* 0x004fca0003800000 */
[----:B------:R4:W-:Y:S02]  /*d1a0*/  STG.E desc[UR6][R4.64+0xc], R13 ;  /* 0x00000c0d04007986 */ /* 0x0009e4000c101906 */
.L_x_131:
[----:B------:R-:W-:Y:S05]  /*d1b0*/  @!P1 BRA `(.L_x_127) ;  /* 0x0000000000349947 */ /* 0x000fea0003800000 */
[----:B------:R-:W-:-:S04]  /*d1c0*/  VIADD R7, R7, 0xffffffff ;  /* 0xffffffff07077836 */ /* 0x000fc80000000000 */
[----:B--234-:R-:W-:-:S05]  /*d1d0*/  IMAD.WIDE.U32 R4, R7, 0x4, R8 ;  /* 0x0000000407047825 */ /* 0x01cfca00078e0008 */
[----:B------:R2:W5:Y:S01]  /*d1e0*/  LDG.E R11, desc[UR6][R4.64] ;  /* 0x00000006040b7981 */ /* 0x000562000c1e1900 */
[----:B------:R-:W-:-:S07]  /*d1f0*/  IADD3 R6, PT, PT, -R6, RZ, RZ ;  /* 0x000000ff06067210 */ /* 0x000fce0007ffe1ff */
.L_x_132:
[----:B------:R-:W-:-:S05]  /*d200*/  IADD3 R7, PT, PT, R7, 0x1, RZ ;  /* 0x0000000107077810 */ /* 0x000fca0007ffe0ff */
[----:B--2---:R-:W-:-:S05]  /*d210*/  IMAD.WIDE.U32 R4, R7, 0x4, R8 ;  /* 0x0000000407047825 */ /* 0x004fca00078e0008 */
[----:B------:R-:W2:Y:S01]  /*d220*/  LDG.E R10, desc[UR6][R4.64] ;  /* 0x00000006040a7981 */ /* 0x000ea2000c1e1900 */
[----:B-----5:R-:W-:Y:S01]  /*d230*/  FADD R11, R11, 1 ;  /* 0x3f8000000b0b7421 */ /* 0x020fe20000000000 */
[----:B------:R-:W-:-:S04]  /*d240*/  IADD3 R6, PT, PT, R6, 0x1, RZ ;  /* 0x0000000106067810 */ /* 0x000fc80007ffe0ff */
[----:B------:R-:W-:Y:S02]  /*d250*/  ISETP.NE.AND P0, PT, R6, RZ, PT ;  /* 0x000000ff0600720c */ /* 0x000fe40003f05270 */
[----:B--2---:R-:W-:-:S05]  /*d260*/  FMNMX R11, R11, R10, PT ;  /* 0x0000000a0b0b7209 */ /* 0x004fca0003800000 */
[----:B------:R2:W-:Y:S06]  /*d270*/  STG.E desc[UR6][R4.64], R11 ;  /* 0x0000000b04007986 */ /* 0x0005ec000c101906 */
[----:B------:R-:W-:Y:S05]  /*d280*/  @P0 BRA `(.L_x_132) ;  /* 0xfffffffc00dc0947 */ /* 0x000fea000383ffff */
.L_x_127:
[----:B------:R-:W-:-:S13]  /*d290*/  ISETP.GE.AND P0, PT, R12, RZ, PT ;  /* 0x000000ff0c00720c */ /* 0x000fda0003f06270 */
[----:B------:R-:W-:Y:S05]  /*d2a0*/  @!P0 BRA `(.L_x_133) ;  /* 0x0000000c00388947 */ /* 0x000fea0003800000 */
[----:B------:R-:W-:Y:S01]  /*d2b0*/  ISETP.GE.U32.AND P0, PT, R12, 0xf, PT ;  /* 0x0000000f0c00780c */ /* 0x000fe20003f06070 */
[----:B--234-:R-:W-:-:S05]  /*d2c0*/  VIADD R5, R0, 0xffffffff ;  /* 0xffffffff00057836 */ /* 0x01cfca0000000000 */
[----:B------:R-:W-:-:S07]  /*d2d0*/  LOP3.LUT R6, R5, 0xf, RZ, 0xc0, !PT ;  /* 0x0000000f05067812 */ /* 0x000fce00078ec0ff */
[----:B------:R-:W-:Y:S05]  /*d2e0*/  @!P0 BRA `(.L_x_134) ;  /* 0x0000000400a48947 */ /* 0x000fea0003800000 */
[----:B------:R-:W-:-:S05]  /*d2f0*/  IMAD.WIDE.U32 R10, R5, 0x4, R8 ;  /* 0x00000004050a7825 */ /* 0x000fca00078e0008 */
[----:B01----:R0:W5:Y:S01]  /*d300*/  LDG.E R17, desc[UR6][R10.64] ;  /* 0x000000060a117981 */ /* 0x003162000c1e1900 */
[----:B------:R-:W-:Y:S02]  /*d310*/  LOP3.LUT R4, R5, 0xfffffff0, RZ, 0xc0, !PT ;  /* 0xfffffff005047812 */ /* 0x000fe400078ec0ff */
[----:B------:R-:W-:Y:S02]  /*d320*/  IADD3 R7, PT, PT, R0, -0x8, RZ ;  /* 0xfffffff800077810 */ /* 0x000fe40007ffe0ff */
[----:B------:R-:W-:-:S07]  /*d330*/  IADD3 R4, PT, PT, -R4, RZ, RZ ;  /* 0x000000ff04047210 */ /* 0x000fce0007ffe1ff */
.L_x_135:
        /* <DEDUP_REMOVED lines=99> */
[----:B--2---:R-:W-:-:S07]  /*d970*/  VIADD R12, R7, 0x6 ;  /* 0x00000006070c7836 */ /* 0x004fce0000000000 */
.L_x_134:
[----:B------:R-:W-:-:S13]  /*d980*/  ISETP.NE.AND P0, PT, R6, RZ, PT ;  /* 0x000000ff0600720c */ /* 0x000fda0003f05270 */
[----:B------:R-:W-:Y:S05]  /*d990*/  @!P0 BRA `(.L_x_133) ;  /* 0x00000004007c8947 */ /* 0x000fea0003800000 */
[----:B------:R-:W-:Y:S02]  /*d9a0*/  ISETP.GE.U32.AND P0, PT, R6, 0x8, PT ;  /* 0x000000080600780c */ /* 0x000fe40003f06070 */
[----:B01----:R-:W-:-:S04]  /*d9b0*/  LOP3.LUT R16, R5, 0x7, RZ, 0xc0, !PT ;  /* 0x0000000705107812 */ /* 0x003fc800078ec0ff */
[----:B------:R-:W-:-:S07]  /*d9c0*/  ISETP.NE.AND P1, PT, R16, RZ, PT ;  /* 0x000000ff1000720c */ /* 0x000fce0003f25270 */
[----:B------:R-:W-:Y:S06]  /*d9d0*/  @!P0 BRA `(.L_x_136) ;  /* 0x0000000000c48947 */ /* 0x000fec0003800000 */
[----:B------:R-:W-:-:S05]  /*d9e0*/  IMAD.WIDE.U32 R6, R12, 0x4, R8 ;  /* 0x000000040c067825 */ /* 0x000fca00078e0008 */
        /* <DEDUP_REMOVED lines=48> */
.L_x_136:
[----:B------:R-:W-:Y:S05]  /*dcf0*/  @!P1 BRA `(.L_x_133) ;  /* 0x0000000000a49947 */ /* 0x000fea0003800000 */
[----:B------:R-:W-:Y:S02]  /*dd00*/  ISETP.GE.U32.AND P0, PT, R16, 0x4, PT ;  /* 0x000000041000780c */ /* 0x000fe40003f06070 */
[----:B------:R-:W-:-:S04]  /*dd10*/  LOP3.LUT R18, R5, 0x3, RZ, 0xc0, !PT ;  /* 0x0000000305127812 */ /* 0x000fc800078ec0ff */
[----:B------:R-:W-:-:S07]  /*dd20*/  ISETP.NE.AND P1, PT, R18, RZ, PT ;  /* 0x000000ff1200720c */ /* 0x000fce0003f25270 */
[----:B------:R-:W-:Y:S06]  /*dd30*/  @!P0 BRA `(.L_x_137) ;  /* 0x0000000000648947 */ /* 0x000fec0003800000 */
[----:B------:R-:W-:-:S05]  /*dd40*/  IMAD.WIDE.U32 R4, R12, 0x4, R8 ;  /* 0x000000040c047825 */ /* 0x000fca00078e0008 */
[----:B-1----:R-:W2:Y:S04]  /*dd50*/  LDG.E R6, desc[UR6][R4.64+0x4] ;  /* 0x0000040604067981 */ /* 0x002ea8000c1e1900 */
        /* <DEDUP_REMOVED lines=23> */
.L_x_137:
[----:B------:R-:W-:Y:S05]  /*ded0*/  @!P1 BRA `(.L_x_133) ;  /* 0x00000000002c9947 */ /* 0x000fea0003800000 */
[----:B-12---:R-:W-:-:S07]  /*dee0*/  IADD3 R6, PT, PT, -R18, RZ, RZ ;  /* 0x000000ff12067210 */ /* 0x006fce0007ffe1ff */
.L_x_138:
[----:B0-----:R-:W-:-:S05]  /*def0*/  IMAD.WIDE.U32 R4, R12, 0x4, R8 ;  /* 0x000000040c047825 */ /* 0x001fca00078e0008 */
        /* <DEDUP_REMOVED lines=9> */
.L_x_133:
[----:B-12---:R-:W-:Y:S01]  /*df90*/  IMAD.MOV.U32 R6, RZ, RZ, RZ ;  /* 0x000000ffff067224 */ /* 0x006fe200078e00ff */
[----:B------:R-:W-:Y:S06]  /*dfa0*/  @!P2 BRA `(.L_x_139) ;  /* 0x0000000c009ca947 */ /* 0x000fec0003800000 */
[----:B------:R-:W1:Y:S01]  /*dfb0*/  LDCU UR4, c[0x0][0x38c] ;  /* 0x00007180ff0477ac */ /* 0x000e620008000800 */
[C---:B0--34-:R-:W-:Y:S01]  /*dfc0*/  IADD3 R4, PT, PT, R0.reuse, -0x1, RZ ;  /* 0xffffffff00047810 */ /* 0x059fe20007ffe0ff */
[----:B------:R-:W-:Y:S01]  /*dfd0*/  HFMA2 R7, -RZ, RZ, 0, 0 ;  /* 0x00000000ff077431 */ /* 0x000fe200000001ff */
[----:B------:R-:W-:Y:S02]  /*dfe0*/  LOP3.LUT R16, R0, 0xf, RZ, 0xc0, !PT ;  /* 0x0000000f00107812 */ /* 0x000fe400078ec0ff */
[----:B------:R-:W-:Y:S02]  /*dff0*/  ISETP.GE.U32.AND P1, PT, R4, 0xf, PT ;  /* 0x0000000f0400780c */ /* 0x000fe40003f26070 */
[----:B------:R-:W-:Y:S01]  /*e000*/  ISETP.NE.AND P0, PT, R16, RZ, PT ;  /* 0x000000ff1000720c */ /* 0x000fe20003f05270 */
[----:B-1----:R-:W-:-:S10]  /*e010*/  FADD R24, R24, UR4 ;  /* 0x0000000418187e21 */ /* 0x002fd40008000000 */
[----:B------:R-:W-:Y:S05]  /*e020*/  @!P1 BRA `(.L_x_140) ;  /* 0x0000000000ec9947 */ /* 0x000fea0003800000 */
[----:B------:R-:W-:Y:S02]  /*e030*/  LOP3.LUT R7, R0, 0xfffffff0, RZ, 0xc0, !PT ;  /* 0xfffffff000077812 */ /* 0x000fe400078ec0ff */
[----:B------:R-:W-:-:S03]  /*e040*/  IADD3 R10, P3, PT, R8, 0x20, RZ ;  /* 0x00000020080a7810 */ /* 0x000fc60007f7e0ff */
[----:B------:R-:W-:Y:S01]  /*e050*/  IMAD.MOV R6, RZ, RZ, -R7 ;  /* 0x000000ffff067224 */ /* 0x000fe200078e0a07 */
[----:B------:R-:W-:-:S09]  /*e060*/  IADD3.X R21, PT, PT, RZ, R9, RZ, P3, !PT ;  /* 0x00000009ff157210 */ /* 0x000fd20001ffe4ff */
.L_x_141:
        /* <DEDUP_REMOVED lines=48> */
[----:B------:R-:W-:-:S05]  /*e370*/  FMNMX R21, R24, R21, PT ;  /* 0x0000001518157209 */ /* 0x000fca0003800000 */
[----:B------:R0:W-:Y:S02]  /*e380*/  STG.E desc[UR6][R4.64+-0x20], R21 ;  /* 0xffffe01504007986 */ /* 0x0001e4000c101906 */
[----:B0-----:R-:W-:Y:S02]  /*e390*/  FMNMX R21, R24, R10, PT ;  /* 0x0000000a18157209 */ /* 0x001fe40003800000 */
[----:B------:R-:W-:-:S03]  /*e3a0*/  IADD3 R10, P4, PT, R4, 0x40, RZ ;  /* 0x00000040040a7810 */ /* 0x000fc60007f9e0ff */
[----:B------:R0:W-:Y:S02]  /*e3b0*/  STG.E desc[UR6][R4.64+0x4], R21 ;  /* 0x0000041504007986 */ /* 0x0001e4000c101906 */
[----:B0-----:R-:W-:Y:S01]  /*e3c0*/  IMAD.X R21, RZ, RZ, R5, P4 ;  /* 0x000000ffff157224 */ /* 0x001fe200020e0605 */
[----:B------:R-:W-:Y:S07]  /*e3d0*/  @P3 BRA `(.L_x_141) ;  /* 0xfffffffc00243947 */ /* 0x000fee000383ffff */
.L_x_140:
[----:B------:R-:W-:Y:S05]  /*e3e0*/  @!P0 BRA `(.L_x_142) ;  /* 0x0000000400088947 */ /* 0x000fea0003800000 */
[----:B------:R-:W-:Y:S02]  /*e3f0*/  ISETP.GE.U32.AND P3, PT, R16, 0x8, PT ;  /* 0x000000081000780c */ /* 0x000fe40003f66070 */
[----:B------:R-:W-:-:S04]  /*e400*/  LOP3.LUT R10, R0, 0x7, RZ, 0xc0, !PT ;  /* 0x00000007000a7812 */ /* 0x000fc800078ec0ff */
        /* <DEDUP_REMOVED lines=28> */
.L_x_143:
        /* <DEDUP_REMOVED lines=19> */
.L_x_144:
[----:B------:R-:W-:Y:S05]  /*e700*/  @!P4 BRA `(.L_x_142) ;  /* 0x000000000040c947 */ /* 0x000fea0003800000 */
[----:B------:R-:W2:Y:S01]  /*e710*/  LDCU.64 UR4, c[0x0][0x3b0] ;  /* 0x00007600ff0477ac */ /* 0x000ea20008000a00 */
[----:B01----:R-:W-:Y:S01]  /*e720*/  IMAD.WIDE.U32 R4, R2, 0x4, RZ ;  /* 0x0000000402047825 */ /* 0x003fe200078e00ff */
[----:B------:R-:W-:-:S03]  /*e730*/  IADD3 R6, PT, PT, -R6, RZ, RZ ;  /* 0x000000ff06067210 */ /* 0x000fc60007ffe1ff */
[----:B------:R-:W-:-:S03]  /*e740*/  IMAD.WIDE.U32 R4, R7, 0x4, R4 ;  /* 0x0000000407047825 */ /* 0x000fc600078e0004 */
[----:B--2---:R-:W-:-:S04]  /*e750*/  IADD3 R10, P3, PT, R4, UR4, RZ ;  /* 0x00000004040a7c10 */ /* 0x004fc8000ff7e0ff */
[----:B------:R-:W-:-:S09]  /*e760*/  IADD3.X R11, PT, PT, R5, UR5, RZ, P3, !PT ;  /* 0x00000005050b7c10 */ /* 0x000fd20009ffe4ff */
.L_x_145:
[----:B--2---:R-:W-:Y:S01]  /*e770*/  IMAD.MOV.U32 R4, RZ, RZ, R10 ;  /* 0x000000ffff047224 */ /* 0x004fe200078e000a */
        /* <DEDUP_REMOVED lines=9> */
.L_x_142:
[----:B--2---:R-:W-:Y:S01]  /*e810*/  CS2R R6, SRZ ;  /* 0x0000000000067805 */ /* 0x004fe2000001ff00 */
[----:B------:R-:W-:Y:S06]  /*e820*/  @!P1 BRA `(.L_x_146) ;  /* 0x0000000000a89947 */ /* 0x000fec0003800000 */
[----:B01----:R-:W-:Y:S01]  /*e830*/  IADD3 R4, P1, PT, R8, 0x20, RZ ;  /* 0x0000002008047810 */ /* 0x003fe20007f3e0ff */
[----:B------:R-:W-:Y:S01]  /*e840*/  IMAD.MOV.U32 R6, RZ, RZ, RZ ;  /* 0x000000ffff067224 */ /* 0x000fe200078e00ff */
[----:B------:R-:W-:Y:S02]  /*e850*/  LOP3.LUT R7, R0, 0xfffffff0, RZ, 0xc0, !PT ;  /* 0xfffffff000077812 */ /* 0x000fe400078ec0ff */
[----:B------:R-:W-:Y:S02]  /*e860*/  IADD3.X R5, PT, PT, RZ, R9, RZ, P1, !PT ;  /* 0x00000009ff057210 */ /* 0x000fe40000ffe4ff */
[----:B------:R-:W-:-:S07]  /*e870*/  IADD3 R17, PT, PT, -R7, RZ, RZ ;  /* 0x000000ff07117210 */ /* 0x000fce0007ffe1ff */
.L_x_147:
        /* <DEDUP_REMOVED lines=15> */
[----:B------:R0:W5:Y:S01]  /*e970*/  LDG.E R12, desc[UR6][R4.64+0x1c] ;  /* 0x00001c06040c7981 */ /* 0x000162000c1e1900 */
[----:B------:R-:W-:-:S04]  /*e980*/  IADD3 R17, PT, PT, R17, 0x10, RZ ;  /* 0x0000001011117810 */ /* 0x000fc80007ffe0ff */
[----:B------:R-:W-:Y:S02]  /*e990*/  ISETP.NE.AND P1, PT, R17, RZ, PT ;  /* 0x000000ff1100720c */ /* 0x000fe40003f25270 */
[----:B0-----:R-:W-:-:S05]  /*e9a0*/  IADD3 R4, P3, PT, R4, 0x40, RZ ;  /* 0x0000004004047810 */ /* 0x001fca0007f7e0ff */
[----:B------:R-:W-:Y:S02]  /*e9b0*/  IMAD.X R5, RZ, RZ, R5, P3 ;  /* 0x000000ffff057224 */ /* 0x000fe400018e0605 */
[----:B--2---:R-:W-:-:S04]  /*e9c0*/  FADD R15, R15, R6 ;  /* 0x000000060f0f7221 */ /* 0x004fc80000000000 */
        /* <DEDUP_REMOVED lines=14> */
[----:B------:R-:W-:Y:S01]  /*eab0*/  FADD R6, R11, R12 ;  /* 0x0000000c0b067221 */ /* 0x000fe20000000000 */
[----:B------:R-:W-:Y:S06]  /*eac0*/  @P1 BRA `(.L_x_147) ;  /* 0xfffffffc006c1947 */ /* 0x000fec000383ffff */
.L_x_146:
        /* <DEDUP_REMOVED lines=23> */
.L_x_148:
        /* <DEDUP_REMOVED lines=15> */
.L_x_149:
[----:B------:R-:W-:Y:S05]  /*ed30*/  @!P1 BRA `(.L_x_139) ;  /* 0x0000000000389947 */ /* 0x000fea0003800000 */
[----:B------:R-:W2:Y:S01]  /*ed40*/  LDCU.64 UR4, c[0x0][0x3b0] ;  /* 0x00007600ff0477ac */ /* 0x000ea20008000a00 */
[----:B01----:R-:W-:Y:S01]  /*ed50*/  IMAD.WIDE.U32 R4, R2, 0x4, RZ ;  /* 0x0000000402047825 */ /* 0x003fe200078e00ff */
[----:B------:R-:W-:-:S03]  /*ed60*/  IADD3 R0, PT, PT, -R0, RZ, RZ ;  /* 0x000000ff00007210 */ /* 0x000fc60007ffe1ff */
[----:B------:R-:W-:-:S03]  /*ed70*/  IMAD.WIDE.U32 R4, R7, 0x4, R4 ;  /* 0x0000000407047825 */ /* 0x000fc600078e0004 */
[----:B--2---:R-:W-:-:S04]  /*ed80*/  IADD3 R4, P0, PT, R4, UR4, RZ ;  /* 0x0000000404047c10 */ /* 0x004fc8000ff1e0ff */
[----:B------:R-:W-:-:S09]  /*ed90*/  IADD3.X R7, PT, PT, R5, UR5, RZ, P0, !PT ;  /* 0x0000000505077c10 */ /* 0x000fd200087fe4ff */
.L_x_150:
[----:B------:R-:W-:-:S06]  /*eda0*/  IMAD.MOV.U32 R5, RZ, RZ, R7 ;  /* 0x000000ffff057224 */ /* 0x000fcc00078e0007 */
[----:B------:R0:W2:Y:S01]  /*edb0*/  LDG.E R5, desc[UR6][R4.64] ;  /* 0x0000000604057981 */ /* 0x0000a2000c1e1900 */
[----:B------:R-:W-:-:S04]  /*edc0*/  IADD3 R0, PT, PT, R0, 0x1, RZ ;  /* 0x0000000100007810 */ /* 0x000fc80007ffe0ff */
[----:B------:R-:W-:Y:S02]  /*edd0*/  ISETP.NE.AND P0, PT, R0, RZ, PT ;  /* 0x000000ff0000720c */ /* 0x000fe40003f05270 */
[----:B0-----:R-:W-:-:S04]  /*ede0*/  IADD3 R4, P1, PT, R4, 0x4, RZ ;  /* 0x0000000404047810 */ /* 0x001fc80007f3e0ff */
[----:B------:R-:W-:Y:S01]  /*edf0*/  IADD3.X R7, PT, PT, RZ, R7, RZ, P1, !PT ;  /* 0x00000007ff077210 */ /* 0x000fe20000ffe4ff */
[----:B--2---:R-:W-:-:S06]  /*ee00*/  FADD R6, R5, R6 ;  /* 0x0000000605067221 */ /* 0x004fcc0000000000 */
[----:B------:R-:W-:Y:S05]  /*ee10*/  @P0 BRA `(.L_x_150) ;  /* 0xfffffffc00e00947 */ /* 0x000fea000383ffff */
.L_x_139:
[----:B------:R-:W0:Y:S01]  /*ee20*/  MUFU.RCP R0, R3 ;  /* 0x0000000300007308 */ /* 0x000e220000001000 */
[----:B------:R-:W-:Y:S07]  /*ee30*/  BSSY.RECONVERGENT B0, `(.L_x_151) ;  /* 0x000000b000007945 */ /* 0x000fee0003800200 */
[----:B------:R-:W2:Y:S01]  /*ee40*/  FCHK P0, R6, R3 ;  /* 0x0000000306007302 */ /* 0x000ea20000000000 */
[----:B01-34-:R-:W-:-:S04]  /*ee50*/  FFMA R5, -R3, R0, 1 ;  /* 0x3f80000003057423 */ /* 0x01bfc80000000100 */
[----:B------:R-:W-:-:S04]  /*ee60*/  FFMA R0, R0, R5, R0 ;  /* 0x0000000500007223 */ /* 0x000fc80000000000 */
[----:B------:R-:W-:-:S04]  /*ee70*/  FFMA R5, R0, R6, RZ ;  /* 0x0000000600057223 */ /* 0x000fc800000000ff */
[----:B------:R-:W-:-:S04]  /*ee80*/  FFMA R4, -R3, R5, R6 ;  /* 0x0000000503047223 */ /* 0x000fc80000000106 */
[----:B------:R-:W-:Y:S01]  /*ee90*/  FFMA R0, R0, R4, R5 ;  /* 0x0000000400007223 */ /* 0x000fe20000000005 */
[----:B--2---:R-:W-:Y:S06]  /*eea0*/  @!P0 BRA `(.L_x_152) ;  /* 0x00000000000c8947 */ /* 0x004fec0003800000 */
[----:B------:R-:W-:Y:S02]  /*eeb0*/  MOV R0, R6 ;  /* 0x0000000600007202 */ /* 0x000fe40000000f00 */
[----:B------:R-:W-:-:S07]  /*eec0*/  MOV R16, 0xeee0 ;  /* 0x0000eee000107802 */ /* 0x000fce0000000f00 */
[----:B------:R-:W-:Y:S05]  /*eed0*/  CALL.REL.NOINC `($__internal_0_$__cuda_sm3x_div_rn_noftz_f32_slowpath) ;  /* 0x00000008002c7944 */ /* 0x000fea0003c00000 */
.L_x_152:
[----:B------:R-:W-:Y:S05]  /*eee0*/  BSYNC.RECONVERGENT B0 ;  /* 0x0000000000007941 */ /* 0x000fea0003800200 */
.L_x_151:
[----:B------:R-:W-:Y:S05]  /*eef0*/  @!P2 EXIT ;  /* 0x000000000000a94d */ /* 0x000fea0003800000 */
[----:B------:R-:W0:Y:S01]  /*ef00*/  LDCU UR4, c[0x0][0x380] ;  /* 0x00007000ff0477ac */ /* 0x000e220008000800 */
[----:B------:R-:W-:Y:S01]  /*ef10*/  IMAD.MOV.U32 R3, RZ, RZ, RZ ;  /* 0x000000ffff037224 */ /* 0x000fe200078e00ff */
[----:B0-----:R-:W-:Y:S02]  /*ef20*/  UIADD3 UR5, UPT, UPT, UR4, -0x1, URZ ;  /* 0xffffffff04057890 */ /* 0x001fe4000fffe0ff */
[----:B------:R-:W-:Y:S02]  /*ef30*/  ULOP3.LUT UR8, UR4, 0xf, URZ, 0xc0, !UPT ;  /* 0x0000000f04087892 */ /* 0x000fe4000f8ec0ff */
[----:B------:R-:W-:-:S04]  /*ef40*/  UISETP.GE.U32.AND UP0, UPT, UR5, 0xf, UPT ;  /* 0x0000000f0500788c */ /* 0x000fc8000bf06070 */
[----:B------:R-:W-:-:S05]  /*ef50*/  ISETP.NE.AND P1, PT, RZ, UR8, PT ;  /* 0x00000008ff007c0c */ /* 0x000fca000bf25270 */
[----:B------:R-:W-:Y:S08]  /*ef60*/  BRA.U !UP0, `(.L_x_153) ;  /* 0x0000000108f87547 */ /* 0x000ff0000b800000 */
[----:B------:R-:W0:Y:S01]  /*ef70*/  LDC.64 R8, c[0x0][0x3b0] ;  /* 0x0000ec00ff087b82 */ /* 0x000e220000000a00 */
[----:B------:R-:W-:-:S04]  /*ef80*/  ULOP3.LUT UR9, UR4, 0xfffffff0, URZ, 0xc0, !UPT ;  /* 0xfffffff004097892 */ /* 0x000fc8000f8ec0ff */
[----:B------:R-:W-:Y:S02]  /*ef90*/  UIADD3 UR5, UPT, UPT, -UR9, URZ, URZ ;  /* 0x000000ff09057290 */ /* 0x000fe4000fffe1ff */
[----:B------:R-:W-:Y:S01]  /*efa0*/  MOV R3, UR9 ;  /* 0x0000000900037c02 */ /* 0x000fe20008000f00 */
[----:B0-----:R-:W-:-:S03]  /*efb0*/  IMAD.WIDE.U32 R8, R2, 0x4, R8 ;  /* 0x0000000402087825 */ /* 0x001fc600078e0008 */
[----:B------:R-:W-:-:S04]  /*efc0*/  IADD3 R6, P0, PT, R8, 0x20, RZ ;  /* 0x0000002008067810 */ /* 0x000fc80007f1e0ff */
[----:B------:R-:W-:-:S09]  /*efd0*/  IADD3.X R13, PT, PT, RZ, R9, RZ, P0, !PT ;  /* 0x00000009ff0d7210 */ /* 0x000fd200007fe4ff */
.L_x_154:
        /* <DEDUP_REMOVED lines=34> */
[--C-:B0-----:R-:W-:Y:S01]  /*f200*/  FADD R11, R6, -R0.reuse ;  /* 0x80000000060b7221 */ /* 0x101fe20000000000 */
        /* <DEDUP_REMOVED lines=15> */
[----:B------:R-:W-:Y:S01]  /*f300*/  FADD R13, R13, -R0 ;  /* 0x800000000d0d7221 */ /* 0x000fe20000000000 */
[----:B------:R-:W-:-:S04]  /*f310*/  IADD3 R6, P0, PT, R4, 0x40, RZ ;  /* 0x0000004004067810 */ /* 0x000fc80007f1e0ff */
[----:B------:R0:W-:Y:S02]  /*f320*/  STG.E desc[UR6][R4.64+-0x1c], R13 ;  /* 0xffffe40d04007986 */ /* 0x0001e4000c101906 */
[----:B0-----:R-:W-:Y:S01]  /*f330*/  IADD3.X R13, PT, PT, RZ, R5, RZ, P0, !PT ;  /* 0x00000005ff0d7210 */ /* 0x001fe200007fe4ff */
[----:B------:R-:W-:Y:S06]  /*f340*/  BRA.U UP0, `(.L_x_154) ;  /* 0xfffffffd00247547 */ /* 0x000fec000b83ffff */
.L_x_153:
[----:B------:R-:W-:Y:S05]  /*f350*/  @!P1 EXIT ;  /* 0x000000000000994d */ /* 0x000fea0003800000 */
[----:B------:R-:W-:Y:S02]  /*f360*/  UISETP.GE.U32.AND UP0, UPT, UR8, 0x8, UPT ;  /* 0x000000080800788c */ /* 0x000fe4000bf06070 */
[----:B------:R-:W-:-:S06]  /*f370*/  ULOP3.LUT UR5, UR4, 0x7, URZ, 0xc0, !UPT ;  /* 0x0000000704057892 */ /* 0x000fcc000f8ec0ff */
[----:B------:R-:W-:Y:S01]  /*f380*/  ISETP.NE.AND P0, PT, RZ, UR5, PT ;  /* 0x00000005ff007c0c */ /* 0x000fe2000bf05270 */
[----:B------:R-:W-:-:S12]  /*f390*/  BRA.U !UP0, `(.L_x_155) ;  /* 0x0000000108687547 */ /* 0x000fd8000b800000 */
        /* <DEDUP_REMOVED lines=26> */
.L_x_155:
[----:B------:R-:W-:Y:S05]  /*f540*/  @!P0 EXIT ;  /* 0x000000000000894d */ /* 0x000fea0003800000 */
[----:B------:R-:W-:Y:S02]  /*f550*/  UISETP.GE.U32.AND UP0, UPT, UR5, 0x4, UPT ;  /* 0x000000040500788c */ /* 0x000fe4000bf06070 */
[----:B------:R-:W-:-:S06]  /*f560*/  ULOP3.LUT UR4, UR4, 0x3, URZ, 0xc0, !UPT ;  /* 0x0000000304047892 */ /* 0x000fcc000f8ec0ff */
[----:B------:R-:W-:Y:S01]  /*f570*/  ISETP.NE.AND P0, PT, RZ, UR4, PT ;  /* 0x00000004ff007c0c */ /* 0x000fe2000bf05270 */
[----:B------:R-:W-:-:S12]  /*f580*/  BRA.U !UP0, `(.L_x_156) ;  /* 0x0000000108387547 */ /* 0x000fd8000b800000 */
        /* <DEDUP_REMOVED lines=14> */
.L_x_156:
[----:B------:R-:W-:Y:S05]  /*f670*/  @!P0 EXIT ;  /* 0x000000000000894d */ /* 0x000fea0003800000 */
[----:B------:R-:W2:Y:S01]  /*f680*/  LDCU.64 UR8, c[0x0][0x3b0] ;  /* 0x00007600ff0877ac */ /* 0x000ea20008000a00 */
[----:B01----:R-:W-:Y:S01]  /*f690*/  IMAD.WIDE.U32 R4, R2, 0x4, RZ ;  /* 0x0000000402047825 */ /* 0x003fe200078e00ff */
[----:B------:R-:W-:-:S03]  /*f6a0*/  UIADD3 UR4, UPT, UPT, -UR4, URZ, URZ ;  /* 0x000000ff04047290 */ /* 0x000fc6000fffe1ff */
[----:B------:R-:W-:-:S03]  /*f6b0*/  IMAD.WIDE.U32 R2, R3, 0x4, R4 ;  /* 0x0000000403027825 */ /* 0x000fc600078e0004 */
[----:B--2---:R-:W-:-:S04]  /*f6c0*/  IADD3 R4, P0, PT, R2, UR8, RZ ;  /* 0x0000000802047c10 */ /* 0x004fc8000ff1e0ff */
[----:B------:R-:W-:-:S09]  /*f6d0*/  IADD3.X R7, PT, PT, R3, UR9, RZ, P0, !PT ;  /* 0x0000000903077c10 */ /* 0x000fd200087fe4ff */
.L_x_157:
[----:B0-----:R-:W-:Y:S01]  /*f6e0*/  IMAD.MOV.U32 R2, RZ, RZ, R4 ;  /* 0x000000ffff027224 */ /* 0x001fe200078e0004 */
        /* <DEDUP_REMOVED lines=9> */
[----:B------:R-:W-:Y:S05]  /*f780*/  EXIT ;  /* 0x000000000000794d */ /* 0x000fea0003800000 */
        .weak           $__internal_0_$__cuda_sm3x_div_rn_noftz_f32_slowpath
        .type           $__internal_0_$__cuda_sm3x_div_rn_noftz_f32_slowpath,@function
        .size           $__internal_0_$__cuda_sm3x_div_rn_noftz_f32_slowpath,(.L_x_197 - $__internal_0_$__cuda_sm3x_div_rn_noftz_f32_slowpath)
$__internal_0_$__cuda_sm3x_div_rn_noftz_f32_slowpath:
[----:B------:R-:W-:Y:S01]  /*f790*/  SHF.R.U32.HI R17, RZ, 0x17, R3 ;  /* 0x00000017ff117819 */ /* 0x000fe20000011603 */
[----:B------:R-:W-:Y:S01]  /*f7a0*/  BSSY.RECONVERGENT B1, `(.L_x_158) ;  /* 0x0000063000017945 */ /* 0x000fe20003800200 */
[----:B------:R-:W-:Y:S02]  /*f7b0*/  SHF.R.U32.HI R19, RZ, 0x17, R0 ;  /* 0x00000017ff137819 */ /* 0x000fe40000011600 */
[----:B------:R-:W-:Y:S02]  /*f7c0*/  LOP3.LUT R17, R17, 0xff, RZ, 0xc0, !PT ;  /* 0x000000ff11117812 */ /* 0x000fe400078ec0ff */
[----:B------:R-:W-:Y:S02]  /*f7d0*/  LOP3.LUT R22, R19, 0xff, RZ, 0xc0, !PT ;  /* 0x000000ff13167812 */ /* 0x000fe400078ec0ff */
[----:B------:R-:W-:Y:S02]  /*f7e0*/  IADD3 R23, PT, PT, R17, -0x1, RZ ;  /* 0xffffffff11177810 */ /* 0x000fe40007ffe0ff */
[----:B------:R-:W-:Y:S01]  /*f7f0*/  MOV R21, R3 ;  /* 0x0000000300157202 */ /* 0x000fe20000000f00 */
[----:B------:R-:W-:Y:S01]  /*f800*/  VIADD R20, R22, 0xffffffff ;  /* 0xffffffff16147836 */ /* 0x000fe20000000000 */
[----:B------:R-:W-:-:S04]  /*f810*/  ISETP.GT.U32.AND P0, PT, R23, 0xfd, PT ;  /* 0x000000fd1700780c */ /* 0x000fc80003f04070 */
[----:B------:R-:W-:-:S13]  /*f820*/  ISETP.GT.U32.OR P0, PT, R20, 0xfd, P0 ;  /* 0x000000fd1400780c */ /* 0x000fda0000704470 */
[----:B------:R-:W-:Y:S01]  /*f830*/  @!P0 MOV R19, RZ ;  /* 0x000000ff00138202 */ /* 0x000fe20000000f00 */
[----:B------:R-:W-:Y:S06]  /*f840*/  @!P0 BRA `(.L_x_159) ;  /* 0x00000000005c8947 */ /* 0x000fec0003800000 */
[----:B------:R-:W-:Y:S02]  /*f850*/  FSETP.GTU.FTZ.AND P0, PT, |R0|, +INF , PT ;  /* 0x7f8000000000780b */ /* 0x000fe40003f1c200 */
[----:B------:R-:W-:-:S04]  /*f860*/  FSETP.GTU.FTZ.AND P1, PT, |R3|, +INF , PT ;  /* 0x7f8000000300780b */ /* 0x000fc80003f3c200 */
[----:B------:R-:W-:-:S13]  /*f870*/  PLOP3.LUT P0, PT, P0, P1, PT, 0xf8, 0x8f ;  /* 0x00000000008f781c */ /* 0x000fda0000703f70 */
[----:B------:R-:W-:Y:S05]  /*f880*/  @P0 BRA `(.L_x_160) ;  /* 0x00000004004c0947 */ /* 0x000fea0003800000 */
[----:B------:R-:W-:-:S13]  /*f890*/  LOP3.LUT P0, RZ, R21, 0x7fffffff, R0, 0xc8, !PT ;  /* 0x7fffffff15ff7812 */ /* 0x000fda000780c800 */
[----:B------:R-:W-:Y:S05]  /*f8a0*/  @!P0 BRA `(.L_x_161) ;  /* 0x00000004003c8947 */ /* 0x000fea0003800000 */
[C---:B------:R-:W-:Y:S02]  /*f8b0*/  FSETP.NEU.FTZ.AND P3, PT, |R0|.reuse, +INF , PT ;  /* 0x7f8000000000780b */ /* 0x040fe40003f7d200 */
[----:B------:R-:W-:Y:S02]  /*f8c0*/  FSETP.NEU.FTZ.AND P1, PT, |R3|, +INF , PT ;  /* 0x7f8000000300780b */ /* 0x000fe40003f3d200 */
[----:B------:R-:W-:-:S11]  /*f8d0*/  FSETP.NEU.FTZ.AND P0, PT, |R0|, +INF , PT ;  /* 0x7f8000000000780b */ /* 0x000fd60003f1d200 */
[----:B------:R-:W-:Y:S05]  /*f8e0*/  @!P1 BRA !P3, `(.L_x_161) ;  /* 0x00000004002c9947 */ /* 0x000fea0005800000 */
[----:B------:R-:W-:-:S04]  /*f8f0*/  LOP3.LUT P3, RZ, R0, 0x7fffffff, RZ, 0xc0, !PT ;  /* 0x7fffffff00ff7812 */ /* 0x000fc8000786c0ff */
[----:B------:R-:W-:-:S13]  /*f900*/  PLOP3.LUT P1, PT, P1, P3, PT, 0x2f, 0xf2 ;  /* 0x0000000000f2781c */ /* 0x000fda0000f26577 */
[----:B------:R-:W-:Y:S05]  /*f910*/  @P1 BRA `(.L_x_162) ;  /* 0x0000000400181947 */ /* 0x000fea0003800000 */
[----:B------:R-:W-:-:S04]  /*f920*/  LOP3.LUT P1, RZ, R21, 0x7fffffff, RZ, 0xc0, !PT ;  /* 0x7fffffff15ff7812 */ /* 0x000fc8000782c0ff */
[----:B------:R-:W-:-:S13]  /*f930*/  PLOP3.LUT P0, PT, P0, P1, PT, 0x2f, 0xf2 ;  /* 0x0000000000f2781c */ /* 0x000fda0000702577 */
[----:B------:R-:W-:Y:S05]  /*f940*/  @P0 BRA `(.L_x_163) ;  /* 0x0000000400000947 */ /* 0x000fea0003800000 */
[----:B------:R-:W-:Y:S02]  /*f950*/  ISETP.GE.AND P0, PT, R20, RZ, PT ;  /* 0x000000ff1400720c */ /* 0x000fe40003f06270 */
[----:B------:R-:W-:-:S11]  /*f960*/  ISETP.GE.AND P1, PT, R23, RZ, PT ;  /* 0x000000ff1700720c */ /* 0x000fd60003f26270 */
[----:B------:R-:W-:Y:S01]  /*f970*/  @P0 MOV R19, RZ ;  /* 0x000000ff00130202 */ /* 0x000fe20000000f00 */
[----:B------:R-:W-:Y:S02]  /*f980*/  @!P0 IMAD.MOV.U32 R19, RZ, RZ, -0x40 ;  /* 0xffffffc0ff138424 */ /* 0x000fe400078e00ff */
[----:B------:R-:W-:Y:S01]  /*f990*/  @!P0 FFMA R0, R0, 1.84467440737095516160e+19, RZ ;  /* 0x5f80000000008823 */ /* 0x000fe200000000ff */
[----:B------:R-:W-:Y:S02]  /*f9a0*/  @!P1 FFMA R21, R3, 1.84467440737095516160e+19, RZ ;  /* 0x5f80000003159823 */ /* 0x000fe400000000ff */
[----:B------:R-:W-:-:S07]  /*f9b0*/  @!P1 IADD3 R19, PT, PT, R19, 0x40, RZ ;  /* 0x0000004013139810 */ /* 0x000fce0007ffe0ff */
.L_x_159:
[----:B------:R-:W-:Y:S01]  /*f9c0*/  LEA R20, R17, 0xc0800000, 0x17 ;  /* 0xc080000011147811 */ /* 0x000fe200078eb8ff */
[----:B------:R-:W-:Y:S01]  /*f9d0*/  BSSY.RECONVERGENT B2, `(.L_x_164) ;  /* 0x0000036000027945 */ /* 0x000fe20003800200 */
[----:B------:R-:W-:Y:S02]  /*f9e0*/  IADD3 R22, PT, PT, R22, -0x7f, RZ ;  /* 0xffffff8116167810 */ /* 0x000fe40007ffe0ff */
[----:B------:R-:W-:-:S03]  /*f9f0*/  IADD3 R24, PT, PT, -R20, R21, RZ ;  /* 0x0000001514187210 */ /* 0x000fc60007ffe1ff */
[----:B------:R-:W-:Y:S01]  /*fa00*/  IMAD R0, R22, -0x800000, R0 ;  /* 0xff80000016007824 */ /* 0x000fe200078e0200 */
[----:B------:R-:W0:Y:S01]  /*fa10*/  MUFU.RCP R21, R24 ;  /* 0x0000001800157308 */ /* 0x000e220000001000 */
[----:B------:R-:W-:Y:S01]  /*fa20*/  FADD.FTZ R23, -R24, -RZ ;  /* 0x800000ff18177221 */ /* 0x000fe20000010100 */
[----:B------:R-:W-:-:S05]  /*fa30*/  IADD3 R22, PT, PT, R22, 0x7f, -R17 ;  /* 0x0000007f16167810 */ /* 0x000fca0007ffe811 */
[----:B------:R-:W-:Y:S02]  /*fa40*/  IMAD.IADD R22, R22, 0x1, R19 ;  /* 0x0000000116167824 */ /* 0x000fe400078e0213 */
[----:B0-----:R-:W-:-:S04]  /*fa50*/  FFMA R20, R21, R23, 1 ;  /* 0x3f80000015147423 */ /* 0x001fc80000000017 */
[----:B------:R-:W-:-:S04]  /*fa60*/  FFMA R21, R21, R20, R21 ;  /* 0x0000001415157223 */ /* 0x000fc80000000015 */
[----:B------:R-:W-:-:S04]  /*fa70*/  FFMA R20, R0, R21, RZ ;  /* 0x0000001500147223 */ /* 0x000fc800000000ff */
[----:B------:R-:W-:-:S04]  /*fa80*/  FFMA R25, R23, R20, R0 ;  /* 0x0000001417197223 */ /* 0x000fc80000000000 */
[----:B------:R-:W-:-:S04]  /*fa90*/  FFMA R20, R21, R25, R20 ;  /* 0x0000001915147223 */ /* 0x000fc80000000014 */
[----:B------:R-:W-:-:S04]  /*faa0*/  FFMA R23, R23, R20, R0 ;  /* 0x0000001417177223 */ /* 0x000fc80000000000 */
[----:B------:R-:W-:-:S05]  /*fab0*/  FFMA R0, R21, R23, R20 ;  /* 0x0000001715007223 */ /* 0x000fca0000000014 */
[----:B------:R-:W-:-:S04]  /*fac0*/  SHF.R.U32.HI R17, RZ, 0x17, R0 ;  /* 0x00000017ff117819 */ /* 0x000fc80000011600 */
[----:B------:R-:W-:-:S04]  /*fad0*/  LOP3.LUT R17, R17, 0xff, RZ, 0xc0, !PT ;  /* 0x000000ff11117812 */ /* 0x000fc800078ec0ff */
[----:B------:R-:W-:-:S04]  /*fae0*/  IADD3 R24, PT, PT, R17, R22, RZ ;  /* 0x0000001611187210 */ /* 0x000fc80007ffe0ff */
[----:B------:R-:W-:-:S04]  /*faf0*/  IADD3 R17, PT, PT, R24, -0x1, RZ ;  /* 0xffffffff18117810 */ /* 0x000fc80007ffe0ff */
[----:B------:R-:W-:-:S13]  /*fb00*/  ISETP.GE.U32.AND P0, PT, R17, 0xfe, PT ;  /* 0x000000fe1100780c */ /* 0x000fda0003f06070 */
[----:B------:R-:W-:Y:S05]  /*fb10*/  @!P0 BRA `(.L_x_165) ;  /* 0x0000000000808947 */ /* 0x000fea0003800000 */
[----:B------:R-:W-:-:S13]  /*fb20*/  ISETP.GT.AND P0, PT, R24, 0xfe, PT ;  /* 0x000000fe1800780c */ /* 0x000fda0003f04270 */
[----:B------:R-:W-:Y:S05]  /*fb30*/  @P0 BRA `(.L_x_166) ;  /* 0x00000000006c0947 */ /* 0x000fea0003800000 */
[----:B------:R-:W-:-:S13]  /*fb40*/  ISETP.GE.AND P0, PT, R24, 0x1, PT ;  /* 0x000000011800780c */ /* 0x000fda0003f06270 */
[----:B------:R-:W-:Y:S05]  /*fb50*/  @P0 BRA `(.L_x_167) ;  /* 0x0000000000740947 */ /* 0x000fea0003800000 */
[----:B------:R-:W-:Y:S02]  /*fb60*/  ISETP.GE.AND P0, PT, R24, -0x18, PT ;  /* 0xffffffe81800780c */ /* 0x000fe40003f06270 */
[----:B------:R-:W-:-:S11]  /*fb70*/  LOP3.LUT R0, R0, 0x80000000, RZ, 0xc0, !PT ;  /* 0x8000000000007812 */ /* 0x000fd600078ec0ff */
[----:B------:R-:W-:Y:S05]  /*fb80*/  @!P0 BRA `(.L_x_167) ;  /* 0x0000000000688947 */ /* 0x000fea0003800000 */
[-CC-:B------:R-:W-:Y:S01]  /*fb90*/  FFMA.RZ R17, R21, R23.reuse, R20.reuse ;  /* 0x0000001715117223 */ /* 0x180fe2000000c014 */
[C---:B------:R-:W-:Y:S02]  /*fba0*/  IADD3 R22, PT, PT, R24.reuse, 0x20, RZ ;  /* 0x0000002018167810 */ /* 0x040fe40007ffe0ff */
[C---:B------:R-:W-:Y:S02]  /*fbb0*/  ISETP.NE.AND P3, PT, R24.reuse, RZ, PT ;  /* 0x000000ff1800720c */ /* 0x040fe40003f65270 */
[----:B------:R-:W-:Y:S01]  /*fbc0*/  LOP3.LUT R19, R17, 0x7fffff, RZ, 0xc0, !PT ;  /* 0x007fffff11137812 */ /* 0x000fe200078ec0ff */
[CCC-:B------:R-:W-:Y:S01]  /*fbd0*/  FFMA.RP R17, R21.reuse, R23.reuse, R20.reuse ;  /* 0x0000001715117223 */ /* 0x1c0fe20000008014 */
[----:B------:R-:W-:Y:S01]  /*fbe0*/  FFMA.RM R20, R21, R23, R20 ;  /* 0x0000001715147223 */ /* 0x000fe20000004014 */
[----:B------:R-:W-:Y:S01]  /*fbf0*/  IMAD.MOV R21, RZ, RZ, -R24 ;  /* 0x000000ffff157224 */ /* 0x000fe200078e0a18 */
[----:B------:R-:W-:Y:S02]  /*fc00*/  LOP3.LUT R19, R19, 0x800000, RZ, 0xfc, !PT ;  /* 0x0080000013137812 */ /* 0x000fe400078efcff */
[----:B------:R-:W-:-:S02]  /*fc10*/  ISETP.NE.AND P1, PT, R24, RZ, PT ;  /* 0x000000ff1800720c */ /* 0x000fc40003f25270 */
[----:B------:R-:W-:Y:S02]  /*fc20*/  SHF.L.U32 R22, R19, R22, RZ ;  /* 0x0000001613167219 */ /* 0x000fe400000006ff */
[----:B------:R-:W-:Y:S02]  /*fc30*/  FSETP.NEU.FTZ.AND P0, PT, R17, R20, PT ;  /* 0x000000141100720b */ /* 0x000fe40003f1d000 */
[----:B------:R-:W-:Y:S02]  /*fc40*/  SEL R20, R21, RZ, P3 ;  /* 0x000000ff15147207 */ /* 0x000fe40001800000 */
[----:B------:R-:W-:Y:S02]  /*fc50*/  ISETP.NE.AND P1, PT, R22, RZ, P1 ;  /* 0x000000ff1600720c */ /* 0x000fe40000f25270 */
[----:B------:R-:W-:Y:S02]  /*fc60*/  SHF.R.U32.HI R20, RZ, R20, R19 ;  /* 0x00000014ff147219 */ /* 0x000fe40000011613 */
[----:B------:R-:W-:-:S02]  /*fc70*/  PLOP3.LUT P0, PT, P0, P1, PT, 0xf8, 0x8f ;  /* 0x00000000008f781c */ /* 0x000fc40000703f70 */
[----:B------:R-:W-:Y:S02]  /*fc80*/  SHF.R.U32.HI R22, RZ, 0x1, R20 ;  /* 0x00000001ff167819 */ /* 0x000fe40000011614 */
[----:B------:R-:W-:-:S04]  /*fc90*/  SEL R17, RZ, 0x1, !P0 ;  /* 0x00000001ff117807 */ /* 0x000fc80004000000 */
[----:B------:R-:W-:-:S04]  /*fca0*/  LOP3.LUT R17, R17, 0x1, R22, 0xf8, !PT ;  /* 0x0000000111117812 */ /* 0x000fc800078ef816 */
[----:B------:R-:W-:-:S04]  /*fcb0*/  LOP3.LUT R17, R17, R20, RZ, 0xc0, !PT ;  /* 0x0000001411117212 */ /* 0x000fc800078ec0ff */
[----:B------:R-:W-:-:S04]  /*fcc0*/  IADD3 R17, PT, PT, R22, R17, RZ ;  /* 0x0000001116117210 */ /* 0x000fc80007ffe0ff */
[----:B------:R-:W-:Y:S01]  /*fcd0*/  LOP3.LUT R0, R17, R0, RZ, 0xfc, !PT ;  /* 0x0000000011007212 */ /* 0x000fe200078efcff */
[----:B------:R-:W-:Y:S06]  /*fce0*/  BRA `(.L_x_167) ;  /* 0x0000000000107947 */ /* 0x000fec0003800000 */
.L_x_166:
[----:B------:R-:W-:-:S04]  /*fcf0*/  LOP3.LUT R0, R0, 0x80000000, RZ, 0xc0, !PT ;  /* 0x8000000000007812 */ /* 0x000fc800078ec0ff */
[----:B------:R-:W-:Y:S01]  /*fd00*/  LOP3.LUT R0, R0, 0x7f800000, RZ, 0xfc, !PT ;  /* 0x7f80000000007812 */ /* 0x000fe200078efcff */
[----:B------:R-:W-:Y:S06]  /*fd10*/  BRA `(.L_x_167) ;  /* 0x0000000000047947 */ /* 0x000fec0003800000 */
.L_x_165:
[----:B------:R-:W-:-:S07]  /*fd20*/  LEA R0, R22, R0, 0x17 ;  /* 0x0000000016007211 */ /* 0x000fce00078eb8ff */
.L_x_167:
[----:B------:R-:W-:Y:S05]  /*fd30*/  BSYNC.RECONVERGENT B2 ;  /* 0x0000000000027941 */ /* 0x000fea0003800200 */
.L_x_164:
[----:B------:R-:W-:Y:S05]  /*fd40*/  BRA `(.L_x_168) ;  /* 0x0000000000207947 */ /* 0x000fea0003800000 */
.L_x_163:
[----:B------:R-:W-:-:S04]  /*fd50*/  LOP3.LUT R0, R21, 0x80000000, R0, 0x48, !PT ;  /* 0x8000000015007812 */ /* 0x000fc800078e4800 */
[----:B------:R-:W-:Y:S01]  /*fd60*/  LOP3.LUT R0, R0, 0x7f800000, RZ, 0xfc, !PT ;  /* 0x7f80000000007812 */ /* 0x000fe200078efcff */
[----:B------:R-:W-:Y:S06]  /*fd70*/  BRA `(.L_x_168) ;  /* 0x0000000000147947 */ /* 0x000fec0003800000 */
.L_x_162:
[----:B------:R-:W-:Y:S01]  /*fd80*/  LOP3.LUT R0, R21, 0x80000000, R0, 0x48, !PT ;  /* 0x8000000015007812 */ /* 0x000fe200078e4800 */
[----:B------:R-:W-:Y:S06]  /*fd90*/  BRA `(.L_x_168) ;  /* 0x00000000000c7947 */ /* 0x000fec0003800000 */
.L_x_161:
[----:B------:R-:W0:Y:S01]  /*fda0*/  MUFU.RSQ R0, -QNAN ;  /* 0xffc0000000007908 */ /* 0x000e220000001400 */
[----:B------:R-:W-:Y:S05]  /*fdb0*/  BRA `(.L_x_168) ;  /* 0x0000000000047947 */ /* 0x000fea0003800000 */
.L_x_160:
[----:B------:R-:W-:-:S07]  /*fdc0*/  FADD.FTZ R0, R0, R3 ;  /* 0x0000000300007221 */ /* 0x000fce0000010000 */
.L_x_168:
[----:B------:R-:W-:Y:S05]  /*fdd0*/  BSYNC.RECONVERGENT B1 ;  /* 0x0000000000017941 */ /* 0x000fea0003800200 */
.L_x_158:
[----:B------:R-:W-:-:S04]  /*fde0*/  HFMA2 R17, -RZ, RZ, 0, 0 ;  /* 0x00000000ff117431 */ /* 0x000fc800000001ff */
[----:B0-----:R-:W-:Y:S05]  /*fdf0*/  RET.REL.NODEC R16 `(_ZN36_GLOBAL__N__0f6441ae_4_k_cu_32d3bb962bpEjjjfjPKfPfS2_S2_S2_) ;  /* 0xffffff0010807950 */ /* 0x001fea0003c3ffff */
.L_x_169:
        /* <DEDUP_REMOVED lines=16> */
.L_x_197:


//--------------------- .text._ZN36_GLOBAL__N__0f6441ae_4_k_cu_32d3bb9619fill_next_layer_potEjjjjjPKfPf --------------------------
	.section	.text._ZN36_GLOBAL__N__0f6441ae_4_k_cu_32d3bb9619fill_next_layer_potEjjjjjPKfPf,"ax",@progbits
	.align	128
.text._ZN36_GLOBAL__N__0f6441ae_4_k_cu_32d3bb9619fill_next_layer_potEjjjjjPKfPf:
        .type           _ZN36_GLOBAL__N__0f6441ae_4_k_cu_32d3bb9619fill_next_layer_potEjjjjjPKfPf,@function
        .size           _ZN36_GLOBAL__N__0f6441ae_4_k_cu_32d3bb9619fill_next_layer_potEjjjjjPKfPf,(.L_x_199 - _ZN36_GLOBAL__N__0f6441ae_4_k_cu_32d3bb9619fill_next_layer_potEjjjjjPKfPf)
        .other          _ZN36_GLOBAL__N__0f6441ae_4_k_cu_32d3bb9619fill_next_layer_potEjjjjjPKfPf,@"STO_CUDA_ENTRY STV_DEFAULT"
_ZN36_GLOBAL__N__0f6441ae_4_k_cu_32d3bb9619fill_next_layer_potEjjjjjPKfPf:
        /* <DEDUP_REMOVED lines=14> */
[----:B------:R-:W0:Y:S01]  /*00e0*/  LDC R0, c[0x0][0x380] ;  /* 0x0000e000ff007b82 */ /* 0x000e220000000800 */
[----:B------:R-:W1:Y:S01]  /*00f0*/  LDCU.64 UR8, c[0x0][0x3a0] ;  /* 0x00007400ff0877ac */ /* 0x000e620008000a00 */
[C---:B------:R-:W-:Y:S02]  /*0100*/  IMAD R3, R7.reuse, UR7, R8 ;  /* 0x0000000707037c24 */ /* 0x040fe4000f8e0208 */
[----:B------:R-:W-:Y:S01]  /*0110*/  IMAD.SHL.U32 R8, R8, 0x2, RZ ;  /* 0x0000000208087824 */ /* 0x000fe200078e00ff */
[----:B------:R-:W2:Y:S01]  /*0120*/  LDCU.64 UR4, c[0x0][0x358] ;  /* 0x00006b00ff0477ac */ /* 0x000ea20008000a00 */
[----:B------:R-:W-:Y:S02]  /*0130*/  IMAD.SHL.U32 R7, R7, 0x2, RZ ;  /* 0x0000000207077824 */ /* 0x000fe400078e00ff */
[----:B------:R-:W3:Y:S01]  /*0140*/  LDC R6, c[0x0][0x38c] ;  /* 0x0000e300ff067b82 */ /* 0x000ee20000000800 */
[----:B0-----:R-:W-:Y:S01]  /*0150*/  ISETP.NE.AND P0, PT, R0, RZ, PT ;  /* 0x000000ff0000720c */ /* 0x001fe20003f05270 */
[----:B------:R-:W-:-:S04]  /*0160*/  IMAD R3, R3, R0, RZ ;  /* 0x0000000003037224 */ /* 0x000fc800078e02ff */
[----:B------:R-:W-:-:S04]  /*0170*/  IMAD.WIDE.U32 R2, R3, 0x4, RZ ;  /* 0x0000000403027825 */ /* 0x000fc800078e00ff */
[----:B---3--:R-:W-:Y:S01]  /*0180*/  IMAD R9, R7, R6, R8 ;  /* 0x0000000607097224 */ /* 0x008fe200078e0208 */
[----:B-1----:R-:W-:-:S04]  /*0190*/  IADD3 R4, P1, PT, R2, UR8, RZ ;  /* 0x0000000802047c10 */ /* 0x002fc8000ff3e0ff */
[----:B------:R-:W-:Y:S01]  /*01a0*/  IADD3.X R5, PT, PT, R3, UR9, RZ, P1, !PT ;  /* 0x0000000903057c10 */ /* 0x000fe20008ffe4ff */
[----:B--2---:R-:W-:Y:S08]  /*01b0*/  @!P0 BRA `(.L_x_170) ;  /* 0x0000000800048947 */ /* 0x004ff00003800000 */
[C---:B------:R-:W-:Y:S01]  /*01c0*/  ISETP.GE.U32.AND P2, PT, R0.reuse, 0x10, PT ;  /* 0x000000100000780c */ /* 0x040fe20003f46070 */
[----:B------:R-:W-:Y:S01]  /*01d0*/  HFMA2 R11, -RZ, RZ, 0, 0 ;  /* 0x00000000ff0b7431 */ /* 0x000fe200000001ff */
[----:B------:R-:W-:Y:S01]  /*01e0*/  LOP3.LUT R18, R0, 0xf, RZ, 0xc0, !PT ;  /* 0x0000000f00127812 */ /* 0x000fe200078ec0ff */
[----:B------:R-:W-:-:S03]  /*01f0*/  IMAD R10, R9, R0, RZ ;  /* 0x00000000090a7224 */ /* 0x000fc600078e02ff */
[----:B------:R-:W-:-:S07]  /*0200*/  ISETP.NE.AND P1, PT, R18, RZ, PT ;  /* 0x000000ff1200720c */ /* 0x000fce0003f25270 */
[----:B------:R-:W-:Y:S06]  /*0210*/  @!P2 BRA `(.L_x_171) ;  /* 0x0000000000d0a947 */ /* 0x000fec0003800000 */
[----:B------:R-:W0:Y:S01]  /*0220*/  LDCU.64 UR6, c[0x0][0x398] ;  /* 0x00007300ff0677ac */ /* 0x000e220008000a00 */
[----:B------:R-:W-:Y:S02]  /*0230*/  IADD3 R20, P4, PT, R4, 0x20, RZ ;  /* 0x0000002004147810 */ /* 0x000fe40007f9e0ff */
[----:B------:R-:W-:-:S03]  /*0240*/  LOP3.LUT R11, R0, 0xfffffff0, RZ, 0xc0, !PT ;  /* 0xfffffff0000b7812 */ /* 0x000fc600078ec0ff */
[----:B------:R-:W-:Y:S02]  /*0250*/  IMAD.X R25, RZ, RZ, R5, P4 ;  /* 0x000000ffff197224 */ /* 0x000fe400020e0605 */
[----:B------:R-:W-:Y:S01]  /*0260*/  IMAD.MOV R16, RZ, RZ, -R11 ;  /* 0x000000ffff107224 */ /* 0x000fe200078e0a0b */
[----:B0-----:R-:W-:-:S04]  /*0270*/  LEA R22, P2, R10, UR6, 0x2 ;  /* 0x000000060a167c11 */ /* 0x001fc8000f8410ff */
[----:B------:R-:W-:Y:S02]  /*0280*/  IADD3 R22, P3, PT, R22, 0x20, RZ ;  /* 0x0000002016167810 */ /* 0x000fe40007f7e0ff */
[----:B------:R-:W-:-:S04]  /*0290*/  LEA.HI.X R17, R10, UR7, RZ, 0x2, P2 ;  /* 0x000000070a117c11 */ /* 0x000fc800090f14ff */
[----:B------:R-:W-:-:S07]  /*02a0*/  IADD3.X R17, PT, PT, RZ, R17, RZ, P3, !PT ;  /* 0x00000011ff117210 */ /* 0x000fce0001ffe4ff */
.L_x_172:
[----:B------:R-:W-:Y:S02]  /*02b0*/  IMAD.MOV.U32 R12, RZ, RZ, R22 ;  /* 0x000000ffff0c7224 */ /* 0x000fe400078e0016 */
[----:B------:R-:W-:-:S05]  /*02c0*/  IMAD.MOV.U32 R13, RZ, RZ, R17 ;  /* 0x000000ffff0d7224 */ /* 0x000fca00078e0011 */
[----:B------:R-:W2:Y:S01]  /*02d0*/  LDG.E R17, desc[UR4][R12.64+-0x20] ;  /* 0xffffe0040c117981 */ /* 0x000ea2000c1e1900 */
[----:B-1----:R-:W-:Y:S01]  /*02e0*/  MOV R14, R20 ;  /* 0x00000014000e7202 */ /* 0x002fe20000000f00 */
        /* <DEDUP_REMOVED lines=21> */
[----:B----4-:R4:W-:Y:S04]  /*0440*/  STG.E desc[UR4][R14.64+0x8], R25 ;  /* 0x000008190e007986 */ /* 0x0109e8000c101904 */
[----:B-----5:R-:W5:Y:S04]  /*0450*/  LDG.E R27, desc[UR4][R12.64+0xc] ;  /* 0x00000c040c1b7981 */ /* 0x020f68000c1e1900 */
[----:B-----5:R-:W-:Y:S04]  /*0460*/  STG.E desc[UR4][R14.64+0xc], R27 ;  /* 0x00000c1b0e007986 */ /* 0x020fe8000c101904 */
[----:B0-----:R-:W5:Y:S04]  /*0470*/  LDG.E R17, desc[UR4][R12.64+0x10] ;  /* 0x000010040c117981 */ /* 0x001f68000c1e1900 */
[----:B-----5:R0:W-:Y:S04]  /*0480*/  STG.E desc[UR4][R14.64+0x10], R17 ;  /* 0x000010110e007986 */ /* 0x0201e8000c101904 */
[----:B-1----:R-:W5:Y:S04]  /*0490*/  LDG.E R19, desc[UR4][R12.64+0x14] ;  /* 0x000014040c137981 */ /* 0x002f68000c1e1900 */
[----:B-----5:R1:W-:Y:S04]  /*04a0*/  STG.E desc[UR4][R14.64+0x14], R19 ;  /* 0x000014130e007986 */ /* 0x0203e8000c101904 */
[----:B--2---:R-:W2:Y:S04]  /*04b0*/  LDG.E R21, desc[UR4][R12.64+0x18] ;  /* 0x000018040c157981 */ /* 0x004ea8000c1e1900 */
[----:B--2---:R1:W-:Y:S04]  /*04c0*/  STG.E desc[UR4][R14.64+0x18], R21 ;  /* 0x000018150e007986 */ /* 0x0043e8000c101904 */
[----:B---3--:R-:W2:Y:S01]  /*04d0*/  LDG.E R23, desc[UR4][R12.64+0x1c] ;  /* 0x00001c040c177981 */ /* 0x008ea2000c1e1900 */
[----:B------:R-:W-:Y:S01]  /*04e0*/  VIADD R16, R16, 0x10 ;  /* 0x0000001010107836 */ /* 0x000fe20000000000 */
[----:B------:R-:W-:-:S02]  /*04f0*/  IADD3 R20, P4, PT, R14, 0x40, RZ ;  /* 0x000000400e147810 */ /* 0x000fc40007f9e0ff */
[----:B------:R-:W-:Y:S02]  /*0500*/  IADD3 R22, P3, PT, R12, 0x40, RZ ;  /* 0x000000400c167810 */ /* 0x000fe40007f7e0ff */
[----:B------:R-:W-:Y:S01]  /*0510*/  ISETP.NE.AND P2, PT, R16, RZ, PT ;  /* 0x000000ff1000720c */ /* 0x000fe20003f45270 */
[----:B----4-:R-:W-:Y:S01]  /*0520*/  IMAD.X R25, RZ, RZ, R15, P4 ;  /* 0x000000ffff197224 */ /* 0x010fe200020e060f */
[----:B0-----:R-:W-:Y:S01]  /*0530*/  IADD3.X R17, PT, PT, RZ, R13, RZ, P3, !PT ;  /* 0x0000000dff117210 */ /* 0x001fe20001ffe4ff */
[----:B--2---:R1:W-:Y:S10]  /*0540*/  STG.E desc[UR4][R14.64+0x1c], R23 ;  /* 0x00001c170e007986 */ /* 0x0043f4000c101904 */
[----:B------:R-:W-:Y:S05]  /*0550*/  @P2 BRA `(.L_x_172) ;  /* 0xfffffffc00542947 */ /* 0x000fea000383ffff */
.L_x_171:
[----:B------:R-:W-:Y:S05]  /*0560*/  @!P1 BRA `(.L_x_170) ;  /* 0x0000000400189947 */ /* 0x000fea0003800000 */
[----:B------:R-:W-:Y:S02]  /*0570*/  ISETP.GE.U32.AND P1, PT, R18, 0x8, PT ;  /* 0x000000081200780c */ /* 0x000fe40003f26070 */
[----:B------:R-:W-:-:S04]  /*0580*/  LOP3.LUT R20, R0, 0x7, RZ, 0xc0, !PT ;  /* 0x0000000700147812 */ /* 0x000fc800078ec0ff */
[----:B------:R-:W-:-:S07]  /*0590*/  ISETP.NE.AND P2, PT, R20, RZ, PT ;  /* 0x000000ff1400720c */ /* 0x000fce0003f45270 */
[----:B------:R-:W-:Y:S06]  /*05a0*/  @!P1 BRA `(.L_x_173) ;  /* 0x00000000005c9947 */ /* 0x000fec0003800000 */
[----:B------:R-:W1:Y:S01]  /*05b0*/  LDCU.64 UR6, c[0x0][0x398] ;  /* 0x00007300ff0677ac */ /* 0x000e620008000a00 */
[----:B------:R-:W-:-:S05]  /*05c0*/  IADD3 R12, P1, PT, R10, R11, RZ ;  /* 0x0000000b0a0c7210 */ /* 0x000fca0007f3e0ff */
[----:B------:R-:W-:Y:S01]  /*05d0*/  IMAD.X R13, RZ, RZ, RZ, P1 ;  /* 0x000000ffff0d7224 */ /* 0x000fe200008e06ff */
[----:B-1----:R-:W-:-:S04]  /*05e0*/  LEA R14, P1, R12, UR6, 0x2 ;  /* 0x000000060c0e7c11 */ /* 0x002fc8000f8210ff */
[----:B------:R-:W-:-:S05]  /*05f0*/  LEA.HI.X R15, R12, UR7, R13, 0x2, P1 ;  /* 0x000000070c0f7c11 */ /* 0x000fca00088f140d */
[----:B------:R-:W2:Y:S01]  /*0600*/  LDG.E R17, desc[UR4][R14.64] ;  /* 0x000000040e117981 */ /* 0x000ea2000c1e1900 */
[----:B------:R-:W-:-:S05]  /*0610*/  IMAD.WIDE.U32 R12, R11, 0x4, R4 ;  /* 0x000000040b0c7825 */ /* 0x000fca00078e0004 */
        /* <DEDUP_REMOVED lines=14> */
[----:B------:R-:W-:-:S03]  /*0700*/  IADD3 R11, PT, PT, R11, 0x8, RZ ;  /* 0x000000080b0b7810 */ /* 0x000fc60007ffe0ff */
[----:B---3--:R2:W-:Y:S04]  /*0710*/  STG.E desc[UR4][R12.64+0x1c], R19 ;  /* 0x00001c130c007986 */ /* 0x0085e8000c101904 */
.L_x_173:
[----:B------:R-:W-:Y:S05]  /*0720*/  @!P2 BRA `(.L_x_170) ;  /* 0x0000000000a8a947 */ /* 0x000fea0003800000 */
[----:B------:R-:W-:Y:S02]  /*0730*/  ISETP.GE.U32.AND P1, PT, R20, 0x4, PT ;  /* 0x000000041400780c */ /* 0x000fe40003f26070 */
[----:B------:R-:W-:-:S04]  /*0740*/  LOP3.LUT R16, R0, 0x3, RZ, 0xc0, !PT ;  /* 0x0000000300107812 */ /* 0x000fc800078ec0ff */
[----:B------:R-:W-:-:S07]  /*0750*/  ISETP.NE.AND P2, PT, R16, RZ, PT ;  /* 0x000000ff1000720c */ /* 0x000fce0003f45270 */
[----:B------:R-:W-:Y:S06]  /*0760*/  @!P1 BRA `(.L_x_174) ;  /* 0x00000000003c9947 */ /* 0x000fec0003800000 */
[----:B------:R-:W1:Y:S01]  /*0770*/  LDCU.64 UR6, c[0x0][0x398] ;  /* 0x00007300ff0677ac */ /* 0x000e620008000a00 */
[----:B--2---:R-:W-:-:S05]  /*0780*/  IADD3 R12, P1, PT, R10, R11, RZ ;  /* 0x0000000b0a0c7210 */ /* 0x004fca0007f3e0ff */
        /* <DEDUP_REMOVED lines=10> */
[----:B------:R-:W2:Y:S01]  /*0830*/  LDG.E R23, desc[UR4][R14.64+0xc] ;  /* 0x00000c040e177981 */ /* 0x000ea2000c1e1900 */
[----:B------:R-:W-:-:S03]  /*0840*/  VIADD R11, R11, 0x4 ;  /* 0x000000040b0b7836 */ /* 0x000fc60000000000 */
[----:B--2---:R0:W-:Y:S04]  /*0850*/  STG.E desc[UR4][R12.64+0xc], R23 ;  /* 0x00000c170c007986 */ /* 0x0041e8000c101904 */
.L_x_174:
[----:B------:R-:W-:Y:S05]  /*0860*/  @!P2 BRA `(.L_x_170) ;  /* 0x000000000058a947 */ /* 0x000fea0003800000 */
[----:B------:R-:W3:Y:S01]  /*0870*/  LDCU.64 UR6, c[0x0][0x398] ;  /* 0x00007300ff0677ac */ /* 0x000ee20008000a00 */
[----:B0-2---:R-:W-:Y:S01]  /*0880*/  IMAD.WIDE.U32 R12, R11, 0x4, R2 ;  /* 0x000000040b0c7825 */ /* 0x005fe200078e0002 */
[----:B------:R-:W-:-:S03]  /*0890*/  IADD3 R10, P2, PT, R10, R11, RZ ;  /* 0x0000000b0a0a7210 */ /* 0x000fc60007f5e0ff */
[----:B------:R-:W-:Y:S01]  /*08a0*/  IMAD.MOV R16, RZ, RZ, -R16 ;  /* 0x000000ffff107224 */ /* 0x000fe200078e0a10 */
[----:B-1----:R-:W-:Y:S02]  /*08b0*/  IADD3 R14, P1, PT, R12, UR8, RZ ;  /* 0x000000080c0e7c10 */ /* 0x002fe4000ff3e0ff */
[----:B------:R-:W-:Y:S02]  /*08c0*/  IADD3.X R15, PT, PT, RZ, RZ, RZ, P2, !PT ;  /* 0x000000ffff0f7210 */ /* 0x000fe400017fe4ff */
[----:B------:R-:W-:Y:S02]  /*08d0*/  IADD3.X R17, PT, PT, R13, UR9, RZ, P1, !PT ;  /* 0x000000090d117c10 */ /* 0x000fe40008ffe4ff */
[----:B---3--:R-:W-:-:S04]  /*08e0*/  LEA R12, P3, R10, UR6, 0x2 ;  /* 0x000000060a0c7c11 */ /* 0x008fc8000f8610ff */
[----:B------:R-:W-:-:S09]  /*08f0*/  LEA.HI.X R15, R10, UR7, R15, 0x2, P3 ;  /* 0x000000070a0f7c11 */ /* 0x000fd200098f140f */
.L_x_175:
[----:B---3--:R-:W-:Y:S01]  /*0900*/  IMAD.MOV.U32 R10, RZ, RZ, R12 ;  /* 0x000000ffff0a7224 */ /* 0x008fe200078e000c */
[----:B------:R-:W-:-:S05]  /*0910*/  MOV R11, R15 ;  /* 0x0000000f000b7202 */ /* 0x000fca0000000f00 */
[----:B------:R0:W2:Y:S01]  /*0920*/  LDG.E R13, desc[UR4][R10.64] ;  /* 0x000000040a0d7981 */ /* 0x0000a2000c1e1900 */
[----:B------:R-:W-:Y:S02]  /*0930*/  IADD3 R16, PT, PT, R16, 0x1, RZ ;  /* 0x0000000110107810 */ /* 0x000fe40007ffe0ff */
[----:B------:R-:W-:Y:S02]  /*0940*/  IADD3 R12, P3, PT, R12, 0x4, RZ ;  /* 0x000000040c0c7810 */ /* 0x000fe40007f7e0ff */
[----:B------:R-:W-:-:S03]  /*0950*/  ISETP.NE.AND P1, PT, R16, RZ, PT ;  /* 0x000000ff1000720c */ /* 0x000fc60003f25270 */
[----:B------:R-:W-:Y:S02]  /*0960*/  IMAD.X R15, RZ, RZ, R15, P3 ;  /* 0x000000ffff0f7224 */ /* 0x000fe400018e060f */
[----:B0-----:R-:W-:Y:S01]  /*0970*/  IMAD.MOV.U32 R10, RZ, RZ, R14 ;  /* 0x000000ffff0a7224 */ /* 0x001fe200078e000e */
[----:B------:R-:W-:Y:S01]  /*0980*/  IADD3 R14, P2, PT, R14, 0x4, RZ ;  /* 0x000000040e0e7810 */ /* 0x000fe20007f5e0ff */
[----:B------:R-:W-:-:S04]  /*0990*/  IMAD.MOV.U32 R11, RZ, RZ, R17 ;  /* 0x000000ffff0b7224 */ /* 0x000fc800078e0011 */
[----:B------:R-:W-:Y:S01]  /*09a0*/  IMAD.X R17, RZ, RZ, R17, P2 ;  /* 0x000000ffff117224 */ /* 0x000fe200010e0611 */
[----:B--2---:R3:W-:Y:S01]  /*09b0*/  STG.E desc[UR4][R10.64], R13 ;  /* 0x0000000d0a007986 */ /* 0x0047e2000c101904 */
[----:B------:R-:W-:Y:S06]  /*09c0*/  @P1 BRA `(.L_x_175) ;  /* 0xfffffffc00cc1947 */ /* 0x000fec000383ffff */
.L_x_170:
[----:B---3--:R-:W-:Y:S01]  /*09d0*/  IADD3 R11, PT, PT, R8, 0x1, RZ ;  /* 0x00000001080b7810 */ /* 0x008fe20007ffe0ff */
[----:B------:R-:W-:Y:S03]  /*09e0*/  BSSY.RECONVERGENT B0, `(.L_x_176) ;  /* 0x00000bd000007945 */ /* 0x000fe60003800200 */
[----:B------:R-:W-:-:S13]  /*09f0*/  ISETP.GE.U32.AND P1, PT, R11, R6, PT ;  /* 0x000000060b00720c */ /* 0x000fda0003f26070 */
[----:B------:R-:W-:Y:S05]  /*0a00*/  @P1 BRA `(.L_x_177) ;  /* 0x0000000800e81947 */ /* 0x000fea0003800000 */
[----:B------:R-:W-:Y:S05]  /*0a10*/  @!P0 BRA `(.L_x_177) ;  /* 0x0000000800e48947 */ /* 0x000fea0003800000 */
[C---:B------:R-:W-:Y:S01]  /*0a20*/  ISETP.GE.U32.AND P3, PT, R0.reuse, 0x10, PT ;  /* 0x000000100000780c */ /* 0x040fe20003f66070 */
[----:B------:R-:W-:Y:S01]  /*0a30*/  IMAD R8, R9, R0, R0 ;  /* 0x0000000009087224 */ /* 0x000fe200078e0200 */
[----:B------:R-:W-:Y:S01]  /*0a40*/  LOP3.LUT R18, R0, 0xf, RZ, 0xc0, !PT ;  /* 0x0000000f00127812 */ /* 0x000fe200078ec0ff */
[----:B------:R-:W-:-:S03]  /*0a50*/  IMAD.MOV.U32 R11, RZ, RZ, RZ ;  /* 0x000000ffff0b7224 */ /* 0x000fc600078e00ff */
[----:B------:R-:W-:-:S07]  /*0a60*/  ISETP.NE.AND P2, PT, R18, RZ, PT ;  /* 0x000000ff1200720c */ /* 0x000fce0003f45270 */
[----:B------:R-:W-:Y:S06]  /*0a70*/  @!P3 BRA `(.L_x_178) ;  /* 0x00000004004cb947 */ /* 0x000fec0003800000 */
[----:B------:R-:W3:Y:S01]  /*0a80*/  LDCU.64 UR6, c[0x0][0x398] ;  /* 0x00007300ff0677ac */ /* 0x000ee20008000a00 */
[----:B------:R-:W-:Y:S02]  /*0a90*/  IADD3 R16, P5, PT, R4, 0x20, RZ ;  /* 0x0000002004107810 */ /* 0x000fe40007fbe0ff */
[----:B------:R-:W-:-:S03]  /*0aa0*/  LOP3.LUT R11, R0, 0xfffffff0, RZ, 0xc0, !PT ;  /* 0xfffffff0000b7812 */ /* 0x000fc600078ec0ff */
[----:B0-2---:R-:W-:Y:S01]  /*0ab0*/  IMAD.X R17, RZ, RZ, R5, P5 ;  /* 0x000000ffff117224 */ /* 0x005fe200028e0605 */
[----:B------:R-:W-:Y:S02]  /*0ac0*/  IADD3 R10, PT, PT, -R11, RZ, RZ ;  /* 0x000000ff0b0a7210 */ /* 0x000fe40007ffe1ff */
[----:B---3--:R-:W-:-:S04]  /*0ad0*/  LEA R20, P3, R8, UR6, 0x2 ;  /* 0x0000000608147c11 */ /* 0x008fc8000f8610ff */
[----:B------:R-:W-:Y:S02]  /*0ae0*/  IADD3 R20, P4, PT, R20, 0x20, RZ ;  /* 0x0000002014147810 */ /* 0x000fe40007f9e0ff */
[----:B------:R-:W-:-:S05]  /*0af0*/  LEA.HI.X R13, R8, UR7, RZ, 0x2, P3 ;  /* 0x00000007080d7c11 */ /* 0x000fca00098f14ff */
[----:B------:R-:W-:-:S07]  /*0b00*/  IMAD.X R13, RZ, RZ, R13, P4 ;  /* 0x000000ffff0d7224 */ /* 0x000fce00020e060d */
.L_x_179:
[----:B------:R-:W-:Y:S01]  /*0b10*/  IMAD.MOV.U32 R12, RZ, RZ, R20 ;  /* 0x000000ffff0c7224 */ /* 0x000fe200078e0014 */
[----:B-1-3--:R-:W-:Y:S01]  /*0b20*/  MOV R14, R16 ;  /* 0x00000010000e7202 */ /* 0x00afe20000000f00 */
[----:B------:R-:W-:-:S03]  /*0b30*/  IMAD.MOV.U32 R15, RZ, RZ, R17 ;  /* 0x000000ffff0f7224 */ /* 0x000fc600078e0011 */
[----:B------:R-:W2:Y:S04]  /*0b40*/  LDG.E R16, desc[UR4][R12.64+-0x20] ;  /* 0xffffe0040c107981 */ /* 0x000ea8000c1e1900 */
[----:B------:R-:W2:Y:S04]  /*0b50*/  LDG.E R17, desc[UR4][R14.64+-0x20] ;  /* 0xffffe0040e117981 */ /* 0x000ea8000c1e1900 */
[----:B------:R-:W3:Y:S04]  /*0b60*/  LDG.E R19, desc[UR4][R14.64+-0x1c] ;  /* 0xffffe4040e137981 */ /* 0x000ee8000c1e1900 */
[----:B------:R-:W4:Y:S04]  /*0b70*/  LDG.E R21, desc[UR4][R14.64+-0x18] ;  /* 0xffffe8040e157981 */ /* 0x000f28000c1e1900 */
[----:B------:R-:W5:Y:S01]  /*0b80*/  LDG.E R23, desc[UR4][R14.64+-0x14] ;  /* 0xffffec040e177981 */ /* 0x000f62000c1e1900 */
[----:B--2---:R-:W-:-:S05]  /*0b90*/  FADD R17, R16, R17 ;  /* 0x0000001110117221 */ /* 0x004fca0000000000 */
[----:B------:R0:W-:Y:S04]  /*0ba0*/  STG.E desc[UR4][R14.64+-0x20], R17 ;  /* 0xffffe0110e007986 */ /* 0x0001e8000c101904 */
[----:B------:R-:W3:Y:S04]  /*0bb0*/  LDG.E R16, desc[UR4][R12.64+-0x1c] ;  /* 0xffffe4040c107981 */ /* 0x000ee8000c1e1900 */
[----:B0-----:R-:W2:Y:S01]  /*0bc0*/  LDG.E R17, desc[UR4][R14.64+-0x10] ;  /* 0xfffff0040e117981 */ /* 0x001ea2000c1e1900 */
[----:B---3--:R-:W-:-:S05]  /*0bd0*/  FADD R19, R16, R19 ;  /* 0x0000001310137221 */ /* 0x008fca0000000000 */
[----:B------:R0:W-:Y:S04]  /*0be0*/  STG.E desc[UR4][R14.64+-0x1c], R19 ;  /* 0xffffe4130e007986 */ /* 0x0001e8000c101904 */
[----:B------:R-:W4:Y:S04]  /*0bf0*/  LDG.E R16, desc[UR4][R12.64+-0x18] ;  /* 0xffffe8040c107981 */ /* 0x000f28000c1e1900 */
[----:B0-----:R-:W3:Y:S01]  /*0c00*/  LDG.E R19, desc[UR4][R14.64+-0xc] ;  /* 0xfffff4040e137981 */ /* 0x001ee2000c1e1900 */
[----:B----4-:R-:W-:-:S05]  /*0c10*/  FADD R21, R16, R21 ;  /* 0x0000001510157221 */ /* 0x010fca0000000000 */
[----:B------:R0:W-:Y:S04]  /*0c20*/  STG.E desc[UR4][R14.64+-0x18], R21 ;  /* 0xffffe8150e007986 */ /* 0x0001e8000c101904 */
[----:B------:R-:W5:Y:S04]  /*0c30*/  LDG.E R16, desc[UR4][R12.64+-0x14] ;  /* 0xffffec040c107981 */ /* 0x000f68000c1e1900 */
[----:B0-----:R-:W4:Y:S01]  /*0c40*/  LDG.E R21, desc[UR4][R14.64+-0x8] ;  /* 0xfffff8040e157981 */ /* 0x001f22000c1e1900 */
[----:B-----5:R-:W-:-:S05]  /*0c50*/  FADD R23, R16, R23 ;  /* 0x0000001710177221 */ /* 0x020fca0000000000 */
[----:B------:R0:W-:Y:S04]  /*0c60*/  STG.E desc[UR4][R14.64+-0x14], R23 ;  /* 0xffffec170e007986 */ /* 0x0001e8000c101904 */
[----:B------:R-:W2:Y:S04]  /*0c70*/  LDG.E R16, desc[UR4][R12.64+-0x10] ;  /* 0xfffff0040c107981 */ /* 0x000ea8000c1e1900 */
[----:B0-----:R-:W5:Y:S01]  /*0c80*/  LDG.E R23, desc[UR4][R14.64+-0x4] ;  /* 0xfffffc040e177981 */ /* 0x001f62000c1e1900 */
        /* <DEDUP_REMOVED lines=34> */
[----:B------:R-:W3:Y:S02]  /*0eb0*/  LDG.E R16, desc[UR4][R12.64+0x14] ;  /* 0x000014040c107981 */ /* 0x000ee4000c1e1900 */
[----:B---3--:R-:W-:-:S05]  /*0ec0*/  FADD R19, R16, R19 ;  /* 0x0000001310137221 */ /* 0x008fca0000000000 */
[----:B------:R3:W-:Y:S04]  /*0ed0*/  STG.E desc[UR4][R14.64+0x14], R19 ;  /* 0x000014130e007986 */ /* 0x0007e8000c101904 */
[----:B------:R-:W4:Y:S02]  /*0ee0*/  LDG.E R16, desc[UR4][R12.64+0x18] ;  /* 0x000018040c107981 */ /* 0x000f24000c1e1900 */
[----:B----4-:R-:W-:-:S05]  /*0ef0*/  FADD R21, R16, R21 ;  /* 0x0000001510157221 */ /* 0x010fca0000000000 */
[----:B------:R3:W-:Y:S04]  /*0f00*/  STG.E desc[UR4][R14.64+0x18], R21 ;  /* 0x000018150e007986 */ /* 0x0007e8000c101904 */
[----:B------:R1:W5:Y:S01]  /*0f10*/  LDG.E R16, desc[UR4][R12.64+0x1c] ;  /* 0x00001c040c107981 */ /* 0x000362000c1e1900 */
[----:B------:R-:W-:-:S05]  /*0f20*/  VIADD R10, R10, 0x10 ;  /* 0x000000100a0a7836 */ /* 0x000fca0000000000 */
[----:B------:R-:W-:Y:S02]  /*0f30*/  ISETP.NE.AND P3, PT, R10, RZ, PT ;  /* 0x000000ff0a00720c */ /* 0x000fe40003f65270 */
[----:B------:R-:W-:-:S04]  /*0f40*/  IADD3 R20, P4, PT, R12, 0x40, RZ ;  /* 0x000000400c147810 */ /* 0x000fc80007f9e0ff */
[----:B-1----:R-:W-:Y:S01]  /*0f50*/  IADD3.X R13, PT, PT, RZ, R13, RZ, P4, !PT ;  /* 0x0000000dff0d7210 */ /* 0x002fe200027fe4ff */
[----:B-----5:R-:W-:-:S05]  /*0f60*/  FADD R23, R16, R23 ;  /* 0x0000001710177221 */ /* 0x020fca0000000000 */
[----:B------:R3:W-:Y:S01]  /*0f70*/  STG.E desc[UR4][R14.64+0x1c], R23 ;  /* 0x00001c170e007986 */ /* 0x0007e2000c101904 */
[----:B------:R-:W-:-:S05]  /*0f80*/  IADD3 R16, P5, PT, R14, 0x40, RZ ;  /* 0x000000400e107810 */ /* 0x000fca0007fbe0ff */
[----:B0-----:R-:W-:Y:S01]  /*0f90*/  IMAD.X R17, RZ, RZ, R15, P5 ;  /* 0x000000ffff117224 */ /* 0x001fe200028e060f */
[----:B------:R-:W-:Y:S07]  /*0fa0*/  @P3 BRA `(.L_x_179) ;  /* 0xfffffff800d83947 */ /* 0x000fee000383ffff */
.L_x_178:
[----:B------:R-:W-:Y:S05]  /*0fb0*/  @!P2 BRA `(.L_x_177) ;  /* 0x00000004007ca947 */ /* 0x000fea0003800000 */
[----:B------:R-:W-:Y:S02]  /*0fc0*/  ISETP.GE.U32.AND P2, PT, R18, 0x8, PT ;  /* 0x000000081200780c */ /* 0x000fe40003f46070 */
[----:B------:R-:W-:-:S04]  /*0fd0*/  LOP3.LUT R16, R0, 0x7, RZ, 0xc0, !PT ;  /* 0x0000000700107812 */ /* 0x000fc800078ec0ff */
[----:B------:R-:W-:-:S07]  /*0fe0*/  ISETP.NE.AND P3, PT, R16, RZ, PT ;  /* 0x000000ff1000720c */ /* 0x000fce0003f65270 */
[----:B------:R-:W-:Y:S06]  /*0ff0*/  @!P2 BRA `(.L_x_180) ;  /* 0x00000000009ca947 */ /* 0x000fec0003800000 */
[----:B------:R-:W4:Y:S01]  /*1000*/  LDCU.64 UR6, c[0x0][0x398] ;  /* 0x00007300ff0677ac */ /* 0x000f220008000a00 */
[----:B------:R-:W-:Y:S01]  /*1010*/  IADD3 R10, P2, PT, R8, R11, RZ ;  /* 0x0000000b080a7210 */ /* 0x000fe20007f5e0ff */
[----:B0-2---:R-:W-:-:S04]  /*1020*/  IMAD.WIDE.U32 R12, R11, 0x4, R4 ;  /* 0x000000040b0c7825 */ /* 0x005fc800078e0004 */
[----:B-1-3--:R-:W-:Y:S01]  /*1030*/  IMAD.X R15, RZ, RZ, RZ, P2 ;  /* 0x000000ffff0f7224 */ /* 0x00afe200010e06ff */
[----:B------:R-:W2:Y:S04]  /*1040*/  LDG.E R17, desc[UR4][R12.64] ;  /* 0x000000040c117981 */ /* 0x000ea8000c1e1900 */
[----:B------:R-:W3:Y:S04]  /*1050*/  LDG.E R19, desc[UR4][R12.64+0x4] ;  /* 0x000004040c137981 */ /* 0x000ee8000c1e1900 */
[----:B------:R-:W5:Y:S01]  /*1060*/  LDG.E R21, desc[UR4][R12.64+0x8] ;  /* 0x000008040c157981 */ /* 0x000f62000c1e1900 */
[----:B----4-:R-:W-:-:S03]  /*1070*/  LEA R14, P2, R10, UR6, 0x2 ;  /* 0x000000060a0e7c11 */ /* 0x010fc6000f8410ff */
[----:B------:R-:W4:Y:S01]  /*1080*/  LDG.E R23, desc[UR4][R12.64+0xc] ;  /* 0x00000c040c177981 */ /* 0x000f22000c1e1900 */
[----:B------:R-:W-:-:S05]  /*1090*/  LEA.HI.X R15, R10, UR7, R15, 0x2, P2 ;  /* 0x000000070a0f7c11 */ /* 0x000fca00090f140f */
[----:B------:R-:W2:Y:S02]  /*10a0*/  LDG.E R10, desc[UR4][R14.64] ;  /* 0x000000040e0a7981 */ /* 0x000ea4000c1e1900 */
[----:B--2---:R-:W-:-:S05]  /*10b0*/  FADD R17, R10, R17 ;  /* 0x000000110a117221 */ /* 0x004fca0000000000 */
[----:B------:R0:W-:Y:S04]  /*10c0*/  STG.E desc[UR4][R12.64], R17 ;  /* 0x000000110c007986 */ /* 0x0001e8000c101904 */
[----:B------:R-:W3:Y:S04]  /*10d0*/  LDG.E R10, desc[UR4][R14.64+0x4] ;  /* 0x000004040e0a7981 */ /* 0x000ee8000c1e1900 */
[----:B0-----:R-:W2:Y:S01]  /*10e0*/  LDG.E R17, desc[UR4][R12.64+0x10] ;  /* 0x000010040c117981 */ /* 0x001ea2000c1e1900 */
[----:B---3--:R-:W-:-:S05]  /*10f0*/  FADD R19, R10, R19 ;  /* 0x000000130a137221 */ /* 0x008fca0000000000 */
[----:B------:R0:W-:Y:S04]  /*1100*/  STG.E desc[UR4][R12.64+0x4], R19 ;  /* 0x000004130c007986 */ /* 0x0001e8000c101904 */
[----:B------:R-:W5:Y:S04]  /*1110*/  LDG.E R10, desc[UR4][R14.64+0x8] ;  /* 0x000008040e0a7981 */ /* 0x000f68000c1e1900 */
[----:B0-----:R-:W3:Y:S01]  /*1120*/  LDG.E R19, desc[UR4][R12.64+0x14] ;  /* 0x000014040c137981 */ /* 0x001ee2000c1e1900 */
[----:B-----5:R-:W-:-:S05]  /*1130*/  FADD R21, R10, R21 ;  /* 0x000000150a157221 */ /* 0x020fca0000000000 */
[----:B------:R0:W-:Y:S04]  /*1140*/  STG.E desc[UR4][R12.64+0x8], R21 ;  /* 0x000008150c007986 */ /* 0x0001e8000c101904 */
[----:B------:R-:W4:Y:S04]  /*1150*/  LDG.E R10, desc[UR4][R14.64+0xc] ;  /* 0x00000c040e0a7981 */ /* 0x000f28000c1e1900 */
[----:B0-----:R-:W5:Y:S01]  /*1160*/  LDG.E R21, desc[UR4][R12.64+0x18] ;  /* 0x000018040c157981 */ /* 0x001f62000c1e1900 */
[----:B----4-:R-:W-:-:S05]  /*1170*/  FADD R23, R10, R23 ;  /* 0x000000170a177221 */ /* 0x010fca0000000000 */
[----:B------:R0:W-:Y:S04]  /*1180*/  STG.E desc[UR4][R12.64+0xc], R23 ;  /* 0x00000c170c007986 */ /* 0x0001e8000c101904 */
[----:B------:R-:W2:Y:S04]  /*1190*/  LDG.E R10, desc[UR4][R14.64+0x10] ;  /* 0x000010040e0a7981 */ /* 0x000ea8000c1e1900 */
[----:B0-----:R-:W4:Y:S01]  /*11a0*/  LDG.E R23, desc[UR4][R12.64+0x1c] ;  /* 0x00001c040c177981 */ /* 0x001f22000c1e1900 */
[----:B--2---:R-:W-:-:S05]  /*11b0*/  FADD R17, R10, R17 ;  /* 0x000000110a117221 */ /* 0x004fca0000000000 */
[----:B------:R0:W-:Y:S04]  /*11c0*/  STG.E desc[UR4][R12.64+0x10], R17 ;  /* 0x000010110c007986 */ /* 0x0001e8000c101904 */
[----:B------:R-:W3:Y:S02]  /*11d0*/  LDG.E R10, desc[UR4][R14.64+0x14] ;  /* 0x000014040e0a7981 */ /* 0x000ee4000c1e1900 */
[----:B---3--:R-:W-:-:S05]  /*11e0*/  FADD R19, R10, R19 ;  /* 0x000000130a137221 */ /* 0x008fca0000000000 */
[----:B------:R0:W-:Y:S04]  /*11f0*/  STG.E desc[UR4][R12.64+0x14], R19 ;  /* 0x000014130c007986 */ /* 0x0001e8000c101904 */
[----:B------:R-:W5:Y:S02]  /*1200*/  LDG.E R10, desc[UR4][R14.64+0x18] ;  /* 0x000018040e0a7981 */ /* 0x000f64000c1e1900 */
[----:B-----5:R-:W-:-:S05]  /*1210*/  FADD R21, R10, R21 ;  /* 0x000000150a157221 */ /* 0x020fca0000000000 */
[----:B------:R0:W-:Y:S04]  /*1220*/  STG.E desc[UR4][R12.64+0x18], R21 ;  /* 0x000018150c007986 */ /* 0x0001e8000c101904 */
[----:B------:R-:W4:Y:S01]  /*1230*/  LDG.E R10, desc[UR4][R14.64+0x1c] ;  /* 0x00001c040e0a7981 */ /* 0x000f22000c1e1900 */
[----:B------:R-:W-:Y:S01]  /*1240*/  IADD3 R11, PT, PT, R11, 0x8, RZ ;  /* 0x000000080b0b7810 */ /* 0x000fe20007ffe0ff */
[----:B----4-:R-:W-:-:S05]  /*1250*/  FADD R23, R10, R23 ;  /* 0x000000170a177221 */ /* 0x010fca0000000000 */
[----:B------:R0:W-:Y:S02]  /*1260*/  STG.E desc[UR4][R12.64+0x1c], R23 ;  /* 0x00001c170c007986 */ /* 0x0001e4000c101904 */
.L_x_180:
[----:B------:R-:W-:Y:S05]  /*1270*/  @!P3 BRA `(.L_x_177) ;  /* 0x0000000000ccb947 */ /* 0x000fea0003800000 */
[----:B------:R-:W-:Y:S02]  /*1280*/  ISETP.GE.U32.AND P2, PT, R16, 0x4, PT ;  /* 0x000000041000780c */ /* 0x000fe40003f46070 */
[----:B------:R-:W-:-:S04]  /*1290*/  LOP3.LUT R10, R0, 0x3, RZ, 0xc0, !PT ;  /* 0x00000003000a7812 */ /* 0x000fc800078ec0ff */
[----:B------:R-:W-:-:S07]  /*12a0*/  ISETP.NE.AND P3, PT, R10, RZ, PT ;  /* 0x000000ff0a00720c */ /* 0x000fce0003f65270 */
[----:B------:R-:W-:Y:S06]  /*12b0*/  @!P2 BRA `(.L_x_181) ;  /* 0x00000000005ca947 */ /* 0x000fec0003800000 */
[----:B------:R-:W4:Y:S01]  /*12c0*/  LDCU.64 UR6, c[0x0][0x398] ;  /* 0x00007300ff0677ac */ /* 0x000f220008000a00 */
[----:B-1-3--:R-:W-:Y:S01]  /*12d0*/  IADD3 R15, P2, PT, R8, R11, RZ ;  /* 0x0000000b080f7210 */ /* 0x00afe20007f5e0ff */
[----:B0-2---:R-:W-:-:S04]  /*12e0*/  IMAD.WIDE.U32 R12, R11, 0x4, R4 ;  /* 0x000000040b0c7825 */ /* 0x005fc800078e0004 */
[----:B------:R-:W-:Y:S01]  /*12f0*/  IMAD.X R16, RZ, RZ, RZ, P2 ;  /* 0x000000ffff107224 */ /* 0x000fe200010e06ff */
        /* <DEDUP_REMOVED lines=16> */
[----:B------:R-:W-:Y:S02]  /*1400*/  VIADD R11, R11, 0x4 ;  /* 0x000000040b0b7836 */ /* 0x000fe40000000000 */
[----:B----4-:R-:W-:-:S05]  /*1410*/  FADD R23, R16, R23 ;  /* 0x0000001710177221 */ /* 0x010fca0000000000 */
[----:B------:R0:W-:Y:S02]  /*1420*/  STG.E desc[UR4][R12.64+0xc], R23 ;  /* 0x00000c170c007986 */ /* 0x0001e4000c101904 */
.L_x_181:
[----:B------:R-:W-:Y:S05]  /*1430*/  @!P3 BRA `(.L_x_177) ;  /* 0x00000000005cb947 */ /* 0x000fea0003800000 */
[----:B------:R-:W1:Y:S01]  /*1440*/  LDCU.64 UR6, c[0x0][0x398] ;  /* 0x00007300ff0677ac */ /* 0x000e620008000a00 */
[----:B0-2---:R-:W-:Y:S01]  /*1450*/  IMAD.WIDE.U32 R12, R11, 0x4, R2 ;  /* 0x000000040b0c7825 */ /* 0x005fe200078e0002 */
[----:B------:R-:W-:-:S03]  /*1460*/  IADD3 R11, P3, PT, R8, R11, RZ ;  /* 0x0000000b080b7210 */ /* 0x000fc60007f7e0ff */
[----:B------:R-:W-:Y:S01]  /*1470*/  IMAD.MOV R8, RZ, RZ, -R10 ;  /* 0x000000ffff087224 */ /* 0x000fe200078e0a0a */
[----:B------:R-:W-:Y:S02]  /*1480*/  IADD3 R16, P2, PT, R12, UR8, RZ ;  /* 0x000000080c107c10 */ /* 0x000fe4000ff5e0ff */
[----:B------:R-:W-:Y:S02]  /*1490*/  IADD3.X R12, PT, PT, RZ, RZ, RZ, P3, !PT ;  /* 0x000000ffff0c7210 */ /* 0x000fe40001ffe4ff */
[----:B------:R-:W-:Y:S02]  /*14a0*/  IADD3.X R17, PT, PT, R13, UR9, RZ, P2, !PT ;  /* 0x000000090d117c10 */ /* 0x000fe400097fe4ff */
[----:B-1-3--:R-:W-:-:S04]  /*14b0*/  LEA R14, P4, R11, UR6, 0x2 ;  /* 0x000000060b0e7c11 */ /* 0x00afc8000f8810ff */
[----:B------:R-:W-:-:S09]  /*14c0*/  LEA.HI.X R13, R11, UR7, R12, 0x2, P4 ;  /* 0x000000070b0d7c11 */ /* 0x000fd2000a0f140c */
.L_x_182:
[----:B------:R-:W-:Y:S01]  /*14d0*/  IMAD.MOV.U32 R12, RZ, RZ, R14 ;  /* 0x000000ffff0c7224 */ /* 0x000fe200078e000e */
[----:B----4-:R-:W-:Y:S01]  /*14e0*/  MOV R11, R17 ;  /* 0x00000011000b7202 */ /* 0x010fe20000000f00 */
[----:B------:R-:W-:-:S04]  /*14f0*/  IMAD.MOV.U32 R10, RZ, RZ, R16 ;  /* 0x000000ffff0a7224 */ /* 0x000fc800078e0010 */
[----:B------:R0:W2:Y:S04]  /*1500*/  LDG.E R12, desc[UR4][R12.64] ;  /* 0x000000040c0c7981 */ /* 0x0000a8000c1e1900 */
[----:B------:R-:W2:Y:S01]  /*1510*/  LDG.E R15, desc[UR4][R10.64] ;  /* 0x000000040a0f7981 */ /* 0x000ea2000c1e1900 */
[----:B------:R-:W-:Y:S01]  /*1520*/  VIADD R8, R8, 0x1 ;  /* 0x0000000108087836 */ /* 0x000fe20000000000 */
[----:B------:R-:W-:Y:S02]  /*1530*/  IADD3 R14, P4, PT, R14, 0x4, RZ ;  /* 0x000000040e0e7810 */ /* 0x000fe40007f9e0ff */
[----:B------:R-:W-:Y:S02]  /*1540*/  IADD3 R16, P3, PT, R10, 0x4, RZ ;  /* 0x000000040a107810 */ /* 0x000fe40007f7e0ff */
[----:B------:R-:W-:Y:S01]  /*1550*/  ISETP.NE.AND P2, PT, R8, RZ, PT ;  /* 0x000000ff0800720c */ /* 0x000fe20003f45270 */
[----:B0-----:R-:W-:Y:S01]  /*1560*/  IMAD.X R13, RZ, RZ, R13, P4 ;  /* 0x000000ffff0d7224 */ /* 0x001fe200020e060d */
[----:B------:R-:W-:Y:S01]  /*1570*/  IADD3.X R17, PT, PT, RZ, R11, RZ, P3, !PT ;  /* 0x0000000bff117210 */ /* 0x000fe20001ffe4ff */
[----:B--2---:R-:W-:-:S05]  /*1580*/  FADD R15, R12, R15 ;  /* 0x0000000f0c0f7221 */ /* 0x004fca0000000000 */
[----:B------:R4:W-:Y:S05]  /*1590*/  STG.E desc[UR4][R10.64], R15 ;  /* 0x0000000f0a007986 */ /* 0x0009ea000c101904 */
[----:B------:R-:W-:Y:S05]  /*15a0*/  @P2 BRA `(.L_x_182) ;  /* 0xfffffffc00c82947 */ /* 0x000fea000383ffff */
.L_x_177:
[----:B------:R-:W-:Y:S05]  /*15b0*/  BSYNC.RECONVERGENT B0 ;  /* 0x0000000000007941 */ /* 0x000fea0003800200 */
.L_x_176:
[----:B------:R-:W5:Y:S01]  /*15c0*/  LDCU UR6, c[0x0][0x390] ;  /* 0x00007200ff0677ac */ /* 0x000f620008000800 */
[----:B------:R-:W-:-:S05]  /*15d0*/  VIADD R7, R7, 0x2 ;  /* 0x0000000207077836 */ /* 0x000fca0000000000 */
[----:B-----5:R-:W-:-:S13]  /*15e0*/  ISETP.GE.U32.AND P2, PT, R7, UR6, PT ;  /* 0x0000000607007c0c */ /* 0x020fda000bf46070 */
[----:B------:R-:W-:Y:S05]  /*15f0*/  @P2 EXIT ;  /* 0x000000000000294d */ /* 0x000fea0003800000 */
[----:B------:R-:W-:Y:S01]  /*1600*/  LEA R9, R6, R9, 0x1 ;  /* 0x0000000906097211 */ /* 0x000fe200078e08ff */
[----:B------:R-:W-:Y:S06]  /*1610*/  @!P0 BRA `(.L_x_183) ;  /* 0x0000000800e48947 */ /* 0x000fec0003800000 */
[C---:B------:R-:W-:Y:S01]  /*1620*/  ISETP.GE.U32.AND P3, PT, R0.reuse, 0x10, PT ;  /* 0x000000100000780c */ /* 0x040fe20003f66070 */
[----:B------:R-:W-:Y:S01]  /*1630*/  IMAD R6, R9, R0, RZ ;  /* 0x0000000009067224 */ /* 0x000fe200078e02ff */
[----:B------:R-:W-:Y:S01]  /*1640*/  LOP3.LUT R16, R0, 0xf, RZ, 0xc0, !PT ;  /* 0x0000000f00107812 */ /* 0x000fe200078ec0ff */
[----:B------:R-:W-:-:S03]  /*1650*/  IMAD.MOV.U32 R7, RZ, RZ, RZ ;  /* 0x000000ffff077224 */ /* 0x000fc600078e00ff */
[----:B------:R-:W-:-:S07]  /*1660*/  ISETP.NE.AND P2, PT, R16, RZ, PT ;  /* 0x000000ff1000720c */ /* 0x000fce0003f45270 */
[----:B------:R-:W-:Y:S06]  /*1670*/  @!P3 BRA `(.L_x_184) ;  /* 0x00000004004cb947 */ /* 0x000fec0003800000 */
[----:B------:R-:W5:Y:S01]  /*1680*/  LDCU.64 UR6, c[0x0][0x398] ;  /* 0x00007300ff0677ac */ /* 0x000f620008000a00 */
[----:B-1-3--:R-:W-:Y:S02]  /*1690*/  IADD3 R14, P5, PT, R4, 0x20, RZ ;  /* 0x00000020040e7810 */ /* 0x00afe40007fbe0ff */
[----:B------:R-:W-:-:S03]  /*16a0*/  LOP3.LUT R7, R0, 0xfffffff0, RZ, 0xc0, !PT ;  /* 0xfffffff000077812 */ /* 0x000fc600078ec0ff */
[----:B----4-:R-:W-:Y:S01]  /*16b0*/  IMAD.X R15, RZ, RZ, R5, P5 ;  /* 0x000000ffff0f7224 */ /* 0x010fe200028e0605 */
[----:B------:R-:W-:Y:S02]  /*16c0*/  IADD3 R8, PT, PT, -R7, RZ, RZ ;  /* 0x000000ff07087210 */ /* 0x000fe40007ffe1ff */
[----:B-----5:R-:W-:-:S04]  /*16d0*/  LEA R18, P3, R6, UR6, 0x2 ;  /* 0x0000000606127c11 */ /* 0x020fc8000f8610ff */
[----:B------:R-:W-:Y:S02]  /*16e0*/  IADD3 R18, P4, PT, R18, 0x20, RZ ;  /* 0x0000002012127810 */ /* 0x000fe40007f9e0ff */
[----:B------:R-:W-:-:S05]  /*16f0*/  LEA.HI.X R11, R6, UR7, RZ, 0x2, P3 ;  /* 0x00000007060b7c11 */ /* 0x000fca00098f14ff */
[----:B------:R-:W-:-:S07]  /*1700*/  IMAD.X R11, RZ, RZ, R11, P4 ;  /* 0x000000ffff0b7224 */ /* 0x000fce00020e060b */
.L_x_185:
[----:B------:R-:W-:Y:S01]  /*1710*/  IMAD.MOV.U32 R10, RZ, RZ, R18 ;  /* 0x000000ffff0a7224 */ /* 0x000fe200078e0012 */
[----:B012---:R-:W-:Y:S01]  /*1720*/  MOV R12, R14 ;  /* 0x0000000e000c7202 */ /* 0x007fe20000000f00 */
        /* <DEDUP_REMOVED lines=66> */
[----:B--2---:R-:W-:Y:S01]  /*1b50*/  IADD3.X R11, PT, PT, RZ, R11, RZ, P4, !PT ;  /* 0x0000000bff0b7210 */ /* 0x004fe200027fe4ff */
[----:B-----5:R-:W-:-:S05]  /*1b60*/  FADD R21, R14, R21 ;  /* 0x000000150e157221 */ /* 0x020fca0000000000 */
[----:B------:R1:W-:Y:S01]  /*1b70*/  STG.E desc[UR4][R12.64+0x1c], R21 ;  /* 0x00001c150c007986 */ /* 0x0003e2000c101904 */
[----:B------:R-:W-:-:S05]  /*1b80*/  IADD3 R14, P5, PT, R12, 0x40, RZ ;  /* 0x000000400c0e7810 */ /* 0x000fca0007fbe0ff */
[----:B0-----:R-:W-:Y:S01]  /*1b90*/  IMAD.X R15, RZ, RZ, R13, P5 ;  /* 0x000000ffff0f7224 */ /* 0x001fe200028e060d */
[----:B------:R-:W-:Y:S07]  /*1ba0*/  @P3 BRA `(.L_x_185) ;  /* 0xfffffff800d83947 */ /* 0x000fee000383ffff */
.L_x_184:
[----:B------:R-:W-:Y:S05]  /*1bb0*/  @!P2 BRA `(.L_x_183) ;  /* 0x00000004007ca947 */ /* 0x000fea0003800000 */
[----:B------:R-:W-:Y:S02]  /*1bc0*/  ISETP.GE.U32.AND P2, PT, R16, 0x8, PT ;  /* 0x000000081000780c */ /* 0x000fe40003f46070 */
[----:B-1-3--:R-:W-:-:S04]  /*1bd0*/  LOP3.LUT R14, R0, 0x7, RZ, 0xc0, !PT ;  /* 0x00000007000e7812 */ /* 0x00afc800078ec0ff */
[----:B------:R-:W-:-:S07]  /*1be0*/  ISETP.NE.AND P3, PT, R14, RZ, PT ;  /* 0x000000ff0e00720c */ /* 0x000fce0003f65270 */
[----:B------:R-:W-:Y:S06]  /*1bf0*/  @!P2 BRA `(.L_x_186) ;  /* 0x00000000009ca947 */ /* 0x000fec0003800000 */
[----:B------:R-:W1:Y:S01]  /*1c00*/  LDCU.64 UR6, c[0x0][0x398] ;  /* 0x00007300ff0677ac */ /* 0x000e620008000a00 */
[----:B------:R-:W-:Y:S01]  /*1c10*/  IADD3 R8, P2, PT, R6, R7, RZ ;  /* 0x0000000706087210 */ /* 0x000fe20007f5e0ff */
[----:B----4-:R-:W-:-:S03]  /*1c20*/  IMAD.WIDE.U32 R10, R7, 0x4, R4 ;  /* 0x00000004070a7825 */ /* 0x010fc600078e0004 */
[----:B0-2---:R-:W-:Y:S02]  /*1c30*/  IADD3.X R13, PT, PT, RZ, RZ, RZ, P2, !PT ;  /* 0x000000ffff0d7210 */ /* 0x005fe400017fe4ff */
[----:B------:R-:W2:Y:S04]  /*1c40*/  LDG.E R15, desc[UR4][R10.64] ;  /* 0x000000040a0f7981 */ /* 0x000ea8000c1e1900 */
[----:B------:R-:W3:Y:S04]  /*1c50*/  LDG.E R17, desc[UR4][R10.64+0x4] ;  /* 0x000004040a117981 */ /* 0x000ee8000c1e1900 */
[----:B------:R-:W4:Y:S01]  /*1c60*/  LDG.E R19, desc[UR4][R10.64+0x8] ;  /* 0x000008040a137981 */ /* 0x000f22000c1e1900 */
[----:B-1----:R-:W-:-:S03]  /*1c70*/  LEA R12, P2, R8, UR6, 0x2 ;  /* 0x00000006080c7c11 */ /* 0x002fc6000f8410ff */
[----:B------:R-:W5:Y:S01]  /*1c80*/  LDG.E R21, desc[UR4][R10.64+0xc] ;  /* 0x00000c040a157981 */ /* 0x000f62000c1e1900 */
        /* <DEDUP_REMOVED lines=26> */
[----:B------:R-:W5:Y:S01]  /*1e30*/  LDG.E R8, desc[UR4][R12.64+0x1c] ;  /* 0x00001c040c087981 */ /* 0x000f62000c1e1900 */
[----:B------:R-:W-:Y:S02]  /*1e40*/  VIADD R7, R7, 0x8 ;  /* 0x0000000807077836 */ /* 0x000fe40000000000 */
[----:B-----5:R-:W-:-:S05]  /*1e50*/  FADD R21, R8, R21 ;  /* 0x0000001508157221 */ /* 0x020fca0000000000 */
[----:B------:R1:W-:Y:S02]  /*1e60*/  STG.E desc[UR4][R10.64+0x1c], R21 ;  /* 0x00001c150a007986 */ /* 0x0003e4000c101904 */
.L_x_186:
[----:B------:R-:W-:Y:S05]  /*1e70*/  @!P3 BRA `(.L_x_183) ;  /* 0x0000000000ccb947 */ /* 0x000fea0003800000 */
[----:B------:R-:W-:Y:S02]  /*1e80*/  ISETP.GE.U32.AND P2, PT, R14, 0x4, PT ;  /* 0x000000040e00780c */ /* 0x000fe40003f46070 */
[----:B------:R-:W-:-:S04]  /*1e90*/  LOP3.LUT R8, R0, 0x3, RZ, 0xc0, !PT ;  /* 0x0000000300087812 */ /* 0x000fc800078ec0ff */
[----:B------:R-:W-:-:S07]  /*1ea0*/  ISETP.NE.AND P3, PT, R8, RZ, PT ;  /* 0x000000ff0800720c */ /* 0x000fce0003f65270 */
[----:B------:R-:W-:Y:S06]  /*1eb0*/  @!P2 BRA `(.L_x_187) ;  /* 0x00000000005ca947 */ /* 0x000fec0003800000 */
[----:B------:R-:W3:Y:S01]  /*1ec0*/  LDCU.64 UR6, c[0x0][0x398] ;  /* 0x00007300ff0677ac */ /* 0x000ee20008000a00 */
[----:B0-2---:R-:W-:Y:S01]  /*1ed0*/  IADD3 R13, P2, PT, R6, R7, RZ ;  /* 0x00000007060d7210 */ /* 0x005fe20007f5e0ff */
[----:B-1--4-:R-:W-:-:S03]  /*1ee0*/  IMAD.WIDE.U32 R10, R7, 0x4, R4 ;  /* 0x00000004070a7825 */ /* 0x012fc600078e0004 */
[----:B------:R-:W-:Y:S02]  /*1ef0*/  IADD3.X R14, PT, PT, RZ, RZ, RZ, P2, !PT ;  /* 0x000000ffff0e7210 */ /* 0x000fe400017fe4ff */
[----:B------:R-:W2:Y:S04]  /*1f00*/  LDG.E R15, desc[UR4][R10.64] ;  /* 0x000000040a0f7981 */ /* 0x000ea8000c1e1900 */
[----:B------:R-:W4:Y:S04]  /*1f10*/  LDG.E R17, desc[UR4][R10.64+0x4] ;  /* 0x000004040a117981 */ /* 0x000f28000c1e1900 */
[----:B------:R-:W5:Y:S01]  /*1f20*/  LDG.E R19, desc[UR4][R10.64+0x8] ;  /* 0x000008040a137981 */ /* 0x000f62000c1e1900 */
[----:B---3--:R-:W-:-:S03]  /*1f30*/  LEA R12, P2, R13, UR6, 0x2 ;  /* 0x000000060d0c7c11 */ /* 0x008fc6000f8410ff */
[----:B------:R-:W3:Y:S01]  /*1f40*/  LDG.E R21, desc[UR4][R10.64+0xc] ;  /* 0x00000c040a157981 */ /* 0x000ee2000c1e1900 */
[----:B------:R-:W-:-:S05]  /*1f50*/  LEA.HI.X R13, R13, UR7, R14, 0x2, P2 ;  /* 0x000000070d0d7c11 */ /* 0x000fca00090f140e */
[----:B------:R-:W2:Y:S02]  /*1f60*/  LDG.E R14, desc[UR4][R12.64] ;  /* 0x000000040c0e7981 */ /* 0x000ea4000c1e1900 */
[----:B--2---:R-:W-:-:S05]  /*1f70*/  FADD R15, R14, R15 ;  /* 0x0000000f0e0f7221 */ /* 0x004fca0000000000 */
[----:B------:R0:W-:Y:S04]  /*1f80*/  STG.E desc[UR4][R10.64], R15 ;  /* 0x0000000f0a007986 */ /* 0x0001e8000c101904 */
[----:B------:R-:W4:Y:S02]  /*1f90*/  LDG.E R14, desc[UR4][R12.64+0x4] ;  /* 0x000004040c0e7981 */ /* 0x000f24000c1e1900 */
[----:B----4-:R-:W-:-:S05]  /*1fa0*/  FADD R17, R14, R17 ;  /* 0x000000110e117221 */ /* 0x010fca0000000000 */
[----:B------:R0:W-:Y:S04]  /*1fb0*/  STG.E desc[UR4][R10.64+0x4], R17 ;  /* 0x000004110a007986 */ /* 0x0001e8000c101904 */
[----:B------:R-:W5:Y:S02]  /*1fc0*/  LDG.E R14, desc[UR4][R12.64+0x8] ;  /* 0x000008040c0e7981 */ /* 0x000f64000c1e1900 */
[----:B-----5:R-:W-:-:S05]  /*1fd0*/  FADD R19, R14, R19 ;  /* 0x000000130e137221 */ /* 0x020fca0000000000 */
[----:B------:R0:W-:Y:S04]  /*1fe0*/  STG.E desc[UR4][R10.64+0x8], R19 ;  /* 0x000008130a007986 */ /* 0x0001e8000c101904 */
[----:B------:R-:W3:Y:S01]  /*1ff0*/  LDG.E R14, desc[UR4][R12.64+0xc] ;  /* 0x00000c040c0e7981 */ /* 0x000ee2000c1e1900 */
[----:B------:R-:W-:Y:S02]  /*2000*/  VIADD R7, R7, 0x4 ;  /* 0x0000000407077836 */ /* 0x000fe40000000000 */
[----:B---3--:R-:W-:-:S05]  /*2010*/  FADD R21, R14, R21 ;  /* 0x000000150e157221 */ /* 0x008fca0000000000 */
[----:B------:R0:W-:Y:S02]  /*2020*/  STG.E desc[UR4][R10.64+0xc], R21 ;  /* 0x00000c150a007986 */ /* 0x0001e4000c101904 */
.L_x_187:
[----:B------:R-:W-:Y:S05]  /*2030*/  @!P3 BRA `(.L_x_183) ;  /* 0x00000000005cb947 */ /* 0x000fea0003800000 */
[----:B------:R-:W2:Y:S01]  /*2040*/  LDCU.64 UR6, c[0x0][0x398] ;  /* 0x00007300ff0677ac */ /* 0x000ea20008000a00 */
[----:B01--4-:R-:W-:Y:S01]  /*2050*/  IMAD.WIDE.U32 R10, R7, 0x4, R2 ;  /* 0x00000004070a7825 */ /* 0x013fe200078e0002 */
[----:B------:R-:W-:-:S03]  /*2060*/  IADD3 R6, P3, PT, R6, R7, RZ ;  /* 0x0000000706067210 */ /* 0x000fc60007f7e0ff */
[----:B------:R-:W-:Y:S01]  /*2070*/  IMAD.MOV R8, RZ, RZ, -R8 ;  /* 0x000000ffff087224 */ /* 0x000fe200078e0a08 */
[----:B------:R-:W-:Y:S02]  /*2080*/  IADD3 R14, P2, PT, R10, UR8, RZ ;  /* 0x000000080a0e7c10 */ /* 0x000fe4000ff5e0ff */
[----:B------:R-:W-:Y:S02]  /*2090*/  IADD3.X R7, PT, PT, RZ, RZ, RZ, P3, !PT ;  /* 0x000000ffff077210 */ /* 0x000fe40001ffe4ff */
[----:B------:R-:W-:Y:S02]  /*20a0*/  IADD3.X R15, PT, PT, R11, UR9, RZ, P2, !PT ;  /* 0x000000090b0f7c10 */ /* 0x000fe400097fe4ff */
[----:B--2---:R-:W-:-:S04]  /*20b0*/  LEA R12, P4, R6, UR6, 0x2 ;  /* 0x00000006060c7c11 */ /* 0x004fc8000f8810ff */
[----:B------:R-:W-:-:S09]  /*20c0*/  LEA.HI.X R11, R6, UR7, R7, 0x2, P4 ;  /* 0x00000007060b7c11 */ /* 0x000fd2000a0f1407 */
.L_x_188:
[----:B------:R-:W-:Y:S01]  /*20d0*/  MOV R10, R12 ;  /* 0x0000000c000a7202 */ /* 0x000fe20000000f00 */
[----:B0-----:R-:W-:Y:S01]  /*20e0*/  IMAD.MOV.U32 R7, RZ, RZ, R15 ;  /* 0x000000ffff077224 */ /* 0x001fe200078e000f */
[----:B------:R-:W-:-:S04]  /*20f0*/  MOV R6, R14 ;  /* 0x0000000e00067202 */ /* 0x000fc80000000f00 */
        /* <DEDUP_REMOVED lines=11> */
.L_x_183:
[----:B------:R-:W-:Y:S05]  /*21b0*/  @P1 EXIT ;  /* 0x000000000000194d */ /* 0x000fea0003800000 */
[----:B------:R-:W-:Y:S05]  /*21c0*/  @!P0 EXIT ;  /* 0x000000000000894d */ /* 0x000fea0003800000 */
[C---:B------:R-:W-:Y:S01]  /*21d0*/  ISETP.GE.U32.AND P1, PT, R0.reuse, 0x10, PT ;  /* 0x000000100000780c */ /* 0x040fe20003f26070 */
[----:B0-----:R-:W-:Y:S01]  /*21e0*/  HFMA2 R6, -RZ, RZ, 0, 0 ;  /* 0x00000000ff067431 */ /* 0x001fe200000001ff */
[----:B-1-3--:R-:W-:Y:S01]  /*21f0*/  LOP3.LUT R14, R0, 0xf, RZ, 0xc0, !PT ;  /* 0x0000000f000e7812 */ /* 0x00afe200078ec0ff */
[----:B------:R-:W-:-:S03]  /*2200*/  IMAD R9, R9, R0, R0 ;  /* 0x0000000009097224 */ /* 0x000fc600078e0200 */
[----:B------:R-:W-:-:S07]  /*2210*/  ISETP.NE.AND P0, PT, R14, RZ, PT ;  /* 0x000000ff0e00720c */ /* 0x000fce0003f05270 */
[----:B------:R-:W-:Y:S06]  /*2220*/  @!P1 BRA `(.L_x_189) ;  /* 0x0000000400509947 */ /* 0x000fec0003800000 */
[----:B------:R-:W0:Y:S01]  /*2230*/  LDCU.64 UR6, c[0x0][0x398] ;  /* 0x00007300ff0677ac */ /* 0x000e220008000a00 */
[----:B------:R-:W-:Y:S02]  /*2240*/  IADD3 R8, P3, PT, R4, 0x20, RZ ;  /* 0x0000002004087810 */ /* 0x000fe40007f7e0ff */
[----:B------:R-:W-:-:S03]  /*2250*/  LOP3.LUT R6, R0, 0xfffffff0, RZ, 0xc0, !PT ;  /* 0xfffffff000067812 */ /* 0x000fc600078ec0ff */
[----:B----4-:R-:W-:Y:S01]  /*2260*/  IMAD.X R15, RZ, RZ, R5, P3 ;  /* 0x000000ffff0f7224 */ /* 0x010fe200018e0605 */
[----:B------:R-:W-:Y:S02]  /*2270*/  IADD3 R7, PT, PT, -R6, RZ, RZ ;  /* 0x000000ff06077210 */ /* 0x000fe40007ffe1ff */
[----:B0-----:R-:W-:-:S04]  /*2280*/  LEA R16, P1, R9, UR6, 0x2 ;  /* 0x0000000609107c11 */ /* 0x001fc8000f8210ff */
[----:B------:R-:W-:Y:S02]  /*2290*/  IADD3 R16, P2, PT, R16, 0x20, RZ ;  /* 0x0000002010107810 */ /* 0x000fe40007f5e0ff */
[----:B--2---:R-:W-:-:S05]  /*22a0*/  LEA.HI.X R17, R9, UR7, RZ, 0x2, P1 ;  /* 0x0000000709117c11 */ /* 0x004fca00088f14ff */
[----:B------:R-:W-:-:S07]  /*22b0*/  IMAD.X R17, RZ, RZ, R17, P2 ;  /* 0x000000ffff117224 */ /* 0x000fce00010e0611 */
.L_x_190:
[----:B------:R-:W-:Y:S01]  /*22c0*/  MOV R10, R16 ;  /* 0x00000010000a7202 */ /* 0x000fe20000000f00 */
[----:B------:R-:W-:Y:S01]  /*22d0*/  IMAD.MOV.U32 R11, RZ, RZ, R17 ;  /* 0x000000ffff0b7224 */ /* 0x000fe200078e0011 */
[----:B-1----:R-:W-:Y:S01]  /*22e0*/  MOV R12, R8 ;  /* 0x00000008000c7202 */ /* 0x002fe20000000f00 */
        /* <DEDUP_REMOVED lines=55> */
[----:B------:R-:W-:Y:S04]  /*2660*/  STG.E desc[UR4][R12.64+0x10], R15 ;  /* 0x0000100f0c007986 */ /* 0x000fe8000c101904 */
[----:B------:R-:W3:Y:S02]  /*2670*/  LDG.E R8, desc[UR4][R10.64+0x14] ;  /* 0x000014040a087981 */ /* 0x000ee4000c1e1900 */
[----:B---3--:R-:W-:-:S05]  /*2680*/  FADD R17, R8, R17 ;  /* 0x0000001108117221 */ /* 0x008fca0000000000 */
[----:B------:R0:W-:Y:S04]  /*2690*/  STG.E desc[UR4][R12.64+0x14], R17 ;  /* 0x000014110c007986 */ /* 0x0001e8000c101904 */
[----:B------:R-:W4:Y:S02]  /*26a0*/  LDG.E R8, desc[UR4][R10.64+0x18] ;  /* 0x000018040a087981 */ /* 0x000f24000c1e1900 */
[----:B----4-:R-:W-:-:S05]  /*26b0*/  FADD R19, R8, R19 ;  /* 0x0000001308137221 */ /* 0x010fca0000000000 */
[----:B------:R1:W-:Y:S04]  /*26c0*/  STG.E desc[UR4][R12.64+0x18], R19 ;  /* 0x000018130c007986 */ /* 0x0003e8000c101904 */
[----:B------:R-:W5:Y:S01]  /*26d0*/  LDG.E R8, desc[UR4][R10.64+0x1c] ;  /* 0x00001c040a087981 */ /* 0x000f62000c1e1900 */
[----:B------:R-:W-:-:S04]  /*26e0*/  IADD3 R7, PT, PT, R7, 0x10, RZ ;  /* 0x0000001007077810 */ /* 0x000fc80007ffe0ff */
[----:B------:R-:W-:Y:S02]  /*26f0*/  ISETP.NE.AND P1, PT, R7, RZ, PT ;  /* 0x000000ff0700720c */ /* 0x000fe40003f25270 */
[----:B------:R-:W-:-:S05]  /*2700*/  IADD3 R16, P2, PT, R10, 0x40, RZ ;  /* 0x000000400a107810 */ /* 0x000fca0007f5e0ff */
[----:B0-----:R-:W-:Y:S02]  /*2710*/  IMAD.X R17, RZ, RZ, R11, P2 ;  /* 0x000000ffff117224 */ /* 0x001fe400010e060b */
[----:B-----5:R-:W-:-:S05]  /*2720*/  FADD R21, R8, R21 ;  /* 0x0000001508157221 */ /* 0x020fca0000000000 */
[----:B------:R1:W-:Y:S01]  /*2730*/  STG.E desc[UR4][R12.64+0x1c], R21 ;  /* 0x00001c150c007986 */ /* 0x0003e2000c101904 */
[----:B------:R-:W-:-:S04]  /*2740*/  IADD3 R8, P3, PT, R12, 0x40, RZ ;  /* 0x000000400c087810 */ /* 0x000fc80007f7e0ff */
[----:B------:R-:W-:Y:S01]  /*2750*/  IADD3.X R15, PT, PT, RZ, R13, RZ, P3, !PT ;  /* 0x0000000dff0f7210 */ /* 0x000fe20001ffe4ff */
[----:B------:R-:W-:Y:S08]  /*2760*/  @P1 BRA `(.L_x_190) ;  /* 0xfffffff800d41947 */ /* 0x000ff0000383ffff */
.L_x_189:
[----:B------:R-:W-:Y:S05]  /*2770*/  @!P0 EXIT ;  /* 0x000000000000894d */ /* 0x000fea0003800000 */
[----:B------:R-:W-:Y:S02]  /*2780*/  ISETP.GE.U32.AND P0, PT, R14, 0x8, PT ;  /* 0x000000080e00780c */ /* 0x000fe40003f06070 */
[----:B------:R-:W-:-:S04]  /*2790*/  LOP3.LUT R16, R0, 0x7, RZ, 0xc0, !PT ;  /* 0x0000000700107812 */ /* 0x000fc800078ec0ff */
[----:B------:R-:W-:-:S07]  /*27a0*/  ISETP.NE.AND P1, PT, R16, RZ, PT ;  /* 0x000000ff1000720c */ /* 0x000fce0003f25270 */
[----:B------:R-:W-:Y:S06]  /*27b0*/  @!P0 BRA `(.L_x_191) ;  /* 0x00000000009c8947 */ /* 0x000fec0003800000 */
[----:B------:R-:W0:Y:S01]  /*27c0*/  LDCU.64 UR6, c[0x0][0x398] ;  /* 0x00007300ff0677ac */ /* 0x000e220008000a00 */
[----:B------:R-:W-:Y:S01]  /*27d0*/  IADD3 R7, P0, PT, R9, R6, RZ ;  /* 0x0000000609077210 */ /* 0x000fe20007f1e0ff */
[----:B----4-:R-:W-:-:S04]  /*27e0*/  IMAD.WIDE.U32 R10, R6, 0x4, R4 ;  /* 0x00000004060a7825 */ /* 0x010fc800078e0004 */
[----:B------:R-:W-:Y:S01]  /*27f0*/  IMAD.X R8, RZ, RZ, RZ, P0 ;  /* 0x000000ffff087224 */ /* 0x000fe200000e06ff */
[----:B------:R-:W3:Y:S04]  /*2800*/  LDG.E R15, desc[UR4][R10.64+0x4] ;  /* 0x000004040a0f7981 */ /* 0x000ee8000c1e1900 */
[----:B--2---:R-:W2:Y:S04]  /*2810*/  LDG.E R17, desc[UR4][R10.64+0x8] ;  /* 0x000008040a117981 */ /* 0x004ea8000c1e1900 */
[----:B-1----:R-:W4:Y:S01]  /*2820*/  LDG.E R19, desc[UR4][R10.64+0xc] ;  /* 0x00000c040a137981 */ /* 0x002f22000c1e1900 */
[----:B0-----:R-:W-:-:S04]  /*2830*/  LEA R12, P0, R7, UR6, 0x2 ;  /* 0x00000006070c7c11 */ /* 0x001fc8000f8010ff */
[----:B------:R-:W-:Y:S02]  /*2840*/  LEA.HI.X R13, R7, UR7, R8, 0x2, P0 ;  /* 0x00000007070d7c11 */ /* 0x000fe400080f1408 */
[----:B------:R-:W5:Y:S04]  /*2850*/  LDG.E R8, desc[UR4][R10.64] ;  /* 0x000000040a087981 */ /* 0x000f68000c1e1900 */
[----:B------:R-:W5:Y:S02]  /*2860*/  LDG.E R7, desc[UR4][R12.64] ;  /* 0x000000040c077981 */ /* 0x000f64000c1e1900 */
[----:B-----5:R-:W-:-:S05]  /*2870*/  FADD R7, R7, R8 ;  /* 0x0000000807077221 */ /* 0x020fca0000000000 */
[----:B------:R-:W-:Y:S04]  /*2880*/  STG.E desc[UR4][R10.64], R7 ;  /* 0x000000070a007986 */ /* 0x000fe8000c101904 */
[----:B------:R-:W3:Y:S02]  /*2890*/  LDG.E R8, desc[UR4][R12.64+0x4] ;  /* 0x000004040c087981 */ /* 0x000ee4000c1e1900 */
[----:B---3--:R-:W-:-:S05]  /*28a0*/  FADD R15, R8, R15 ;  /* 0x0000000f080f7221 */ /* 0x008fca0000000000 */
[----:B------:R0:W-:Y:S04]  /*28b0*/  STG.E desc[UR4][R10.64+0x4], R15 ;  /* 0x0000040f0a007986 */ /* 0x0001e8000c101904 */
[----:B------:R-:W2:Y:S04]  /*28c0*/  LDG.E R8, desc[UR4][R12.64+0x8] ;  /* 0x000008040c087981 */ /* 0x000ea8000c1e1900 */
[----:B0-----:R-:W3:Y:S01]  /*28d0*/  LDG.E R15, desc[UR4][R10.64+0x14] ;  /* 0x000014040a0f7981 */ /* 0x001ee2000c1e1900 */
[----:B--2---:R-:W-:-:S05]  /*28e0*/  FADD R17, R8, R17 ;  /* 0x0000001108117221 */ /* 0x004fca0000000000 */
[----:B------:R0:W-:Y:S04]  /*28f0*/  STG.E desc[UR4][R10.64+0x8], R17 ;  /* 0x000008110a007986 */ /* 0x0001e8000c101904 */
[----:B------:R-:W4:Y:S04]  /*2900*/  LDG.E R8, desc[UR4][R12.64+0xc] ;  /* 0x00000c040c087981 */ /* 0x000f28000c1e1900 */
[----:B0-----:R-:W2:Y:S01]  /*2910*/  LDG.E R17, desc[UR4][R10.64+0x18] ;  /* 0x000018040a117981 */ /* 0x001ea2000c1e1900 */
[----:B----4-:R-:W-:-:S03]  /*2920*/  FADD R19, R8, R19 ;  /* 0x0000001308137221 */ /* 0x010fc60000000000 */
[----:B------:R-:W4:Y:S04]  /*2930*/  LDG.E R8, desc[UR4][R10.64+0x10] ;  /* 0x000010040a087981 */ /* 0x000f28000c1e1900 */
[----:B------:R0:W-:Y:S04]  /*2940*/  STG.E desc[UR4][R10.64+0xc], R19 ;  /* 0x00000c130a007986 */ /* 0x0001e8000c101904 */
[----:B------:R-:W4:Y:S04]  /*2950*/  LDG.E R7, desc[UR4][R12.64+0x10] ;  /* 0x000010040c077981 */ /* 0x000f28000c1e1900 */
[----:B0-----:R-:W5:Y:S01]  /*2960*/  LDG.E R19, desc[UR4][R10.64+0x1c] ;  /* 0x00001c040a137981 */ /* 0x001f62000c1e1900 */
[----:B----4-:R-:W-:-:S05]  /*2970*/  FADD R7, R7, R8 ;  /* 0x0000000807077221 */ /* 0x010fca0000000000 */
[----:B------:R0:W-:Y:S04]  /*2980*/  STG.E desc[UR4][R10.64+0x10], R7 ;  /* 0x000010070a007986 */ /* 0x0001e8000c101904 */
[----:B------:R-:W3:Y:S02]  /*2990*/  LDG.E R8, desc[UR4][R12.64+0x14] ;  /* 0x000014040c087981 */ /* 0x000ee4000c1e1900 */
[----:B---3--:R-:W-:-:S05]  /*29a0*/  FADD R15, R8, R15 ;  /* 0x0000000f080f7221 */ /* 0x008fca0000000000 */
[----:B------:R0:W-:Y:S04]  /*29b0*/  STG.E desc[UR4][R10.64+0x14], R15 ;  /* 0x0000140f0a007986 */ /* 0x0001e8000c101904 */
[----:B------:R-:W2:Y:S02]  /*29c0*/  LDG.E R8, desc[UR4][R12.64+0x18] ;  /* 0x000018040c087981 */ /* 0x000ea4000c1e1900 */
[----:B--2---:R-:W-:-:S05]  /*29d0*/  FADD R17, R8, R17 ;  /* 0x0000001108117221 */ /* 0x004fca0000000000 */
[----:B------:R0:W-:Y:S04]  /*29e0*/  STG.E desc[UR4][R10.64+0x18], R17 ;  /* 0x000018110a007986 */ /* 0x0001e8000c101904 */
[----:B------:R-:W5:Y:S01]  /*29f0*/  LDG.E R8, desc[UR4][R12.64+0x1c] ;  /* 0x00001c040c087981 */ /* 0x000f62000c1e1900 */
[----:B------:R-:W-:Y:S01]  /*2a00*/  IADD3 R6, PT, PT, R6, 0x8, RZ ;  /* 0x0000000806067810 */ /* 0x000fe20007ffe0ff */
[----:B-----5:R-:W-:-:S05]  /*2a10*/  FADD R19, R8, R19 ;  /* 0x0000001308137221 */ /* 0x020fca0000000000 */
[----:B------:R0:W-:Y:S02]  /*2a20*/  STG.E desc[UR4][R10.64+0x1c], R19 ;  /* 0x00001c130a007986 */ /* 0x0001e4000c101904 */
.L_x_191:
[----:B------:R-:W-:Y:S05]  /*2a30*/  @!P1 EXIT ;  /* 0x000000000000994d */ /* 0x000fea0003800000 */
[----:B------:R-:W-:Y:S02]  /*2a40*/  ISETP.GE.U32.AND P0, PT, R16, 0x4, PT ;  /* 0x000000041000780c */ /* 0x000fe40003f06070 */
[----:B------:R-:W-:-:S04]  /*2a50*/  LOP3.LUT R0, R0, 0x3, RZ, 0xc0, !PT ;  /* 0x0000000300007812 */ /* 0x000fc800078ec0ff */
[----:B------:R-:W-:-:S07]  /*2a60*/  ISETP.NE.AND P1, PT, R0, RZ, PT ;  /* 0x000000ff0000720c */ /* 0x000fce0003f25270 */
[----:B------:R-:W-:Y:S06]  /*2a70*/  @!P0 BRA `(.L_x_192) ;  /* 0x00000000005c8947 */ /* 0x000fec0003800000 */
[----:B------:R-:W3:Y:S01]  /*2a80*/  LDCU.64 UR6, c[0x0][0x398] ;  /* 0x00007300ff0677ac */ /* 0x000ee20008000a00 */
[----:B0-----:R-:W-:Y:S01]  /*2a90*/  IADD3 R7, P0, PT, R9, R6, RZ ;  /* 0x0000000609077210 */ /* 0x001fe20007f1e0ff */
[----:B------:R-:W-:-:S04]  /*2aa0*/  IMAD.WIDE.U32 R4, R6, 0x4, R4 ;  /* 0x0000000406047825 */ /* 0x000fc800078e0004 */
[----:B------:R-:W-:Y:S01]  /*2ab0*/  IMAD.X R8, RZ, RZ, RZ, P0 ;  /* 0x000000ffff087224 */ /* 0x000fe200000e06ff */
[----:B-12---:R-:W2:Y:S04]  /*2ac0*/  LDG.E R13, desc[UR4][R4.64+0x4] ;  /* 0x00000404040d7981 */ /* 0x006ea8000c1e1900 */
[----:B----4-:R-:W4:Y:S04]  /*2ad0*/  LDG.E R15, desc[UR4][R4.64+0x8] ;  /* 0x00000804040f7981 */ /* 0x010f28000c1e1900 */
[----:B------:R-:W5:Y:S01]  /*2ae0*/  LDG.E R17, desc[UR4][R4.64+0xc] ;  /* 0x00000c0404117981 */ /* 0x000f62000c1e1900 */
[----:B---3--:R-:W-:-:S04]  /*2af0*/  LEA R10, P0, R7, UR6, 0x2 ;  /* 0x00000006070a7c11 */ /* 0x008fc8000f8010ff */
[----:B------:R-:W-:Y:S02]  /*2b00*/  LEA.HI.X R11, R7, UR7, R8, 0x2, P0 ;  /* 0x00000007070b7c11 */ /* 0x000fe400080f1408 */
[----:B------:R-:W3:Y:S04]  /*2b10*/  LDG.E R8, desc[UR4][R4.64] ;  /* 0x0000000404087981 */ /* 0x000ee8000c1e1900 */
[----:B------:R-:W3:Y:S02]  /*2b20*/  LDG.E R7, desc[UR4][R10.64] ;  /* 0x000000040a077981 */ /* 0x000ee4000c1e1900 */
[----:B---3--:R-:W-:-:S05]  /*2b30*/  FADD R7, R7, R8 ;  /* 0x0000000807077221 */ /* 0x008fca0000000000 */
[----:B------:R3:W-:Y:S04]  /*2b40*/  STG.E desc[UR4][R4.64], R7 ;  /* 0x0000000704007986 */ /* 0x0007e8000c101904 */
[----:B------:R-:W2:Y:S02]  /*2b50*/  LDG.E R8, desc[UR4][R10.64+0x4] ;  /* 0x000004040a087981 */ /* 0x000ea4000c1e1900 */
[----:B--2---:R-:W-:-:S05]  /*2b60*/  FADD R13, R8, R13 ;  /* 0x0000000d080d7221 */ /* 0x004fca0000000000 */
[----:B------:R3:W-:Y:S04]  /*2b70*/  STG.E desc[UR4][R4.64+0x4], R13 ;  /* 0x0000040d04007986 */ /* 0x0007e8000c101904 */
[----:B------:R-:W4:Y:S02]  /*2b80*/  LDG.E R8, desc[UR4][R10.64+0x8] ;  /* 0x000008040a087981 */ /* 0x000f24000c1e1900 */
[----:B----4-:R-:W-:-:S05]  /*2b90*/  FADD R15, R8, R15 ;  /* 0x0000000f080f7221 */ /* 0x010fca0000000000 */
[----:B------:R3:W-:Y:S04]  /*2ba0*/  STG.E desc[UR4][R4.64+0x8], R15 ;  /* 0x0000080f04007986 */ /* 0x0007e8000c101904 */
[----:B------:R-:W5:Y:S01]  /*2bb0*/  LDG.E R8, desc[UR4][R10.64+0xc] ;  /* 0x00000c040a087981 */ /* 0x000f62000c1e1900 */
[----:B------:R-:W-:Y:S01]  /*2bc0*/  IADD3 R6, PT, PT, R6, 0x4, RZ ;  /* 0x0000000406067810 */ /* 0x000fe20007ffe0ff */
[----:B-----5:R-:W-:-:S05]  /*2bd0*/  FADD R17, R8, R17 ;  /* 0x0000001108117221 */ /* 0x020fca0000000000 */
[----:B------:R3:W-:Y:S02]  /*2be0*/  STG.E desc[UR4][R4.64+0xc], R17 ;  /* 0x00000c1104007986 */ /* 0x0007e4000c101904 */
.L_x_192:
[----:B------:R-:W-:Y:S05]  /*2bf0*/  @!P1 EXIT ;  /* 0x000000000000994d */ /* 0x000fea0003800000 */
[----:B------:R-:W5:Y:S01]  /*2c00*/  LDCU.64 UR6, c[0x0][0x398] ;  /* 0x00007300ff0677ac */ /* 0x000f620008000a00 */
[----:B------:R-:W-:Y:S01]  /*2c10*/  IMAD.WIDE.U32 R2, R6, 0x4, R2 ;  /* 0x0000000406027825 */ /* 0x000fe200078e0002 */
[----:B---3--:R-:W-:Y:S02]  /*2c20*/  IADD3 R5, P1, PT, R9, R6, RZ ;  /* 0x0000000609057210 */ /* 0x008fe40007f3e0ff */
[----:B------:R-:W-:Y:S02]  /*2c30*/  IADD3 R0, PT, PT, -R0, RZ, RZ ;  /* 0x000000ff00007210 */ /* 0x000fe40007ffe1ff */
[----:B------:R-:W-:Y:S01]  /*2c40*/  IADD3 R8, P0, PT, R2, UR8, RZ ;  /* 0x0000000802087c10 */ /* 0x000fe2000ff1e0ff */
[----:B------:R-:W-:-:S03]  /*2c50*/  IMAD.X R2, RZ, RZ, RZ, P1 ;  /* 0x000000ffff027224 */ /* 0x000fc600008e06ff */
[----:B------:R-:W-:Y:S02]  /*2c60*/  IADD3.X R9, PT, PT, R3, UR9, RZ, P0, !PT ;  /* 0x0000000903097c10 */ /* 0x000fe400087fe4ff */
[----:B-----5:R-:W-:-:S04]  /*2c70*/  LEA R6, P1, R5, UR6, 0x2 ;  /* 0x0000000605067c11 */ /* 0x020fc8000f8210ff */
[----:B------:R-:W-:-:S09]  /*2c80*/  LEA.HI.X R5, R5, UR7, R2, 0x2, P1 ;  /* 0x0000000705057c11 */ /* 0x000fd200088f1402 */
.L_x_193:
[----:B------:R-:W-:Y:S01]  /*2c90*/  IMAD.MOV.U32 R4, RZ, RZ, R6 ;  /* 0x000000ffff047224 */ /* 0x000fe200078e0006 */
[----:B---3--:R-:W-:Y:S01]  /*2ca0*/  MOV R3, R9 ;  /* 0x0000000900037202 */ /* 0x008fe20000000f00 */
[----:B------:R-:W-:-:S04]  /*2cb0*/  IMAD.MOV.U32 R2, RZ, RZ, R8 ;  /* 0x000000ffff027224 */ /* 0x000fc800078e0008 */
[----:B------:R3:W5:Y:S04]  /*2cc0*/  LDG.E R4, desc[UR4][R4.64] ;  /* 0x0000000404047981 */ /* 0x000768000c1e1900 */
[----:B0-----:R-:W5:Y:S01]  /*2cd0*/  LDG.E R7, desc[UR4][R2.64] ;  /* 0x0000000402077981 */ /* 0x001f62000c1e1900 */
[----:B------:R-:W-:Y:S02]  /*2ce0*/  IADD3 R0, PT, PT, R0, 0x1, RZ ;  /* 0x0000000100007810 */ /* 0x000fe40007ffe0ff */
[----:B------:R-:W-:Y:S02]  /*2cf0*/  IADD3 R8, P1, PT, R2, 0x4, RZ ;  /* 0x0000000402087810 */ /* 0x000fe40007f3e0ff */
[----:B------:R-:W-:Y:S02]  /*2d00*/  ISETP.NE.AND P0, PT, R0, RZ, PT ;  /* 0x000000ff0000720c */ /* 0x000fe40003f05270 */
[----:B------:R-:W-:Y:S01]  /*2d10*/  IADD3 R6, P2, PT, R6, 0x4, RZ ;  /* 0x0000000406067810 */ /* 0x000fe20007f5e0ff */
[----:B------:R-:W-:-:S03]  /*2d20*/  IMAD.X R9, RZ, RZ, R3, P1 ;  /* 0x000000ffff097224 */ /* 0x000fc600008e0603 */
[----:B---3--:R-:W-:Y:S01]  /*2d30*/  IADD3.X R5, PT, PT, RZ, R5, RZ, P2, !PT ;  /* 0x00000005ff057210 */ /* 0x008fe200017fe4ff */
[----:B-----5:R-:W-:-:S05]  /*2d40*/  FADD R7, R4, R7 ;  /* 0x0000000704077221 */ /* 0x020fca0000000000 */
[----:B------:R3:W-:Y:S01]  /*2d50*/  STG.E desc[UR4][R2.64], R7 ;  /* 0x0000000702007986 */ /* 0x0007e2000c101904 */
[----:B------:R-:W-:Y:S05]  /*2d60*/  @P0 BRA `(.L_x_193) ;  /* 0xfffffffc00c80947 */ /* 0x000fea000383ffff */
[----:B------:R-:W-:Y:S05]  /*2d70*/  EXIT ;  /* 0x000000000000794d */ /* 0x000fea0003800000 */
.L_x_194:
        /* <DEDUP_REMOVED lines=16> */
.L_x_199:


//--------------------- .nv.shared.reserved.0     --------------------------
	.section	.nv.shared.reserved.0,"aw",@nobits
	.weak		__nv_reservedSMEM_offset_0_alias
	.size		__nv_reservedSMEM_offset_0_alias, 0, 64
	.other		__nv_reservedSMEM_offset_0_alias,@"STO_CUDA_RESERVED_SHARED STV_DEFAULT"
__nv_reservedSMEM_offset_0_alias:
	.zero		0
	.zero		64


//--------------------- .nv.constant0._ZN36_GLOBAL__N__0f6441ae_4_k_cu_32d3bb9611get_resultsEjjjPKfS1_S1_S1_S1_Ph --------------------------
	.section	.nv.constant0._ZN36_GLOBAL__N__0f6441ae_4_k_cu_32d3bb9611get_resultsEjjjPKfS1_S1_S1_S1_Ph,"a",@progbits
	.sectionflags	@""
	.align	4
.nv.constant0._ZN36_GLOBAL__N__0f6441ae_4_k_cu_32d3bb9611get_resultsEjjjPKfS1_S1_S1_S1_Ph:
	.zero		960


//--------------------- .nv.constant0._ZN36_GLOBAL__N__0f6441ae_4_k_cu_32d3bb965primeEjjjjPKfPf --------------------------
	.section	.nv.constant0._ZN36_GLOBAL__N__0f6441ae_4_k_cu_32d3bb965primeEjjjjPKfPf,"a",@progbits
	.sectionflags	@""
	.align	4
.nv.constant0._ZN36_GLOBAL__N__0f6441ae_4_k_cu_32d3bb965primeEjjjjPKfPf:
	.zero		928


//--------------------- .nv.constant0._ZN36_GLOBAL__N__0f6441ae_4_k_cu_32d3bb962bpEjjjfjPKfPfS2_S2_S2_ --------------------------
	.section	.nv.constant0._ZN36_GLOBAL__N__0f6441ae_4_k_cu_32d3bb962bpEjjjfjPKfPfS2_S2_S2_,"a",@progbits
	.sectionflags	@""
	.align	4
.nv.constant0._ZN36_GLOBAL__N__0f6441ae_4_k_cu_32d3bb962bpEjjjfjPKfPfS2_S2_S2_:
	.zero		960


//--------------------- .nv.constant0._ZN36_GLOBAL__N__0f6441ae_4_k_cu_32d3bb9619fill_next_layer_potEjjjjjPKfPf --------------------------
	.section	.nv.constant0._ZN36_GLOBAL__N__0f6441ae_4_k_cu_32d3bb9619fill_next_layer_potEjjjjjPKfPf,"a",@progbits
	.sectionflags	@""
	.align	4
.nv.constant0._ZN36_GLOBAL__N__0f6441ae_4_k_cu_32d3bb9619fill_next_layer_potEjjjjjPKfPf:
	.zero		936


//--------------------- SYMBOLS --------------------------

	.type		.nv.reservedSmem.offset0,@object
	.size		.nv.reservedSmem.offset0,0x4
